	.target	sm_100a

	.elftype	@"ET_EXEC"


//--------------------- .note.nv.tkinfo           --------------------------
	.section	.note.nv.tkinfo,"",@"SHT_NOTE"
	.sectionflags	@"SHF_NOTE_NV_TKINFO"
	.tkinfo
        /*0018*/ 	.word	0x00000002
        /*0030*/ 	.string	""
        /*0030*/ 	.string	"ptxas"
        /*0030*/ 	.string	"Cuda compilation tools, release 13.0, V13.0.88"
        /*0030*/ 	.string	"Build cuda_13.0.r13.0/compiler.36424714_0"
        /*0030*/ 	.string	"-arch sm_100a -m 64 "



//--------------------- .note.nv.cuinfo           --------------------------
	.section	.note.nv.cuinfo,"",@"SHT_NOTE"
	.sectionflags	@"SHF_NOTE_NV_CUINFO"
        /*0018*/ 	.short	0x0002
        /*001a*/ 	.short	0x0064
        /*001c*/ 	.short	0x0082
	.zero		2


//--------------------- .nv.info                  --------------------------
	.section	.nv.info,"",@"SHT_CUDA_INFO"
	.align	4


	//----- nvinfo : EIATTR_REGCOUNT
	.align		4
        /*0000*/ 	.byte	0x04, 0x2f
        /*0002*/ 	.short	(.L_19 - .L_18)
	.align		4
.L_18:
        /*0004*/ 	.word	index@(_ZN7cutlass13device_kernelINS_4gemm6kernel13GemmUniversalIN4cute5tupleIJiiiiEEENS1_10collective13CollectiveMmaINS1_35MainloopSm100TmaUmmaWarpSpecializedILi3ELi2ELi2ENS5_IJNS4_1CILi2EEENSA_ILi1EEESC_EEEEENS5_IJNSA_ILi256EEENSA_ILi224EEENSA_ILi64EEEEEENS_6half_tENS5_IJlSC_lEEESJ_SK_NS4_8TiledMMAINS4_8MMA_AtomIJNS4_26SM100_MMA_F16BF16_2x1SM_SSISJ_SJ_fLi256ELi224ELNS4_4UMMA5MajorE0ELSP_0ELNSO_7ScaleInE0ELSQ_0EEEEEENS4_6LayoutINS5_IJSC_SC_SC_EEENS5_IJNSA_ILi0EEESV_SV_EEEEENS5_IJNS4_10UnderscoreESY_SY_EEEEENS4_18SM100_TMA_2SM_LOADENS4_14ComposedLayoutINS4_7SwizzleILi3ELi4ELi3EEENS4_18smem_ptr_flag_bitsILi16EEENST_INS5_IJNSA_ILi8EEESH_EEENS5_IJSH_SC_EEEEEEEvNS4_8identityES11_S1B_vS1C_EENS_8epilogue10collective18CollectiveEpilogueINS1E_23Sm100TmaWarpSpecializedILi2ELi1ELi224ELb1ELb0EEEJNS5_IJNSA_ILi128EEESG_SH_EEENS5_IJNST_IS1J_SC_EENST_ISG_SC_EEEEESJ_SK_SJ_SK_NS1E_6fusion15FusionCallbacksIS1I_NS1O_17LinearCombinationISJ_fSJ_fLNS_15FloatRoundStyleE2EEES1K_S1N_JEEENS4_5SM1004TMEM4LOAD26SM100_TMEM_LOAD_32dp32b32xENS4_13SM90_TMA_LOADENS12_INS13_ILi2ELi4ELi3EEES16_NST_INS5_IJS17_NSA_ILi32EEEEEENS5_IJS20_SC_EEEEEEENS4_39AutoVectorizingCopyWithAssumedAlignmentILi128EEENS4_14SM90_TMA_STOREES24_S26_S26_EEEvvEEEEvNT_6ParamsE)
        /*0008*/ 	.word	0x000000ff


	//----- nvinfo : EIATTR_FRAME_SIZE
	.align		4
.L_19:
        /*000c*/ 	.byte	0x04, 0x11
        /*000e*/ 	.short	(.L_21 - .L_20)
	.align		4
.L_20:
        /*0010*/ 	.word	index@($__internal_2_$__cuda_sm10x_tcgen05_guardrail_trap_unallocated_columns_being_dealloced)
        /*0014*/ 	.word	0x000001a8


	//----- nvinfo : EIATTR_FRAME_SIZE
	.align		4
.L_21:
        /*0018*/ 	.byte	0x04, 0x11
        /*001a*/ 	.short	(.L_23 - .L_22)
	.align		4
.L_22:
        /*001c*/ 	.word	index@($__internal_1_$__cuda_sm10x_tcgen05_guardrail_trap_phase_invalid_during_alloc)
        /*0020*/ 	.word	0x000001a8


	//----- nvinfo : EIATTR_FRAME_SIZE
	.align		4
.L_23:
        /*0024*/ 	.byte	0x04, 0x11
        /*0026*/ 	.short	(.L_25 - .L_24)
	.align		4
.L_24:
        /*0028*/ 	.word	index@($__internal_0_$__cuda_sm10x_tcgen05_guardrail_trap_col_being_dealloced_not_returned_by_alloc)
        /*002c*/ 	.word	0x000001a8


	//----- nvinfo : EIATTR_FRAME_SIZE
	.align		4
.L_25:
        /*0030*/ 	.byte	0x04, 0x11
        /*0032*/ 	.short	(.L_27 - .L_26)
	.align		4
.L_26:
        /*0034*/ 	.word	index@(_ZN7cutlass13device_kernelINS_4gemm6kernel13GemmUniversalIN4cute5tupleIJiiiiEEENS1_10collective13CollectiveMmaINS1_35MainloopSm100TmaUmmaWarpSpecializedILi3ELi2ELi2ENS5_IJNS4_1CILi2EEENSA_ILi1EEESC_EEEEENS5_IJNSA_ILi256EEENSA_ILi224EEENSA_ILi64EEEEEENS_6half_tENS5_IJlSC_lEEESJ_SK_NS4_8TiledMMAINS4_8MMA_AtomIJNS4_26SM100_MMA_F16BF16_2x1SM_SSISJ_SJ_fLi256ELi224ELNS4_4UMMA5MajorE0ELSP_0ELNSO_7ScaleInE0ELSQ_0EEEEEENS4_6LayoutINS5_IJSC_SC_SC_EEENS5_IJNSA_ILi0EEESV_SV_EEEEENS5_IJNS4_10UnderscoreESY_SY_EEEEENS4_18SM100_TMA_2SM_LOADENS4_14ComposedLayoutINS4_7SwizzleILi3ELi4ELi3EEENS4_18smem_ptr_flag_bitsILi16EEENST_INS5_IJNSA_ILi8EEESH_EEENS5_IJSH_SC_EEEEEEEvNS4_8identityES11_S1B_vS1C_EENS_8epilogue10collective18CollectiveEpilogueINS1E_23Sm100TmaWarpSpecializedILi2ELi1ELi224ELb1ELb0EEEJNS5_IJNSA_ILi128EEESG_SH_EEENS5_IJNST_IS1J_SC_EENST_ISG_SC_EEEEESJ_SK_SJ_SK_NS1E_6fusion15FusionCallbacksIS1I_NS1O_17LinearCombinationISJ_fSJ_fLNS_15FloatRoundStyleE2EEES1K_S1N_JEEENS4_5SM1004TMEM4LOAD26SM100_TMEM_LOAD_32dp32b32xENS4_13SM90_TMA_LOADENS12_INS13_ILi2ELi4ELi3EEES16_NST_INS5_IJS17_NSA_ILi32EEEEEENS5_IJS20_SC_EEEEEEENS4_39AutoVectorizingCopyWithAssumedAlignmentILi128EEENS4_14SM90_TMA_STOREES24_S26_S26_EEEvvEEEEvNT_6ParamsE)
        /*0038*/ 	.word	0x000001a8


	//----- nvinfo : EIATTR_MIN_STACK_SIZE
	.align		4
.L_27:
        /*003c*/ 	.byte	0x04, 0x12
        /*003e*/ 	.short	(.L_29 - .L_28)
	.align		4
.L_28:
        /*0040*/ 	.word	index@(_ZN7cutlass13device_kernelINS_4gemm6kernel13GemmUniversalIN4cute5tupleIJiiiiEEENS1_10collective13CollectiveMmaINS1_35MainloopSm100TmaUmmaWarpSpecializedILi3ELi2ELi2ENS5_IJNS4_1CILi2EEENSA_ILi1EEESC_EEEEENS5_IJNSA_ILi256EEENSA_ILi224EEENSA_ILi64EEEEEENS_6half_tENS5_IJlSC_lEEESJ_SK_NS4_8TiledMMAINS4_8MMA_AtomIJNS4_26SM100_MMA_F16BF16_2x1SM_SSISJ_SJ_fLi256ELi224ELNS4_4UMMA5MajorE0ELSP_0ELNSO_7ScaleInE0ELSQ_0EEEEEENS4_6LayoutINS5_IJSC_SC_SC_EEENS5_IJNSA_ILi0EEESV_SV_EEEEENS5_IJNS4_10UnderscoreESY_SY_EEEEENS4_18SM100_TMA_2SM_LOADENS4_14ComposedLayoutINS4_7SwizzleILi3ELi4ELi3EEENS4_18smem_ptr_flag_bitsILi16EEENST_INS5_IJNSA_ILi8EEESH_EEENS5_IJSH_SC_EEEEEEEvNS4_8identityES11_S1B_vS1C_EENS_8epilogue10collective18CollectiveEpilogueINS1E_23Sm100TmaWarpSpecializedILi2ELi1ELi224ELb1ELb0EEEJNS5_IJNSA_ILi128EEESG_SH_EEENS5_IJNST_IS1J_SC_EENST_ISG_SC_EEEEESJ_SK_SJ_SK_NS1E_6fusion15FusionCallbacksIS1I_NS1O_17LinearCombinationISJ_fSJ_fLNS_15FloatRoundStyleE2EEES1K_S1N_JEEENS4_5SM1004TMEM4LOAD26SM100_TMEM_LOAD_32dp32b32xENS4_13SM90_TMA_LOADENS12_INS13_ILi2ELi4ELi3EEES16_NST_INS5_IJS17_NSA_ILi32EEEEEENS5_IJS20_SC_EEEEEEENS4_39AutoVectorizingCopyWithAssumedAlignmentILi128EEENS4_14SM90_TMA_STOREES24_S26_S26_EEEvvEEEEvNT_6ParamsE)
        /*0044*/ 	.word	0x000001a8
.L_29:


//--------------------- .nv.compat                --------------------------
	.section	.nv.compat,"",@"SHT_CUDA_COMPAT_INFO"
	.align	4
        /*0000*/ 	.byte	0x02, 0x09, 0x01, 0x00, 0x02, 0x02, 0x02, 0x00, 0x02, 0x05, 0x05, 0x00, 0x03, 0x07, 0x01, 0x01
        /*0010*/ 	.byte	0x02, 0x03, 0x01, 0x00, 0x02, 0x06, 0x01, 0x00, 0x04, 0x0b, 0x08, 0x00, 0x09, 0x00, 0x00, 0x00
        /*0020*/ 	.byte	0x00, 0x00, 0x00, 0x00


//--------------------- .nv.info._ZN7cutlass13device_kernelINS_4gemm6kernel13GemmUniversalIN4cute5tupleIJiiiiEEENS1_10collective13CollectiveMmaINS1_35MainloopSm100TmaUmmaWarpSpecializedILi3ELi2ELi2ENS5_IJNS4_1CILi2EEENSA_ILi1EEESC_EEEEENS5_IJNSA_ILi256EEENSA_ILi224EEENSA_ILi64EEEEEENS_6half_tENS5_IJlSC_lEEESJ_SK_NS4_8TiledMMAINS4_8MMA_AtomIJNS4_26SM100_MMA_F16BF16_2x1SM_SSISJ_SJ_fLi256ELi224ELNS4_4UMMA5MajorE0ELSP_0ELNSO_7ScaleInE0ELSQ_0EEEEEENS4_6LayoutINS5_IJSC_SC_SC_EEENS5_IJNSA_ILi0EEESV_SV_EEEEENS5_IJNS4_10UnderscoreESY_SY_EEEEENS4_18SM100_TMA_2SM_LOADENS4_14ComposedLayoutINS4_7SwizzleILi3ELi4ELi3EEENS4_18smem_ptr_flag_bitsILi16EEENST_INS5_IJNSA_ILi8EEESH_EEENS5_IJSH_SC_EEEEEEEvNS4_8identityES11_S1B_vS1C_EENS_8epilogue10collective18CollectiveEpilogueINS1E_23Sm100TmaWarpSpecializedILi2ELi1ELi224ELb1ELb0EEEJNS5_IJNSA_ILi128EEESG_SH_EEENS5_IJNST_IS1J_SC_EENST_ISG_SC_EEEEESJ_SK_SJ_SK_NS1E_6fusion15FusionCallbacksIS1I_NS1O_17LinearCombinationISJ_fSJ_fLNS_15FloatRoundStyleE2EEES1K_S1N_JEEENS4_5SM1004TMEM4LOAD26SM100_TMEM_LOAD_32dp32b32xENS4_13SM90_TMA_LOADENS12_INS13_ILi2ELi4ELi3EEES16_NST_INS5_IJS17_NSA_ILi32EEEEEENS5_IJS20_SC_EEEEEEENS4_39AutoVectorizingCopyWithAssumedAlignmentILi128EEENS4_14SM90_TMA_STOREES24_S26_S26_EEEvvEEEEvNT_6ParamsE --------------------------
	.section	.nv.info._ZN7cutlass13device_kernelINS_4gemm6kernel13GemmUniversalIN4cute5tupleIJiiiiEEENS1_10collective13CollectiveMmaINS1_35MainloopSm100TmaUmmaWarpSpecializedILi3ELi2ELi2ENS5_IJNS4_1CILi2EEENSA_ILi1EEESC_EEEEENS5_IJNSA_ILi256EEENSA_ILi224EEENSA_ILi64EEEEEENS_6half_tENS5_IJlSC_lEEESJ_SK_NS4_8TiledMMAINS4_8MMA_AtomIJNS4_26SM100_MMA_F16BF16_2x1SM_SSISJ_SJ_fLi256ELi224ELNS4_4UMMA5MajorE0ELSP_0ELNSO_7ScaleInE0ELSQ_0EEEEEENS4_6LayoutINS5_IJSC_SC_SC_EEENS5_IJNSA_ILi0EEESV_SV_EEEEENS5_IJNS4_10UnderscoreESY_SY_EEEEENS4_18SM100_TMA_2SM_LOADENS4_14ComposedLayoutINS4_7SwizzleILi3ELi4ELi3EEENS4_18smem_ptr_flag_bitsILi16EEENST_INS5_IJNSA_ILi8EEESH_EEENS5_IJSH_SC_EEEEEEEvNS4_8identityES11_S1B_vS1C_EENS_8epilogue10collective18CollectiveEpilogueINS1E_23Sm100TmaWarpSpecializedILi2ELi1ELi224ELb1ELb0EEEJNS5_IJNSA_ILi128EEESG_SH_EEENS5_IJNST_IS1J_SC_EENST_ISG_SC_EEEEESJ_SK_SJ_SK_NS1E_6fusion15FusionCallbacksIS1I_NS1O_17LinearCombinationISJ_fSJ_fLNS_15FloatRoundStyleE2EEES1K_S1N_JEEENS4_5SM1004TMEM4LOAD26SM100_TMEM_LOAD_32dp32b32xENS4_13SM90_TMA_LOADENS12_INS13_ILi2ELi4ELi3EEES16_NST_INS5_IJS17_NSA_ILi32EEEEEENS5_IJS20_SC_EEEEEEENS4_39AutoVectorizingCopyWithAssumedAlignmentILi128EEENS4_14SM90_TMA_STOREES24_S26_S26_EEEvvEEEEvNT_6ParamsE,"",@"SHT_CUDA_INFO"
	.sectionflags	@""
	.align	4


	//----- nvinfo : EIATTR_CUDA_API_VERSION
	.align		4
        /*0000*/ 	.byte	0x04, 0x37
        /*0002*/ 	.short	(.L_31 - .L_30)
.L_30:
        /*0004*/ 	.word	0x00000082


	//----- nvinfo : EIATTR_KPARAM_INFO
	.align		4
.L_31:
        /*0008*/ 	.byte	0x04, 0x17
        /*000a*/ 	.short	(.L_33 - .L_32)
.L_32:
        /*000c*/ 	.word	0x00000000
        /*0010*/ 	.short	0x0000
        /*0012*/ 	.short	0x0000
        /*0014*/ 	.byte	0x00, 0xf0, 0x01, 0x20


	//----- nvinfo : EIATTR_AT_ENTRY_FRAGMENTS
	.align		4
.L_33:
        /*0018*/ 	.byte	0x04, 0x4f
        /*001a*/ 	.short	(.L_35 - .L_34)


	//   ....[0]....
.L_34:
        /*001c*/ 	.word	0x00000007


	//----- nvinfo : EIATTR_RESERVED_SMEM_USED
	.align		4
.L_35:
        /*0020*/ 	.byte	0x01, 0x41
	.zero		2


	//----- nvinfo : EIATTR_SPARSE_MMA_MASK
	.align		4
        /*0024*/ 	.byte	0x03, 0x50
        /*0026*/ 	.short	0x0000


	//----- nvinfo : EIATTR_TCGEN05_2CTA_USED
	.align		4
        /*0028*/ 	.byte	0x01, 0x52
	.zero		2


	//----- nvinfo : EIATTR_MAXREG_COUNT
	.align		4
        /*002c*/ 	.byte	0x03, 0x1b
        /*002e*/ 	.short	0x00ff


	//----- nvinfo : EIATTR_NUM_BARRIERS
	.align		4
        /*0030*/ 	.byte	0x02, 0x4c
        /*0032*/ 	.byte	0x07
	.zero		1


	//----- nvinfo : EIATTR_EXTERNS
	.align		4
        /*0034*/ 	.byte	0x04, 0x0f
        /*0036*/ 	.short	(.L_37 - .L_36)


	//   ....[0]....
	.align		4
.L_36:
        /*0038*/ 	.word	index@(__assertfail)


	//----- nvinfo : EIATTR_ANNOTATIONS
	.align		4
.L_37:
        /*003c*/ 	.byte	0x04, 0x55
        /*003e*/ 	.short	(.L_39 - .L_38)


	//   ....[0]....
.L_38:
        /*0040*/ 	.word	0x00000001
        /*0044*/ 	.byte	0xe0, 0x00, 0x00, 0x00, 0x01, 0x00, 0x00, 0x00, 0x80, 0x01, 0x00, 0x00, 0x01, 0x00, 0x00, 0x00
        /* <DEDUP_REMOVED lines=215> */
        /*0dc4*/ 	.byte	0x70, 0xc6, 0x00, 0x00, 0x01, 0x00, 0x00, 0x00, 0x20, 0xc7, 0x00, 0x00


	//----- nvinfo : EIATTR_MERCURY_ISA_VERSION
	.align		4
.L_39:
        /*0dd0*/ 	.byte	0x03, 0x5f
        /*0dd2*/ 	.short	0x0101


	//----- nvinfo : EIATTR_INT_WARP_WIDE_INSTR_OFFSETS
	.align		4
        /*0dd4*/ 	.byte	0x04, 0x31
        /*0dd6*/ 	.short	(.L_41 - .L_40)


	//   ....[0]....
.L_40:
        /*0dd8*/ 	.word	0x00000ce0


	//   ....[1]....
        /*0ddc*/ 	.word	0x00000d80


	//   ....[2]....
        /*0de0*/ 	.word	0x00003f60


	//   ....[3]....
        /*0de4*/ 	.word	0x00003f90


	//   ....[4]....
        /*0de8*/ 	.word	0x00003fb0


	//   ....[5]....
        /*0dec*/ 	.word	0x00004bf0


	//   ....[6]....
        /*0df0*/ 	.word	0x00004c90


	//   ....[7]....
        /*0df4*/ 	.word	0x00004cf0


	//   ....[8]....
        /*0df8*/ 	.word	0x00004d50


	//   ....[9]....
        /*0dfc*/ 	.word	0x00004da0


	//   ....[10]....
        /*0e00*/ 	.word	0x00004dc0


	//   ....[11]....
        /*0e04*/ 	.word	0x00004e60


	//   ....[12]....
        /*0e08*/ 	.word	0x00004ec0


	//----- nvinfo : EIATTR_COOP_GROUP_MASK_REGIDS
	.align		4
.L_41:
        /*0e0c*/ 	.byte	0x04, 0x29
        /*0e0e*/ 	.short	(.L_43 - .L_42)


	//   ....[0]....
.L_42:
        /*0e10*/ 	.word	0xffffffff


	//   ....[1]....
        /*0e14*/ 	.word	0xffffffff


	//   ....[2]....
        /*0e18*/ 	.word	0xffffffff


	//   ....[3]....
        /*0e1c*/ 	.word	0xffffffff


	//   ....[4]....
        /*0e20*/ 	.word	0xffffffff


	//   ....[5]....
        /*0e24*/ 	.word	0xffffffff


	//   ....[6]....
        /*0e28*/ 	.word	0xffffffff


	//   ....[7]....
        /*0e2c*/ 	.word	0xffffffff


	//   ....[8]....
        /*0e30*/ 	.word	0xffffffff


	//   ....[9]....
        /*0e34*/ 	.word	0xffffffff


	//   ....[10]....
        /*0e38*/ 	.word	0xffffffff


	//   ....[11]....
        /*0e3c*/ 	.word	0xffffffff


	//   ....[12]....
        /*0e40*/ 	.word	0xffffffff


	//   ....[13]....
        /*0e44*/ 	.word	0xffffffff


	//----- nvinfo : EIATTR_COOP_GROUP_INSTR_OFFSETS
	.align		4
.L_43:
        /*0e48*/ 	.byte	0x04, 0x28
        /*0e4a*/ 	.short	(.L_45 - .L_44)


	//   ....[0]....
.L_44:
        /*0e4c*/ 	.word	0x000000b0


	//   ....[1]....
        /*0e50*/ 	.word	0x00000570


	//   ....[2]....
        /*0e54*/ 	.word	0x000006d0


	//   ....[3]....
        /*0e58*/ 	.word	0x00000820


	//   ....[4]....
        /*0e5c*/ 	.word	0x00000910


	//   ....[5]....
        /*0e60*/ 	.word	0x00000a70


	//   ....[6]....
        /*0e64*/ 	.word	0x00000bc0


	//   ....[7]....
        /*0e68*/ 	.word	0x00000e00


	//   ....[8]....
        /*0e6c*/ 	.word	0x00002050


	//   ....[9]....
        /*0e70*/ 	.word	0x00002e60


	//   ....[10]....
        /*0e74*/ 	.word	0x00003330


	//   ....[11]....
        /*0e78*/ 	.word	0x00003360


	//   ....[12]....
        /*0e7c*/ 	.word	0x00003e60


	//   ....[13]....
        /*0e80*/ 	.word	0x00004070


	//----- nvinfo : EIATTR_VRC_CTA_INIT_COUNT
	.align		4
.L_45:
        /*0e84*/ 	.byte	0x02, 0x4a
        /*0e86*/ 	.byte	0x80
	.zero		1


	//----- nvinfo : EIATTR_SYSCALL_OFFSETS
	.align		4
        /*0e88*/ 	.byte	0x04, 0x46
        /*0e8a*/ 	.short	(.L_47 - .L_46)


	//   ....[0]....
.L_46:
        /*0e8c*/ 	.word	0x000059c0


	//   ....[1]....
        /*0e90*/ 	.word	0x00005ab0


	//   ....[2]....
        /*0e94*/ 	.word	0x00007190


	//   ....[3]....
        /*0e98*/ 	.word	0x00007300


	//   ....[4]....
        /*0e9c*/ 	.word	0x00007470


	//   ....[5]....
        /*0ea0*/ 	.word	0x000075e0


	//   ....[6]....
        /*0ea4*/ 	.word	0x00007750


	//   ....[7]....
        /*0ea8*/ 	.word	0x000078f0


	//   ....[8]....
        /*0eac*/ 	.word	0x00007a90


	//----- nvinfo : EIATTR_MBARRIER_INSTR_OFFSETS
	.align		4
.L_47:
        /*0eb0*/ 	.byte	0x04, 0x39
        /*0eb2*/ 	.short	(.L_49 - .L_48)


	//   ....[0]....
.L_48:
        /*0eb4*/ 	.word	0x00000660
        /*0eb8*/ 	.word	0x000000ff
        /*0ebc*/ 	.word	0x00000000
        /*0ec0*/ 	.short	0x0100
        /*0ec2*/ 	.byte	0x04
	.zero		1


	//   ....[1]....
        /*0ec4*/ 	.word	0x00000670
        /*0ec8*/ 	.word	0x000000ff
        /*0ecc*/ 	.word	0x00000018
        /*0ed0*/ 	.short	0x0100
        /*0ed2*/ 	.byte	0x04
	.zero		1


	//   ....[2]....
        /*0ed4*/ 	.word	0x00000680
        /*0ed8*/ 	.word	0x000000ff
        /*0edc*/ 	.word	0x00000008
        /*0ee0*/ 	.short	0x0100
        /*0ee2*/ 	.byte	0x04
	.zero		1


	//   ....[3]....
        /*0ee4*/ 	.word	0x00000690
        /*0ee8*/ 	.word	0x000000ff
        /*0eec*/ 	.word	0x00000020
        /*0ef0*/ 	.short	0x0100
        /*0ef2*/ 	.byte	0x04
	.zero		1


	//   ....[4]....
        /*0ef4*/ 	.word	0x000006a0
        /*0ef8*/ 	.word	0x000000ff
        /*0efc*/ 	.word	0x00000010
        /*0f00*/ 	.short	0x0100
        /*0f02*/ 	.byte	0x04
	.zero		1


	//   ....[5]....
        /*0f04*/ 	.word	0x000006b0
        /*0f08*/ 	.word	0x000000ff
        /*0f0c*/ 	.word	0x00000028
        /*0f10*/ 	.short	0x0100
        /*0f12*/ 	.byte	0x04
	.zero		1


	//   ....[6]....
        /*0f14*/ 	.word	0x000007d0
        /*0f18*/ 	.word	0x000000ff
        /*0f1c*/ 	.word	0x00000030
        /*0f20*/ 	.short	0x0100
        /*0f22*/ 	.byte	0x04
	.zero		1


	//   ....[7]....
        /*0f24*/ 	.word	0x000007e0
        /*0f28*/ 	.word	0x000000ff
        /*0f2c*/ 	.word	0x00000040
        /*0f30*/ 	.short	0x0100
        /*0f32*/ 	.byte	0x04
	.zero		1


	//   ....[8]....
        /*0f34*/ 	.word	0x000007f0
        /*0f38*/ 	.word	0x000000ff
        /*0f3c*/ 	.word	0x00000038
        /*0f40*/ 	.short	0x0100
        /*0f42*/ 	.byte	0x04
	.zero		1


	//   ....[9]....
        /*0f44*/ 	.word	0x00000800
        /*0f48*/ 	.word	0x000000ff
        /*0f4c*/ 	.word	0x00000048
        /*0f50*/ 	.short	0x0100
        /*0f52*/ 	.byte	0x04
	.zero		1


	//   ....[10]....
        /*0f54*/ 	.word	0x000008e0
        /*0f58*/ 	.word	0x000000ff
        /*0f5c*/ 	.word	0x00000050
        /*0f60*/ 	.short	0x0100
        /*0f62*/ 	.byte	0x04
	.zero		1


	//   ....[11]....
        /*0f64*/ 	.word	0x000008f0
        /*0f68*/ 	.word	0x000000ff
        /*0f6c*/ 	.word	0x00000058
        /*0f70*/ 	.short	0x0100
        /*0f72*/ 	.byte	0x04
	.zero		1


	//   ....[12]....
        /*0f74*/ 	.word	0x00000a20
        /*0f78*/ 	.word	0x000000ff
        /*0f7c*/ 	.word	0x00000060
        /*0f80*/ 	.short	0x0100
        /*0f82*/ 	.byte	0x04
	.zero		1


	//   ....[13]....
        /*0f84*/ 	.word	0x00000a30
        /*0f88*/ 	.word	0x000000ff
        /*0f8c*/ 	.word	0x00000070
        /*0f90*/ 	.short	0x0100
        /*0f92*/ 	.byte	0x04
	.zero		1


	//   ....[14]....
        /*0f94*/ 	.word	0x00000a40
        /*0f98*/ 	.word	0x000000ff
        /*0f9c*/ 	.word	0x00000068
        /*0fa0*/ 	.short	0x0100
        /*0fa2*/ 	.byte	0x04
	.zero		1


	//   ....[15]....
        /*0fa4*/ 	.word	0x00000a50
        /*0fa8*/ 	.word	0x000000ff
        /*0fac*/ 	.word	0x00000078
        /*0fb0*/ 	.short	0x0100
        /*0fb2*/ 	.byte	0x04
	.zero		1


	//   ....[16]....
        /*0fb4*/ 	.word	0x00000b70
        /*0fb8*/ 	.word	0x000000ff
        /*0fbc*/ 	.word	0x00000080
        /*0fc0*/ 	.short	0x0100
        /*0fc2*/ 	.byte	0x04
	.zero		1


	//   ....[17]....
        /*0fc4*/ 	.word	0x00000b80
        /*0fc8*/ 	.word	0x000000ff
        /*0fcc*/ 	.word	0x00000090
        /*0fd0*/ 	.short	0x0100
        /*0fd2*/ 	.byte	0x04
	.zero		1


	//   ....[18]....
        /*0fd4*/ 	.word	0x00000b90
        /*0fd8*/ 	.word	0x000000ff
        /*0fdc*/ 	.word	0x00000088
        /*0fe0*/ 	.short	0x0100
        /*0fe2*/ 	.byte	0x04
	.zero		1


	//   ....[19]....
        /*0fe4*/ 	.word	0x00000ba0
        /*0fe8*/ 	.word	0x000000ff
        /*0fec*/ 	.word	0x00000098
        /*0ff0*/ 	.short	0x0100
        /*0ff2*/ 	.byte	0x04
	.zero		1


	//   ....[20]....
        /*0ff4*/ 	.word	0x00000c90
        /*0ff8*/ 	.word	0x000000ff
        /*0ffc*/ 	.word	0x000000a0
        /*1000*/ 	.short	0x0100
        /*1002*/ 	.byte	0x04
	.zero		1


	//   ....[21]....
        /*1004*/ 	.word	0x00000ca0
        /*1008*/ 	.word	0x000000ff
        /*100c*/ 	.word	0x000000b0
        /*1010*/ 	.short	0x0100
        /*1012*/ 	.byte	0x04
	.zero		1


	//   ....[22]....
        /*1014*/ 	.word	0x00000cb0
        /*1018*/ 	.word	0x000000ff
        /*101c*/ 	.word	0x000000a8
        /*1020*/ 	.short	0x0100
        /*1022*/ 	.byte	0x04
	.zero		1


	//   ....[23]....
        /*1024*/ 	.word	0x00000cc0
        /*1028*/ 	.word	0x000000ff
        /*102c*/ 	.word	0x000000b8
        /*1030*/ 	.short	0x0100
        /*1032*/ 	.byte	0x04
	.zero		1


	//   ....[24]....
        /*1034*/ 	.word	0x00000dc0
        /*1038*/ 	.word	0x000000ff
        /*103c*/ 	.word	0x000000c0
        /*1040*/ 	.short	0x0100
        /*1042*/ 	.byte	0x06
	.zero		1


	//   ....[25]....
        /*1044*/ 	.word	0x00001880
        /*1048*/ 	.word	0x00000000
        /*104c*/ 	.word	0x000000b0
        /*1050*/ 	.short	0x010a
        /*1052*/ 	.byte	0xff
	.zero		1


	//   ....[26]....
        /*1054*/ 	.word	0x000018b0
        /*1058*/ 	.word	0x00000000
        /*105c*/ 	.word	0x000000a0
        /*1060*/ 	.short	0x0101
        /*1062*/ 	.byte	0xff
	.zero		1


	//   ....[27]....
        /*1064*/ 	.word	0x00001980
        /*1068*/ 	.word	0x000000ff
        /*106c*/ 	.word	0x00000018
        /*1070*/ 	.short	0x010a
        /*1072*/ 	.byte	0x05
	.zero		1


	//   ....[28]....
        /*1074*/ 	.word	0x00001a50
        /*1078*/ 	.word	0x000000ff
        /*107c*/ 	.word	0x00000018
        /*1080*/ 	.short	0x010a
        /*1082*/ 	.byte	0x21
	.zero		1


	//   ....[29]....
        /*1084*/ 	.word	0x00001c00
        /*1088*/ 	.word	0x000000ff
        /*108c*/ 	.word	0x00000018
        /*1090*/ 	.short	0x010a
        /*1092*/ 	.byte	0x07
	.zero		1


	//   ....[30]....
        /*1094*/ 	.word	0x00001d00
        /*1098*/ 	.word	0x000000ff
        /*109c*/ 	.word	0x00000058
        /*10a0*/ 	.short	0x0101
        /*10a2*/ 	.byte	0x04
	.zero		1


	//   ....[31]....
        /*10a4*/ 	.word	0x00001d20
        /*10a8*/ 	.word	0x000000ff
        /*10ac*/ 	.word	0x00000018
        /*10b0*/ 	.short	0x010a
        /*10b2*/ 	.byte	0x05
	.zero		1


	//   ....[32]....
        /*10b4*/ 	.word	0x00001da0
        /*10b8*/ 	.word	0x000000ff
        /*10bc*/ 	.word	0x00000018
        /*10c0*/ 	.short	0x010a
        /*10c2*/ 	.byte	0x11
	.zero		1


	//   ....[33]....
        /*10c4*/ 	.word	0x00001f30
        /*10c8*/ 	.word	0x000000ff
        /*10cc*/ 	.word	0x00000018
        /*10d0*/ 	.short	0x010a
        /*10d2*/ 	.byte	0x08
	.zero		1


	//   ....[34]....
        /*10d4*/ 	.word	0x00002080
        /*10d8*/ 	.word	0x00000003
        /*10dc*/ 	.word	0x00000060
        /*10e0*/ 	.short	0x010a
        /*10e2*/ 	.byte	0xff
	.zero		1


	//   ....[35]....
        /*10e4*/ 	.word	0x000021d0
        /*10e8*/ 	.word	0x00000000
        /*10ec*/ 	.word	0x00000000
        /*10f0*/ 	.short	0x0101
        /*10f2*/ 	.byte	0xff
	.zero		1


	//   ....[36]....
        /*10f4*/ 	.word	0x00002770
        /*10f8*/ 	.word	0x000000ff
        /*10fc*/ 	.word	0x00000000
        /*1100*/ 	.short	0x010a
        /*1102*/ 	.byte	0x04
	.zero		1


	//   ....[37]....
        /*1104*/ 	.word	0x00002800
        /*1108*/ 	.word	0x000000ff
        /*110c*/ 	.word	0x00000000
        /*1110*/ 	.short	0x010a
        /*1112*/ 	.byte	0x05
	.zero		1


	//   ....[38]....
        /*1114*/ 	.word	0x000028a0
        /*1118*/ 	.word	0x00000000
        /*111c*/ 	.word	0x00000000
        /*1120*/ 	.short	0x010a
        /*1122*/ 	.byte	0xff
	.zero		1


	//   ....[39]....
        /*1124*/ 	.word	0x000029c0
        /*1128*/ 	.word	0x00000002
        /*112c*/ 	.word	0x000000a0
        /*1130*/ 	.short	0x010a
        /*1132*/ 	.byte	0xff
	.zero		1


	//   ....[40]....
        /*1134*/ 	.word	0x00002a30
        /*1138*/ 	.word	0x00000002
        /*113c*/ 	.word	0x00000000
        /*1140*/ 	.short	0x0101
        /*1142*/ 	.byte	0xff
	.zero		1


	//   ....[41]....
        /*1144*/ 	.word	0x00002a50
        /*1148*/ 	.word	0x000000ff
        /*114c*/ 	.word	0x00000070
        /*1150*/ 	.short	0x010a
        /*1152*/ 	.byte	0x04
	.zero		1


	//   ....[42]....
        /*1154*/ 	.word	0x00002b70
        /*1158*/ 	.word	0x00000002
        /*115c*/ 	.word	0x00000060
        /*1160*/ 	.short	0x010a
        /*1162*/ 	.byte	0xff
	.zero		1


	//   ....[43]....
        /*1164*/ 	.word	0x00002c70
        /*1168*/ 	.word	0x00000002
        /*116c*/ 	.word	0x00000000
        /*1170*/ 	.short	0x0101
        /*1172*/ 	.byte	0xff
	.zero		1


	//   ....[44]....
        /*1174*/ 	.word	0x00002d00
        /*1178*/ 	.word	0x000000ff
        /*117c*/ 	.word	0x00000070
        /*1180*/ 	.short	0x0106
        /*1182*/ 	.byte	0x04
	.zero		1


	//   ....[45]....
        /*1184*/ 	.word	0x00002d20
        /*1188*/ 	.word	0x000000ff
        /*118c*/ 	.word	0x00000070
        /*1190*/ 	.short	0x010a
        /*1192*/ 	.byte	0x04
	.zero		1


	//   ....[46]....
        /*1194*/ 	.word	0x00002db0
        /*1198*/ 	.word	0x000000ff
        /*119c*/ 	.word	0x00000070
        /*11a0*/ 	.short	0x0106
        /*11a2*/ 	.byte	0x06
	.zero		1


	//   ....[47]....
        /*11a4*/ 	.word	0x00002df0
        /*11a8*/ 	.word	0x00000000
        /*11ac*/ 	.word	0x00000070
        /*11b0*/ 	.short	0x010a
        /*11b2*/ 	.byte	0xff
	.zero		1


	//   ....[48]....
        /*11b4*/ 	.word	0x00003030
        /*11b8*/ 	.word	0x000000ff
        /*11bc*/ 	.word	0x00000008
        /*11c0*/ 	.short	0x010a
        /*11c2*/ 	.byte	0x05
	.zero		1


	//   ....[49]....
        /*11c4*/ 	.word	0x00003050
        /*11c8*/ 	.word	0x000000ff
        /*11cc*/ 	.word	0x00000008
        /*11d0*/ 	.short	0x010a
        /*11d2*/ 	.byte	0x05
	.zero		1


	//   ....[50]....
        /*11d4*/ 	.word	0x000031e0
        /*11d8*/ 	.word	0x000000ff
        /*11dc*/ 	.word	0x00000008
        /*11e0*/ 	.short	0x010a
        /*11e2*/ 	.byte	0x05
	.zero		1


	//   ....[51]....
        /*11e4*/ 	.word	0x00003200
        /*11e8*/ 	.word	0x000000ff
        /*11ec*/ 	.word	0x00000008
        /*11f0*/ 	.short	0x010a
        /*11f2*/ 	.byte	0x05
	.zero		1


	//   ....[52]....
        /*11f4*/ 	.word	0x000032c0
        /*11f8*/ 	.word	0x000000ff
        /*11fc*/ 	.word	0x00000000
        /*1200*/ 	.short	0x0101
        /*1202*/ 	.byte	0x04
	.zero		1


	//   ....[53]....
        /*1204*/ 	.word	0x00003600
        /*1208*/ 	.word	0x00000000
        /*120c*/ 	.word	0x00000060
        /*1210*/ 	.short	0x010a
        /*1212*/ 	.byte	0xff
	.zero		1


	//   ....[54]....
        /*1214*/ 	.word	0x000036c0
        /*1218*/ 	.word	0x00000000
        /*121c*/ 	.word	0x00000000
        /*1220*/ 	.short	0x0101
        /*1222*/ 	.byte	0xff
	.zero		1


	//   ....[55]....
        /*1224*/ 	.word	0x00003770
        /*1228*/ 	.word	0x000000ff
        /*122c*/ 	.word	0x00000000
        /*1230*/ 	.short	0x010a
        /*1232*/ 	.byte	0x05
	.zero		1


	//   ....[56]....
        /*1234*/ 	.word	0x00003780
        /*1238*/ 	.word	0x000000ff
        /*123c*/ 	.word	0x00000090
        /*1240*/ 	.short	0x010a
        /*1242*/ 	.byte	0x1f
	.zero		1


	//   ....[57]....
        /*1244*/ 	.word	0x00003830
        /*1248*/ 	.word	0x000000ff
        /*124c*/ 	.word	0x00000000
        /*1250*/ 	.short	0x010a
        /*1252*/ 	.byte	0x07
	.zero		1


	//   ....[58]....
        /*1254*/ 	.word	0x00003960
        /*1258*/ 	.word	0x000000ff
        /*125c*/ 	.word	0x00000000
        /*1260*/ 	.short	0x010a
        /*1262*/ 	.byte	0x06
	.zero		1


	//   ....[59]....
        /*1264*/ 	.word	0x00003c70
        /*1268*/ 	.word	0x000000ff
        /*126c*/ 	.word	0x00000000
        /*1270*/ 	.short	0x010a
        /*1272*/ 	.byte	0x04
	.zero		1


	//   ....[60]....
        /*1274*/ 	.word	0x00003d10
        /*1278*/ 	.word	0x00000000
        /*127c*/ 	.word	0x00000000
        /*1280*/ 	.short	0x010a
        /*1282*/ 	.byte	0xff
	.zero		1


	//   ....[61]....
        /*1284*/ 	.word	0x00003d50
        /*1288*/ 	.word	0x00000000
        /*128c*/ 	.word	0x00000000
        /*1290*/ 	.short	0x010a
        /*1292*/ 	.byte	0xff
	.zero		1


	//   ....[62]....
        /*1294*/ 	.word	0x00003dc0
        /*1298*/ 	.word	0x000000ff
        /*129c*/ 	.word	0x00000000
        /*12a0*/ 	.short	0x0101
        /*12a2*/ 	.byte	0x04
	.zero		1


	//   ....[63]....
        /*12a4*/ 	.word	0x00003e00
        /*12a8*/ 	.word	0x000000ff
        /*12ac*/ 	.word	0x000000c0
        /*12b0*/ 	.short	0x010a
        /*12b2*/ 	.byte	0x1b
	.zero		1


	//   ....[64]....
        /*12b4*/ 	.word	0x00003e50
        /*12b8*/ 	.word	0x000000ff
        /*12bc*/ 	.word	0x00000000
        /*12c0*/ 	.short	0x0101
        /*12c2*/ 	.byte	0x04
	.zero		1


	//   ....[65]....
        /*12c4*/ 	.word	0x000042f0
        /*12c8*/ 	.word	0x00000003
        /*12cc*/ 	.word	0x00000060
        /*12d0*/ 	.short	0x010a
        /*12d2*/ 	.byte	0xff
	.zero		1


	//   ....[66]....
        /*12d4*/ 	.word	0x00004460
        /*12d8*/ 	.word	0x00000000
        /*12dc*/ 	.word	0x00000000
        /*12e0*/ 	.short	0x0101
        /*12e2*/ 	.byte	0xff
	.zero		1


	//   ....[67]....
        /*12e4*/ 	.word	0x00004910
        /*12e8*/ 	.word	0x000000ff
        /*12ec*/ 	.word	0x00000058
        /*12f0*/ 	.short	0x010a
        /*12f2*/ 	.byte	0x06
	.zero		1


	//   ....[68]....
        /*12f4*/ 	.word	0x00004b20
        /*12f8*/ 	.word	0x000000ff
        /*12fc*/ 	.word	0x00000040
        /*1300*/ 	.short	0x010a
        /*1302*/ 	.byte	0x05
	.zero		1


	//   ....[69]....
        /*1304*/ 	.word	0x00004f00
        /*1308*/ 	.word	0x000000ff
        /*130c*/ 	.word	0x00000030
        /*1310*/ 	.short	0x010b
        /*1312*/ 	.byte	0x05
	.zero		1


	//   ....[70]....
        /*1314*/ 	.word	0x00004f10
        /*1318*/ 	.word	0x000000ff
        /*131c*/ 	.word	0x00000000
        /*1320*/ 	.short	0x0101
        /*1322*/ 	.byte	0x04
	.zero		1


	//   ....[71]....
        /*1324*/ 	.word	0x00004f60
        /*1328*/ 	.word	0x000000ff
        /*132c*/ 	.word	0x00000000
        /*1330*/ 	.short	0x010a
        /*1332*/ 	.byte	0x04
	.zero		1


	//   ....[72]....
        /*1334*/ 	.word	0x00005000
        /*1338*/ 	.word	0x00000000
        /*133c*/ 	.word	0x00000000
        /*1340*/ 	.short	0x010a
        /*1342*/ 	.byte	0xff
	.zero		1


	//   ....[73]....
        /*1344*/ 	.word	0x00005220
        /*1348*/ 	.word	0x000000ff
        /*134c*/ 	.word	0x00000060
        /*1350*/ 	.short	0x010a
        /*1352*/ 	.byte	0x04
	.zero		1


	//   ....[74]....
        /*1354*/ 	.word	0x000052f0
        /*1358*/ 	.word	0x000000ff
        /*135c*/ 	.word	0x00000000
        /*1360*/ 	.short	0x0101
        /*1362*/ 	.byte	0x04
	.zero		1


	//   ....[75]....
        /*1364*/ 	.word	0x00005f80
        /*1368*/ 	.word	0x00000008
        /*136c*/ 	.word	0x00000030
        /*1370*/ 	.short	0x010a
        /*1372*/ 	.byte	0xff
	.zero		1


	//   ....[76]....
        /*1374*/ 	.word	0x00006020
        /*1378*/ 	.word	0x00000005
        /*137c*/ 	.word	0x00000080
        /*1380*/ 	.short	0x010a
        /*1382*/ 	.byte	0xff
	.zero		1


	//   ....[77]....
        /*1384*/ 	.word	0x000066e0
        /*1388*/ 	.word	0x00000008
        /*138c*/ 	.word	0x00000030
        /*1390*/ 	.short	0x010a
        /*1392*/ 	.byte	0xff
	.zero		1


	//   ....[78]....
        /*1394*/ 	.word	0x00007070
        /*1398*/ 	.word	0x00000005
        /*139c*/ 	.word	0x00000080
        /*13a0*/ 	.short	0x010a
        /*13a2*/ 	.byte	0xff
	.zero		1


	//   ....[79]....
        /*13a4*/ 	.word	0x00008880
        /*13a8*/ 	.word	0x000000ff
        /*13ac*/ 	.word	0x00000000
        /*13b0*/ 	.short	0x0101
        /*13b2*/ 	.byte	0x07
	.zero		1


	//   ....[80]....
        /*13b4*/ 	.word	0x0000c550
        /*13b8*/ 	.word	0x00000000
        /*13bc*/ 	.word	0x00000000
        /*13c0*/ 	.short	0x0101
        /*13c2*/ 	.byte	0xff
	.zero		1


	//   ....[81]....
        /*13c4*/ 	.word	0x0000c800
        /*13c8*/ 	.word	0x00000000
        /*13cc*/ 	.word	0x000000b0
        /*13d0*/ 	.short	0x010a
        /*13d2*/ 	.byte	0xff
	.zero		1


	//   ....[82]....
        /*13d4*/ 	.word	0x0000c860
        /*13d8*/ 	.word	0x00000000
        /*13dc*/ 	.word	0x00000018
        /*13e0*/ 	.short	0x010a
        /*13e2*/ 	.byte	0xff
	.zero		1


	//   ....[83]....
        /*13e4*/ 	.word	0x0000c8c0
        /*13e8*/ 	.word	0x00000000
        /*13ec*/ 	.word	0x00000018
        /*13f0*/ 	.short	0x010a
        /*13f2*/ 	.byte	0xff
	.zero		1


	//   ....[84]....
        /*13f4*/ 	.word	0x0000c910
        /*13f8*/ 	.word	0x00000003
        /*13fc*/ 	.word	0x00000060
        /*1400*/ 	.short	0x010a
        /*1402*/ 	.byte	0xff
	.zero		1


	//   ....[85]....
        /*1404*/ 	.word	0x0000c970
        /*1408*/ 	.word	0x00000000
        /*140c*/ 	.word	0x00000000
        /*1410*/ 	.short	0x010a
        /*1412*/ 	.byte	0xff
	.zero		1


	//   ....[86]....
        /*1414*/ 	.word	0x0000c9d0
        /*1418*/ 	.word	0x00000000
        /*141c*/ 	.word	0x00000000
        /*1420*/ 	.short	0x010a
        /*1422*/ 	.byte	0xff
	.zero		1


	//   ....[87]....
        /*1424*/ 	.word	0x0000ca20
        /*1428*/ 	.word	0x00000002
        /*142c*/ 	.word	0x000000a0
        /*1430*/ 	.short	0x010a
        /*1432*/ 	.byte	0xff
	.zero		1


	//   ....[88]....
        /*1434*/ 	.word	0x0000ca80
        /*1438*/ 	.word	0x00000002
        /*143c*/ 	.word	0x00000070
        /*1440*/ 	.short	0x010a
        /*1442*/ 	.byte	0xff
	.zero		1


	//   ....[89]....
        /*1444*/ 	.word	0x0000cad0
        /*1448*/ 	.word	0x00000002
        /*144c*/ 	.word	0x00000060
        /*1450*/ 	.short	0x010a
        /*1452*/ 	.byte	0xff
	.zero		1


	//   ....[90]....
        /*1454*/ 	.word	0x0000cb30
        /*1458*/ 	.word	0x00000000
        /*145c*/ 	.word	0x00000070
        /*1460*/ 	.short	0x010a
        /*1462*/ 	.byte	0xff
	.zero		1


	//   ....[91]....
        /*1464*/ 	.word	0x0000cb90
        /*1468*/ 	.word	0x00000005
        /*146c*/ 	.word	0x00000008
        /*1470*/ 	.short	0x010a
        /*1472*/ 	.byte	0xff
	.zero		1


	//   ....[92]....
        /*1474*/ 	.word	0x0000cc70
        /*1478*/ 	.word	0x00000000
        /*147c*/ 	.word	0x00000008
        /*1480*/ 	.short	0x010a
        /*1482*/ 	.byte	0xff
	.zero		1


	//   ....[93]....
        /*1484*/ 	.word	0x0000ccc0
        /*1488*/ 	.word	0x00000000
        /*148c*/ 	.word	0x00000060
        /*1490*/ 	.short	0x010a
        /*1492*/ 	.byte	0xff
	.zero		1


	//   ....[94]....
        /*1494*/ 	.word	0x0000cd20
        /*1498*/ 	.word	0x00000000
        /*149c*/ 	.word	0x00000090
        /*14a0*/ 	.short	0x010a
        /*14a2*/ 	.byte	0xff
	.zero		1


	//   ....[95]....
        /*14a4*/ 	.word	0x0000cd80
        /*14a8*/ 	.word	0x00000000
        /*14ac*/ 	.word	0x00000000
        /*14b0*/ 	.short	0x010a
        /*14b2*/ 	.byte	0xff
	.zero		1


	//   ....[96]....
        /*14b4*/ 	.word	0x0000cde0
        /*14b8*/ 	.word	0x00000000
        /*14bc*/ 	.word	0x00000000
        /*14c0*/ 	.short	0x010a
        /*14c2*/ 	.byte	0xff
	.zero		1


	//   ....[97]....
        /*14c4*/ 	.word	0x0000ce40
        /*14c8*/ 	.word	0x00000000
        /*14cc*/ 	.word	0x000000c0
        /*14d0*/ 	.short	0x010a
        /*14d2*/ 	.byte	0xff
	.zero		1


	//   ....[98]....
        /*14d4*/ 	.word	0x0000ce90
        /*14d8*/ 	.word	0x00000003
        /*14dc*/ 	.word	0x00000060
        /*14e0*/ 	.short	0x010a
        /*14e2*/ 	.byte	0xff
	.zero		1


	//   ....[99]....
        /*14e4*/ 	.word	0x0000cef0
        /*14e8*/ 	.word	0x00000000
        /*14ec*/ 	.word	0x00000058
        /*14f0*/ 	.short	0x010a
        /*14f2*/ 	.byte	0xff
	.zero		1


	//   ....[100]....
        /*14f4*/ 	.word	0x0000cf50
        /*14f8*/ 	.word	0x00000002
        /*14fc*/ 	.word	0x00000040
        /*1500*/ 	.short	0x010a
        /*1502*/ 	.byte	0xff
	.zero		1


	//   ....[101]....
        /*1504*/ 	.word	0x0000cfb0
        /*1508*/ 	.word	0x00000000
        /*150c*/ 	.word	0x00000000
        /*1510*/ 	.short	0x010a
        /*1512*/ 	.byte	0xff
	.zero		1


	//   ....[102]....
        /*1514*/ 	.word	0x0000d010
        /*1518*/ 	.word	0x00000000
        /*151c*/ 	.word	0x00000060
        /*1520*/ 	.short	0x010a
        /*1522*/ 	.byte	0xff
	.zero		1


	//   ....[103]....
        /*1524*/ 	.word	0x0000d060
        /*1528*/ 	.word	0x00000008
        /*152c*/ 	.word	0x00000030
        /*1530*/ 	.short	0x010a
        /*1532*/ 	.byte	0xff
	.zero		1


	//   ....[104]....
        /*1534*/ 	.word	0x0000d0b0
        /*1538*/ 	.word	0x00000005
        /*153c*/ 	.word	0x00000080
        /*1540*/ 	.short	0x010a
        /*1542*/ 	.byte	0xff
	.zero		1


	//----- nvinfo : EIATTR_NUM_MBARRIERS
	.align		4
.L_49:
        /*1544*/ 	.byte	0x03, 0x38
        /*1546*/ 	.short	0x0019


	//----- nvinfo : EIATTR_EXIT_INSTR_OFFSETS
	.align		4
        /*1548*/ 	.byte	0x04, 0x1c
        /*154a*/ 	.short	(.L_51 - .L_50)


	//   ....[0]....
.L_50:
        /*154c*/ 	.word	0x000028d0


	//   ....[1]....
        /*1550*/ 	.word	0x00002dc0


	//   ....[2]....
        /*1554*/ 	.word	0x00002e20


	//   ....[3]....
        /*1558*/ 	.word	0x00004080


	//   ....[4]....
        /*155c*/ 	.word	0x00005030


	//   ....[5]....
        /*1560*/ 	.word	0x00005070


	//   ....[6]....
        /*1564*/ 	.word	0x0000c700


	//   ....[7]....
        /*1568*/ 	.word	0x0000c790


	//   ....[8]....
        /*156c*/ 	.word	0x0000c7c0


	//   ....[9]....
        /*1570*/ 	.word	0x0000c7f0


	//----- nvinfo : EIATTR_MAX_THREADS
	.align		4
.L_51:
        /*1574*/ 	.byte	0x04, 0x05
        /*1576*/ 	.short	(.L_53 - .L_52)
.L_52:
        /*1578*/ 	.word	0x00000100
        /*157c*/ 	.word	0x00000001
        /*1580*/ 	.word	0x00000001


	//----- nvinfo : EIATTR_CRS_STACK_SIZE
	.align		4
.L_53:
        /*1584*/ 	.byte	0x04, 0x1e
        /*1586*/ 	.short	(.L_55 - .L_54)
.L_54:
        /*1588*/ 	.word	0x00000000


	//----- nvinfo : EIATTR_CBANK_PARAM_SIZE
	.align		4
.L_55:
        /*158c*/ 	.byte	0x03, 0x19
        /*158e*/ 	.short	0x0800


	//----- nvinfo : EIATTR_PARAM_CBANK
	.align		4
        /*1590*/ 	.byte	0x04, 0x0a
        /*1592*/ 	.short	(.L_57 - .L_56)
	.align		4
.L_56:
        /*1594*/ 	.word	index@(.nv.constant0._ZN7cutlass13device_kernelINS_4gemm6kernel13GemmUniversalIN4cute5tupleIJiiiiEEENS1_10collective13CollectiveMmaINS1_35MainloopSm100TmaUmmaWarpSpecializedILi3ELi2ELi2ENS5_IJNS4_1CILi2EEENSA_ILi1EEESC_EEEEENS5_IJNSA_ILi256EEENSA_ILi224EEENSA_ILi64EEEEEENS_6half_tENS5_IJlSC_lEEESJ_SK_NS4_8TiledMMAINS4_8MMA_AtomIJNS4_26SM100_MMA_F16BF16_2x1SM_SSISJ_SJ_fLi256ELi224ELNS4_4UMMA5MajorE0ELSP_0ELNSO_7ScaleInE0ELSQ_0EEEEEENS4_6LayoutINS5_IJSC_SC_SC_EEENS5_IJNSA_ILi0EEESV_SV_EEEEENS5_IJNS4_10UnderscoreESY_SY_EEEEENS4_18SM100_TMA_2SM_LOADENS4_14ComposedLayoutINS4_7SwizzleILi3ELi4ELi3EEENS4_18smem_ptr_flag_bitsILi16EEENST_INS5_IJNSA_ILi8EEESH_EEENS5_IJSH_SC_EEEEEEEvNS4_8identityES11_S1B_vS1C_EENS_8epilogue10collective18CollectiveEpilogueINS1E_23Sm100TmaWarpSpecializedILi2ELi1ELi224ELb1ELb0EEEJNS5_IJNSA_ILi128EEESG_SH_EEENS5_IJNST_IS1J_SC_EENST_ISG_SC_EEEEESJ_SK_SJ_SK_NS1E_6fusion15FusionCallbacksIS1I_NS1O_17LinearCombinationISJ_fSJ_fLNS_15FloatRoundStyleE2EEES1K_S1N_JEEENS4_5SM1004TMEM4LOAD26SM100_TMEM_LOAD_32dp32b32xENS4_13SM90_TMA_LOADENS12_INS13_ILi2ELi4ELi3EEES16_NST_INS5_IJS17_NSA_ILi32EEEEEENS5_IJS20_SC_EEEEEEENS4_39AutoVectorizingCopyWithAssumedAlignmentILi128EEENS4_14SM90_TMA_STOREES24_S26_S26_EEEvvEEEEvNT_6ParamsE)
        /*1598*/ 	.short	0x0380
        /*159a*/ 	.short	0x0800


	//----- nvinfo : EIATTR_SW_WAR
	.align		4
.L_57:
        /*159c*/ 	.byte	0x04, 0x36
        /*159e*/ 	.short	(.L_59 - .L_58)
.L_58:
        /*15a0*/ 	.word	0x00000008
.L_59:


//--------------------- .nv.callgraph             --------------------------
	.section	.nv.callgraph,"",@"SHT_CUDA_CALLGRAPH"
	.align	4
	.sectionentsize	8
	.align		4
        /*0000*/ 	.word	0x00000000
	.align		4
        /*0004*/ 	.word	0xffffffff
	.align		4
        /*0008*/ 	.word	index@(_ZN7cutlass13device_kernelINS_4gemm6kernel13GemmUniversalIN4cute5tupleIJiiiiEEENS1_10collective13CollectiveMmaINS1_35MainloopSm100TmaUmmaWarpSpecializedILi3ELi2ELi2ENS5_IJNS4_1CILi2EEENSA_ILi1EEESC_EEEEENS5_IJNSA_ILi256EEENSA_ILi224EEENSA_ILi64EEEEEENS_6half_tENS5_IJlSC_lEEESJ_SK_NS4_8TiledMMAINS4_8MMA_AtomIJNS4_26SM100_MMA_F16BF16_2x1SM_SSISJ_SJ_fLi256ELi224ELNS4_4UMMA5MajorE0ELSP_0ELNSO_7ScaleInE0ELSQ_0EEEEEENS4_6LayoutINS5_IJSC_SC_SC_EEENS5_IJNSA_ILi0EEESV_SV_EEEEENS5_IJNS4_10UnderscoreESY_SY_EEEEENS4_18SM100_TMA_2SM_LOADENS4_14ComposedLayoutINS4_7SwizzleILi3ELi4ELi3EEENS4_18smem_ptr_flag_bitsILi16EEENST_INS5_IJNSA_ILi8EEESH_EEENS5_IJSH_SC_EEEEEEEvNS4_8identityES11_S1B_vS1C_EENS_8epilogue10collective18CollectiveEpilogueINS1E_23Sm100TmaWarpSpecializedILi2ELi1ELi224ELb1ELb0EEEJNS5_IJNSA_ILi128EEESG_SH_EEENS5_IJNST_IS1J_SC_EENST_ISG_SC_EEEEESJ_SK_SJ_SK_NS1E_6fusion15FusionCallbacksIS1I_NS1O_17LinearCombinationISJ_fSJ_fLNS_15FloatRoundStyleE2EEES1K_S1N_JEEENS4_5SM1004TMEM4LOAD26SM100_TMEM_LOAD_32dp32b32xENS4_13SM90_TMA_LOADENS12_INS13_ILi2ELi4ELi3EEES16_NST_INS5_IJS17_NSA_ILi32EEEEEENS5_IJS20_SC_EEEEEEENS4_39AutoVectorizingCopyWithAssumedAlignmentILi128EEENS4_14SM90_TMA_STOREES24_S26_S26_EEEvvEEEEvNT_6ParamsE)
	.align		4
        /*000c*/ 	.word	index@(__assertfail)
	.align		4
        /*0010*/ 	.word	0x00000000
	.align		4
        /*0014*/ 	.word	0xfffffffe
	.align		4
        /*0018*/ 	.word	0x00000000
	.align		4
        /*001c*/ 	.word	0xfffffffd
	.align		4
        /*0020*/ 	.word	0x00000000
	.align		4
        /*0024*/ 	.word	0xfffffffc


//--------------------- .nv.constant4             --------------------------
	.section	.nv.constant4,"a",@progbits
	.align	8
	.align		8
.nv.constant4:
        /*0000*/ 	.dword	__assertfail
	.align		8
        /*0008*/ 	.dword	__unnamed_1
	.align		8
        /*0010*/ 	.dword	__unnamed_2
	.align		8
        /*0018*/ 	.dword	_ZN40_INTERNAL_9d92194c_4_k_cu_a5044fdb_191744cuda3std3__45__cpo5beginE
	.align		8
        /*0020*/ 	.dword	_ZN40_INTERNAL_9d92194c_4_k_cu_a5044fdb_191744cuda3std3__45__cpo3endE
	.align		8
        /*0028*/ 	.dword	_ZN40_INTERNAL_9d92194c_4_k_cu_a5044fdb_191744cuda3std3__45__cpo6cbeginE
	.align		8
        /*0030*/ 	.dword	_ZN40_INTERNAL_9d92194c_4_k_cu_a5044fdb_191744cuda3std3__45__cpo4cendE
	.align		8
        /*0038*/ 	.dword	_ZN40_INTERNAL_9d92194c_4_k_cu_a5044fdb_191744cuda3std3__442_GLOBAL__N__9d92194c_4_k_cu_a5044fdb_191746ignoreE
	.align		8
        /*0040*/ 	.dword	_ZN40_INTERNAL_9d92194c_4_k_cu_a5044fdb_191744cuda3std3__419piecewise_constructE
	.align		8
        /*0048*/ 	.dword	_ZN40_INTERNAL_9d92194c_4_k_cu_a5044fdb_191744cuda3std3__48in_placeE
	.align		8
        /*0050*/ 	.dword	_ZN40_INTERNAL_9d92194c_4_k_cu_a5044fdb_191744cuda3std6ranges3__45__cpo4swapE
	.align		8
        /*0058*/ 	.dword	_ZN40_INTERNAL_9d92194c_4_k_cu_a5044fdb_191744cuda3std6ranges3__45__cpo9iter_moveE
	.align		8
        /*0060*/ 	.dword	_ZN40_INTERNAL_9d92194c_4_k_cu_a5044fdb_191744cute7productE
	.align		8
        /*0068*/ 	.dword	_ZN40_INTERNAL_9d92194c_4_k_cu_a5044fdb_191744cute1_E
	.align		8
        /*0070*/ 	.dword	$str$25
	.align		8
        /*0078*/ 	.dword	$str$26
	.align		8
        /*0080*/ 	.dword	$str$27
	.align		8
        /*0088*/ 	.dword	$str$28


//--------------------- .text._ZN7cutlass13device_kernelINS_4gemm6kernel13GemmUniversalIN4cute5tupleIJiiiiEEENS1_10collective13CollectiveMmaINS1_35MainloopSm100TmaUmmaWarpSpecializedILi3ELi2ELi2ENS5_IJNS4_1CILi2EEENSA_ILi1EEESC_EEEEENS5_IJNSA_ILi256EEENSA_ILi224EEENSA_ILi64EEEEEENS_6half_tENS5_IJlSC_lEEESJ_SK_NS4_8TiledMMAINS4_8MMA_AtomIJNS4_26SM100_MMA_F16BF16_2x1SM_SSISJ_SJ_fLi256ELi224ELNS4_4UMMA5MajorE0ELSP_0ELNSO_7ScaleInE0ELSQ_0EEEEEENS4_6LayoutINS5_IJSC_SC_SC_EEENS5_IJNSA_ILi0EEESV_SV_EEEEENS5_IJNS4_10UnderscoreESY_SY_EEEEENS4_18SM100_TMA_2SM_LOADENS4_14ComposedLayoutINS4_7SwizzleILi3ELi4ELi3EEENS4_18smem_ptr_flag_bitsILi16EEENST_INS5_IJNSA_ILi8EEESH_EEENS5_IJSH_SC_EEEEEEEvNS4_8identityES11_S1B_vS1C_EENS_8epilogue10collective18CollectiveEpilogueINS1E_23Sm100TmaWarpSpecializedILi2ELi1ELi224ELb1ELb0EEEJNS5_IJNSA_ILi128EEESG_SH_EEENS5_IJNST_IS1J_SC_EENST_ISG_SC_EEEEESJ_SK_SJ_SK_NS1E_6fusion15FusionCallbacksIS1I_NS1O_17LinearCombinationISJ_fSJ_fLNS_15FloatRoundStyleE2EEES1K_S1N_JEEENS4_5SM1004TMEM4LOAD26SM100_TMEM_LOAD_32dp32b32xENS4_13SM90_TMA_LOADENS12_INS13_ILi2ELi4ELi3EEES16_NST_INS5_IJS17_NSA_ILi32EEEEEENS5_IJS20_SC_EEEEEEENS4_39AutoVectorizingCopyWithAssumedAlignmentILi128EEENS4_14SM90_TMA_STOREES24_S26_S26_EEEvvEEEEvNT_6ParamsE --------------------------
	.section	.text._ZN7cutlass13device_kernelINS_4gemm6kernel13GemmUniversalIN4cute5tupleIJiiiiEEENS1_10collective13CollectiveMmaINS1_35MainloopSm100TmaUmmaWarpSpecializedILi3ELi2ELi2ENS5_IJNS4_1CILi2EEENSA_ILi1EEESC_EEEEENS5_IJNSA_ILi256EEENSA_ILi224EEENSA_ILi64EEEEEENS_6half_tENS5_IJlSC_lEEESJ_SK_NS4_8TiledMMAINS4_8MMA_AtomIJNS4_26SM100_MMA_F16BF16_2x1SM_SSISJ_SJ_fLi256ELi224ELNS4_4UMMA5MajorE0ELSP_0ELNSO_7ScaleInE0ELSQ_0EEEEEENS4_6LayoutINS5_IJSC_SC_SC_EEENS5_IJNSA_ILi0EEESV_SV_EEEEENS5_IJNS4_10UnderscoreESY_SY_EEEEENS4_18SM100_TMA_2SM_LOADENS4_14ComposedLayoutINS4_7SwizzleILi3ELi4ELi3EEENS4_18smem_ptr_flag_bitsILi16EEENST_INS5_IJNSA_ILi8EEESH_EEENS5_IJSH_SC_EEEEEEEvNS4_8identityES11_S1B_vS1C_EENS_8epilogue10collective18CollectiveEpilogueINS1E_23Sm100TmaWarpSpecializedILi2ELi1ELi224ELb1ELb0EEEJNS5_IJNSA_ILi128EEESG_SH_EEENS5_IJNST_IS1J_SC_EENST_ISG_SC_EEEEESJ_SK_SJ_SK_NS1E_6fusion15FusionCallbacksIS1I_NS1O_17LinearCombinationISJ_fSJ_fLNS_15FloatRoundStyleE2EEES1K_S1N_JEEENS4_5SM1004TMEM4LOAD26SM100_TMEM_LOAD_32dp32b32xENS4_13SM90_TMA_LOADENS12_INS13_ILi2ELi4ELi3EEES16_NST_INS5_IJS17_NSA_ILi32EEEEEENS5_IJS20_SC_EEEEEEENS4_39AutoVectorizingCopyWithAssumedAlignmentILi128EEENS4_14SM90_TMA_STOREES24_S26_S26_EEEvvEEEEvNT_6ParamsE,"ax",@progbits
	.align	128
.text._ZN7cutlass13device_kernelINS_4gemm6kernel13GemmUniversalIN4cute5tupleIJiiiiEEENS1_10collective13CollectiveMmaINS1_35MainloopSm100TmaUmmaWarpSpecializedILi3ELi2ELi2ENS5_IJNS4_1CILi2EEENSA_ILi1EEESC_EEEEENS5_IJNSA_ILi256EEENSA_ILi224EEENSA_ILi64EEEEEENS_6half_tENS5_IJlSC_lEEESJ_SK_NS4_8TiledMMAINS4_8MMA_AtomIJNS4_26SM100_MMA_F16BF16_2x1SM_SSISJ_SJ_fLi256ELi224ELNS4_4UMMA5MajorE0ELSP_0ELNSO_7ScaleInE0ELSQ_0EEEEEENS4_6LayoutINS5_IJSC_SC_SC_EEENS5_IJNSA_ILi0EEESV_SV_EEEEENS5_IJNS4_10UnderscoreESY_SY_EEEEENS4_18SM100_TMA_2SM_LOADENS4_14ComposedLayoutINS4_7SwizzleILi3ELi4ELi3EEENS4_18smem_ptr_flag_bitsILi16EEENST_INS5_IJNSA_ILi8EEESH_EEENS5_IJSH_SC_EEEEEEEvNS4_8identityES11_S1B_vS1C_EENS_8epilogue10collective18CollectiveEpilogueINS1E_23Sm100TmaWarpSpecializedILi2ELi1ELi224ELb1ELb0EEEJNS5_IJNSA_ILi128EEESG_SH_EEENS5_IJNST_IS1J_SC_EENST_ISG_SC_EEEEESJ_SK_SJ_SK_NS1E_6fusion15FusionCallbacksIS1I_NS1O_17LinearCombinationISJ_fSJ_fLNS_15FloatRoundStyleE2EEES1K_S1N_JEEENS4_5SM1004TMEM4LOAD26SM100_TMEM_LOAD_32dp32b32xENS4_13SM90_TMA_LOADENS12_INS13_ILi2ELi4ELi3EEES16_NST_INS5_IJS17_NSA_ILi32EEEEEENS5_IJS20_SC_EEEEEEENS4_39AutoVectorizingCopyWithAssumedAlignmentILi128EEENS4_14SM90_TMA_STOREES24_S26_S26_EEEvvEEEEvNT_6ParamsE:
        .type           _ZN7cutlass13device_kernelINS_4gemm6kernel13GemmUniversalIN4cute5tupleIJiiiiEEENS1_10collective13CollectiveMmaINS1_35MainloopSm100TmaUmmaWarpSpecializedILi3ELi2ELi2ENS5_IJNS4_1CILi2EEENSA_ILi1EEESC_EEEEENS5_IJNSA_ILi256EEENSA_ILi224EEENSA_ILi64EEEEEENS_6half_tENS5_IJlSC_lEEESJ_SK_NS4_8TiledMMAINS4_8MMA_AtomIJNS4_26SM100_MMA_F16BF16_2x1SM_SSISJ_SJ_fLi256ELi224ELNS4_4UMMA5MajorE0ELSP_0ELNSO_7ScaleInE0ELSQ_0EEEEEENS4_6LayoutINS5_IJSC_SC_SC_EEENS5_IJNSA_ILi0EEESV_SV_EEEEENS5_IJNS4_10UnderscoreESY_SY_EEEEENS4_18SM100_TMA_2SM_LOADENS4_14ComposedLayoutINS4_7SwizzleILi3ELi4ELi3EEENS4_18smem_ptr_flag_bitsILi16EEENST_INS5_IJNSA_ILi8EEESH_EEENS5_IJSH_SC_EEEEEEEvNS4_8identityES11_S1B_vS1C_EENS_8epilogue10collective18CollectiveEpilogueINS1E_23Sm100TmaWarpSpecializedILi2ELi1ELi224ELb1ELb0EEEJNS5_IJNSA_ILi128EEESG_SH_EEENS5_IJNST_IS1J_SC_EENST_ISG_SC_EEEEESJ_SK_SJ_SK_NS1E_6fusion15FusionCallbacksIS1I_NS1O_17LinearCombinationISJ_fSJ_fLNS_15FloatRoundStyleE2EEES1K_S1N_JEEENS4_5SM1004TMEM4LOAD26SM100_TMEM_LOAD_32dp32b32xENS4_13SM90_TMA_LOADENS12_INS13_ILi2ELi4ELi3EEES16_NST_INS5_IJS17_NSA_ILi32EEEEEENS5_IJS20_SC_EEEEEEENS4_39AutoVectorizingCopyWithAssumedAlignmentILi128EEENS4_14SM90_TMA_STOREES24_S26_S26_EEEvvEEEEvNT_6ParamsE,@function
        .size           _ZN7cutlass13device_kernelINS_4gemm6kernel13GemmUniversalIN4cute5tupleIJiiiiEEENS1_10collective13CollectiveMmaINS1_35MainloopSm100TmaUmmaWarpSpecializedILi3ELi2ELi2ENS5_IJNS4_1CILi2EEENSA_ILi1EEESC_EEEEENS5_IJNSA_ILi256EEENSA_ILi224EEENSA_ILi64EEEEEENS_6half_tENS5_IJlSC_lEEESJ_SK_NS4_8TiledMMAINS4_8MMA_AtomIJNS4_26SM100_MMA_F16BF16_2x1SM_SSISJ_SJ_fLi256ELi224ELNS4_4UMMA5MajorE0ELSP_0ELNSO_7ScaleInE0ELSQ_0EEEEEENS4_6LayoutINS5_IJSC_SC_SC_EEENS5_IJNSA_ILi0EEESV_SV_EEEEENS5_IJNS4_10UnderscoreESY_SY_EEEEENS4_18SM100_TMA_2SM_LOADENS4_14ComposedLayoutINS4_7SwizzleILi3ELi4ELi3EEENS4_18smem_ptr_flag_bitsILi16EEENST_INS5_IJNSA_ILi8EEESH_EEENS5_IJSH_SC_EEEEEEEvNS4_8identityES11_S1B_vS1C_EENS_8epilogue10collective18CollectiveEpilogueINS1E_23Sm100TmaWarpSpecializedILi2ELi1ELi224ELb1ELb0EEEJNS5_IJNSA_ILi128EEESG_SH_EEENS5_IJNST_IS1J_SC_EENST_ISG_SC_EEEEESJ_SK_SJ_SK_NS1E_6fusion15FusionCallbacksIS1I_NS1O_17LinearCombinationISJ_fSJ_fLNS_15FloatRoundStyleE2EEES1K_S1N_JEEENS4_5SM1004TMEM4LOAD26SM100_TMEM_LOAD_32dp32b32xENS4_13SM90_TMA_LOADENS12_INS13_ILi2ELi4ELi3EEES16_NST_INS5_IJS17_NSA_ILi32EEEEEENS5_IJS20_SC_EEEEEEENS4_39AutoVectorizingCopyWithAssumedAlignmentILi128EEENS4_14SM90_TMA_STOREES24_S26_S26_EEEvvEEEEvNT_6ParamsE,(.L_x_156 - _ZN7cutlass13device_kernelINS_4gemm6kernel13GemmUniversalIN4cute5tupleIJiiiiEEENS1_10collective13CollectiveMmaINS1_35MainloopSm100TmaUmmaWarpSpecializedILi3ELi2ELi2ENS5_IJNS4_1CILi2EEENSA_ILi1EEESC_EEEEENS5_IJNSA_ILi256EEENSA_ILi224EEENSA_ILi64EEEEEENS_6half_tENS5_IJlSC_lEEESJ_SK_NS4_8TiledMMAINS4_8MMA_AtomIJNS4_26SM100_MMA_F16BF16_2x1SM_SSISJ_SJ_fLi256ELi224ELNS4_4UMMA5MajorE0ELSP_0ELNSO_7ScaleInE0ELSQ_0EEEEEENS4_6LayoutINS5_IJSC_SC_SC_EEENS5_IJNSA_ILi0EEESV_SV_EEEEENS5_IJNS4_10UnderscoreESY_SY_EEEEENS4_18SM100_TMA_2SM_LOADENS4_14ComposedLayoutINS4_7SwizzleILi3ELi4ELi3EEENS4_18smem_ptr_flag_bitsILi16EEENST_INS5_IJNSA_ILi8EEESH_EEENS5_IJSH_SC_EEEEEEEvNS4_8identityES11_S1B_vS1C_EENS_8epilogue10collective18CollectiveEpilogueINS1E_23Sm100TmaWarpSpecializedILi2ELi1ELi224ELb1ELb0EEEJNS5_IJNSA_ILi128EEESG_SH_EEENS5_IJNST_IS1J_SC_EENST_ISG_SC_EEEEESJ_SK_SJ_SK_NS1E_6fusion15FusionCallbacksIS1I_NS1O_17LinearCombinationISJ_fSJ_fLNS_15FloatRoundStyleE2EEES1K_S1N_JEEENS4_5SM1004TMEM4LOAD26SM100_TMEM_LOAD_32dp32b32xENS4_13SM90_TMA_LOADENS12_INS13_ILi2ELi4ELi3EEES16_NST_INS5_IJS17_NSA_ILi32EEEEEENS5_IJS20_SC_EEEEEEENS4_39AutoVectorizingCopyWithAssumedAlignmentILi128EEENS4_14SM90_TMA_STOREES24_S26_S26_EEEvvEEEEvNT_6ParamsE)
        .other          _ZN7cutlass13device_kernelINS_4gemm6kernel13GemmUniversalIN4cute5tupleIJiiiiEEENS1_10collective13CollectiveMmaINS1_35MainloopSm100TmaUmmaWarpSpecializedILi3ELi2ELi2ENS5_IJNS4_1CILi2EEENSA_ILi1EEESC_EEEEENS5_IJNSA_ILi256EEENSA_ILi224EEENSA_ILi64EEEEEENS_6half_tENS5_IJlSC_lEEESJ_SK_NS4_8TiledMMAINS4_8MMA_AtomIJNS4_26SM100_MMA_F16BF16_2x1SM_SSISJ_SJ_fLi256ELi224ELNS4_4UMMA5MajorE0ELSP_0ELNSO_7ScaleInE0ELSQ_0EEEEEENS4_6LayoutINS5_IJSC_SC_SC_EEENS5_IJNSA_ILi0EEESV_SV_EEEEENS5_IJNS4_10UnderscoreESY_SY_EEEEENS4_18SM100_TMA_2SM_LOADENS4_14ComposedLayoutINS4_7SwizzleILi3ELi4ELi3EEENS4_18smem_ptr_flag_bitsILi16EEENST_INS5_IJNSA_ILi8EEESH_EEENS5_IJSH_SC_EEEEEEEvNS4_8identityES11_S1B_vS1C_EENS_8epilogue10collective18CollectiveEpilogueINS1E_23Sm100TmaWarpSpecializedILi2ELi1ELi224ELb1ELb0EEEJNS5_IJNSA_ILi128EEESG_SH_EEENS5_IJNST_IS1J_SC_EENST_ISG_SC_EEEEESJ_SK_SJ_SK_NS1E_6fusion15FusionCallbacksIS1I_NS1O_17LinearCombinationISJ_fSJ_fLNS_15FloatRoundStyleE2EEES1K_S1N_JEEENS4_5SM1004TMEM4LOAD26SM100_TMEM_LOAD_32dp32b32xENS4_13SM90_TMA_LOADENS12_INS13_ILi2ELi4ELi3EEES16_NST_INS5_IJS17_NSA_ILi32EEEEEENS5_IJS20_SC_EEEEEEENS4_39AutoVectorizingCopyWithAssumedAlignmentILi128EEENS4_14SM90_TMA_STOREES24_S26_S26_EEEvvEEEEvNT_6ParamsE,@"STO_CUDA_ENTRY STV_DEFAULT"
_ZN7cutlass13device_kernelINS_4gemm6kernel13GemmUniversalIN4cute5tupleIJiiiiEEENS1_10collective13CollectiveMmaINS1_35MainloopSm100TmaUmmaWarpSpecializedILi3ELi2ELi2ENS5_IJNS4_1CILi2EEENSA_ILi1EEESC_EEEEENS5_IJNSA_ILi256EEENSA_ILi224EEENSA_ILi64EEEEEENS_6half_tENS5_IJlSC_lEEESJ_SK_NS4_8TiledMMAINS4_8MMA_AtomIJNS4_26SM100_MMA_F16BF16_2x1SM_SSISJ_SJ_fLi256ELi224ELNS4_4UMMA5MajorE0ELSP_0ELNSO_7ScaleInE0ELSQ_0EEEEEENS4_6LayoutINS5_IJSC_SC_SC_EEENS5_IJNSA_ILi0EEESV_SV_EEEEENS5_IJNS4_10UnderscoreESY_SY_EEEEENS4_18SM100_TMA_2SM_LOADENS4_14ComposedLayoutINS4_7SwizzleILi3ELi4ELi3EEENS4_18smem_ptr_flag_bitsILi16EEENST_INS5_IJNSA_ILi8EEESH_EEENS5_IJSH_SC_EEEEEEEvNS4_8identityES11_S1B_vS1C_EENS_8epilogue10collective18CollectiveEpilogueINS1E_23Sm100TmaWarpSpecializedILi2ELi1ELi224ELb1ELb0EEEJNS5_IJNSA_ILi128EEESG_SH_EEENS5_IJNST_IS1J_SC_EENST_ISG_SC_EEEEESJ_SK_SJ_SK_NS1E_6fusion15FusionCallbacksIS1I_NS1O_17LinearCombinationISJ_fSJ_fLNS_15FloatRoundStyleE2EEES1K_S1N_JEEENS4_5SM1004TMEM4LOAD26SM100_TMEM_LOAD_32dp32b32xENS4_13SM90_TMA_LOADENS12_INS13_ILi2ELi4ELi3EEES16_NST_INS5_IJS17_NSA_ILi32EEEEEENS5_IJS20_SC_EEEEEEENS4_39AutoVectorizingCopyWithAssumedAlignmentILi128EEENS4_14SM90_TMA_STOREES24_S26_S26_EEEvvEEEEvNT_6ParamsE:
[----:B------:R-:W1:Y:S01]  /*0000*/  LDC R1, c[0x0][0x37c] ;  /* 0x0000df00ff017b82 */ /* 0x000e620000000800 */
[----:B------:R-:W2:Y:S01]  /*0010*/  S2R R4, SR_TID.X ;  /* 0x0000000000047919 */ /* 0x000ea20000002100 */
[----:B------:R-:W3:Y:S01]  /*0020*/  LDCU.64 UR8, c[0x0][0x890] ;  /* 0x00011200ff0877ac */ /* 0x000ee20008000a00 */
[----:B-1----:R-:W-:-:S05]  /*0030*/  VIADD R1, R1, 0xfffffe58 ;  /* 0xfffffe5801017836 */ /* 0x002fca0000000000 */
[----:B------:R-:W1:Y:S01]  /*0040*/  S2UR UR15, SR_CgaCtaId ;  /* 0x00000000000f79c3 */ /* 0x000e620000008800 */
[----:B------:R-:W-:Y:S01]  /*0050*/  ELECT P1, URZ, PT ;  /* 0x0000000000ff782f */ /* 0x000fe20003820000 */
[----:B---3--:R-:W-:-:S04]  /*0060*/  UISETP.NE.U32.AND UP0, UPT, UR8, URZ, UPT ;  /* 0x000000ff0800728c */ /* 0x008fc8000bf05070 */
[----:B------:R-:W-:Y:S02]  /*0070*/  UISETP.NE.AND.EX UP0, UPT, UR9, URZ, UPT, UP0 ;  /* 0x000000ff0900728c */ /* 0x000fe4000bf05300 */
[----:B-1----:R-:W-:Y:S02]  /*0080*/  ULOP3.LUT UR48, UR15, 0x1, URZ, 0xc0, !UPT ;  /* 0x000000010f307892 */ /* 0x002fe4000f8ec0ff */
[----:B------:R-:W-:Y:S01]  /*0090*/  ULOP3.LUT UR45, UR15, 0x1, URZ, 0x3c, !UPT ;  /* 0x000000010f2d7892 */ /* 0x000fe2000f8e3cff */
[----:B--2---:R-:W-:-:S05]  /*00a0*/  SHF.R.U32.HI R2, RZ, 0x5, R4 ;  /* 0x00000005ff027819 */ /* 0x004fca0000011604 */
[----:B------:R-:W1:Y:S02]  /*00b0*/  SHFL.IDX PT, R0, R2, RZ, 0x1f ;  /* 0x00001fff02007589 */ /* 0x000e6400000e0000 */
[----:B-1----:R-:W-:Y:S02]  /*00c0*/  R2UR UR14, R0 ;  /* 0x00000000000e72ca */ /* 0x002fe400000e0000 */
[----:B------:R-:W-:-:S05]  /*00d0*/  PRMT R0, RZ, 0x7610, R0 ;  /* 0x00007610ff007816 */ /* 0x000fca0000000000 */
[----:B------:R1:W-:Y:S01]  /*00e0*/  STL.S16 [R1+0x190], R0 ;  /* 0x0001900001007387 */ /* 0x0003e20000100600 */
[----:B------:R-:W-:Y:S07]  /*00f0*/  BRA.U UP0, `(.L_x_0) ;  /* 0x0000000100387547 */ /* 0x000fee000b800000 */
[----:B------:R-:W2:Y:S02]  /*0100*/  LDCU.64 UR4, c[0x0][0x888] ;  /* 0x00011100ff0477ac */ /* 0x000ea40008000a00 */
[----:B--2---:R-:W-:-:S04]  /*0110*/  UISETP.NE.U32.AND UP0, UPT, UR4, URZ, UPT ;  /* 0x000000ff0400728c */ /* 0x004fc8000bf05070 */
[----:B------:R-:W-:-:S09]  /*0120*/  UISETP.NE.AND.EX UP0, UPT, UR5, URZ, UPT, UP0 ;  /* 0x000000ff0500728c */ /* 0x000fd2000bf05300 */
[----:B------:R-:W-:Y:S05]  /*0130*/  BRA.U !UP0, `(.L_x_1) ;  /* 0x0000000108187547 */ /* 0x000fea000b800000 */
[----:B------:R-:W2:Y:S01]  /*0140*/  LDC.64 R6, c[0x0][0x888] ;  /* 0x00022200ff067b82 */ /* 0x000ea20000000a00 */
[----:B------:R-:W2:Y:S02]  /*0150*/  LDCU.64 UR4, c[0x0][0x358] ;  /* 0x00006b00ff0477ac */ /* 0x000ea40008000a00 */
[----:B--2---:R2:W5:Y:S01]  /*0160*/  LDG.E R249, desc[UR4][R6.64] ;  /* 0x0000000406f97981 */ /* 0x004562000c1e1900 */
[----:B-1----:R-:W-:-:S05]  /*0170*/  HFMA2 R0, -RZ, RZ, 0, 5.9604644775390625e-08 ;  /* 0x00000001ff007431 */ /* 0x002fca00000001ff */
[----:B------:R2:W-:Y:S01]  /*0180*/  STL.S16 [R1+0x190], R0 ;  /* 0x0001900001007387 */ /* 0x0005e20000100600 */
[----:B------:R-:W-:Y:S05]  /*0190*/  BRA `(.L_x_0) ;  /* 0x0000000000107947 */ /* 0x000fea0003800000 */
.L_x_1:
[----:B-1----:R-:W-:Y:S01]  /*01a0*/  HFMA2 R0, -RZ, RZ, 0, 5.9604644775390625e-08 ;  /* 0x00000001ff007431 */ /* 0x002fe200000001ff */
[----:B------:R-:W1:Y:S04]  /*01b0*/  LDCU UR4, c[0x0][0x880] ;  /* 0x00011000ff0477ac */ /* 0x000e680008000800 */
[----:B------:R3:W-:Y:S01]  /*01c0*/  STL.S16 [R1+0x190], R0 ;  /* 0x0001900001007387 */ /* 0x0007e20000100600 */
[----:B-1----:R-:W-:-:S07]  /*01d0*/  MOV R249, UR4 ;  /* 0x0000000400f97c02 */ /* 0x002fce0008000f00 */
.L_x_0:
[----:B------:R-:W4:Y:S02]  /*01e0*/  LDCU.64 UR4, c[0x0][0x8b0] ;  /* 0x00011600ff0477ac */ /* 0x000f240008000a00 */
[----:B----4-:R-:W-:-:S04]  /*01f0*/  UISETP.NE.U32.AND UP0, UPT, UR4, URZ, UPT ;  /* 0x000000ff0400728c */ /* 0x010fc8000bf05070 */
[----:B------:R-:W-:-:S09]  /*0200*/  UISETP.NE.AND.EX UP0, UPT, UR5, URZ, UPT, UP0 ;  /* 0x000000ff0500728c */ /* 0x000fd2000bf05300 */
[----:B------:R-:W-:Y:S05]  /*0210*/  BRA.U UP0, `(.L_x_2) ;  /* 0x0000000100287547 */ /* 0x000fea000b800000 */
[----:B------:R-:W4:Y:S02]  /*0220*/  LDCU.64 UR4, c[0x0][0x8a8] ;  /* 0x00011500ff0477ac */ /* 0x000f240008000a00 */
[----:B----4-:R-:W-:-:S04]  /*0230*/  UISETP.NE.U32.AND UP0, UPT, UR4, URZ, UPT ;  /* 0x000000ff0400728c */ /* 0x010fc8000bf05070 */
[----:B------:R-:W-:-:S09]  /*0240*/  UISETP.NE.AND.EX UP0, UPT, UR5, URZ, UPT, UP0 ;  /* 0x000000ff0500728c */ /* 0x000fd2000bf05300 */
[----:B------:R-:W-:Y:S05]  /*0250*/  BRA.U !UP0, `(.L_x_3) ;  /* 0x0000000108107547 */ /* 0x000fea000b800000 */
[----:B--2---:R-:W2:Y:S01]  /*0260*/  LDC.64 R6, c[0x0][0x8a8] ;  /* 0x00022a00ff067b82 */ /* 0x004ea20000000a00 */
[----:B------:R-:W2:Y:S02]  /*0270*/  LDCU.64 UR4, c[0x0][0x358] ;  /* 0x00006b00ff0477ac */ /* 0x000ea40008000a00 */
[----:B--2---:R4:W5:Y:S01]  /*0280*/  LDG.E R248, desc[UR4][R6.64] ;  /* 0x0000000406f87981 */ /* 0x004962000c1e1900 */
[----:B------:R-:W-:Y:S05]  /*0290*/  BRA `(.L_x_2) ;  /* 0x0000000000087947 */ /* 0x000fea0003800000 */
.L_x_3:
[----:B------:R-:W4:Y:S02]  /*02a0*/  LDCU UR4, c[0x0][0x8a0] ;  /* 0x00011400ff0477ac */ /* 0x000f240008000800 */
[----:B----4-:R-:W-:Y:S02]  /*02b0*/  MOV R248, UR4 ;  /* 0x0000000400f87c02 */ /* 0x010fe40008000f00 */
.L_x_2:
[----:B-123--:R-:W-:Y:S01]  /*02c0*/  IMAD.U32 R0, RZ, RZ, UR14 ;  /* 0x0000000eff007e24 */ /* 0x00efe2000f8e00ff */
[----:B------:R-:W-:Y:S04]  /*02d0*/  BSSY.RECONVERGENT B0, `(.L_x_4) ;  /* 0x000000c000007945 */ /* 0x000fe80003800200 */
[C---:B------:R-:W-:Y:S02]  /*02e0*/  ISETP.NE.OR P2, PT, R0.reuse, 0x1, !P1 ;  /* 0x000000010000780c */ /* 0x040fe40004f45670 */
[----:B------:R-:W-:-:S11]  /*02f0*/  ISETP.NE.OR P0, PT, R0, 0x3, !P1 ;  /* 0x000000030000780c */ /* 0x000fd60004f05670 */
[----:B------:R-:W-:Y:S05]  /*0300*/  @P2 BRA `(.L_x_5) ;  /* 0x0000000000202947 */ /* 0x000fea0003800000 */
[----:B------:R-:W1:Y:S02]  /*0310*/  LDCU.64 UR4, c[0x0][0x348] ;  /* 0x00006900ff0477ac */ /* 0x000e640008000a00 */
[----:B-1----:R-:W-:Y:S02]  /*0320*/  UIADD3 UR6, UP1, UPT, UR4, 0x80, URZ ;  /* 0x0000008004067890 */ /* 0x002fe4000ff3e0ff */
[----:B------:R-:W-:Y:S02]  /*0330*/  UIADD3 UR4, UP0, UPT, UR4, 0x180, URZ ;  /* 0x0000018004047890 */ /* 0x000fe4000ff1e0ff */
[----:B------:R-:W-:Y:S02]  /*0340*/  UIADD3.X UR7, UPT, UPT, URZ, UR5, URZ, UP1, !UPT ;  /* 0x00000005ff077290 */ /* 0x000fe40008ffe4ff */
[----:B------:R-:W-:-:S07]  /*0350*/  UIADD3.X UR5, UPT, UPT, URZ, UR5, URZ, UP0, !UPT ;  /* 0x00000005ff057290 */ /* 0x000fce00087fe4ff */
[----:B------:R1:W-:Y:S02]  /*0360*/  UTMACCTL.PF [UR6] ;  /* 0x00000000060079b9 */ /* 0x0003e40008040000 */
[----:B------:R1:W-:Y:S02]  /*0370*/  UTMACCTL.PF [UR4] ;  /* 0x00000000040079b9 */ /* 0x0003e40008040000 */
[----:B-1----:R-:W-:Y:S01]  /*0380*/  NOP ;  /* 0x0000000000007918 */ /* 0x002fe20000000000 */
.L_x_5:
[----:B------:R-:W-:Y:S05]  /*0390*/  BSYNC.RECONVERGENT B0 ;  /* 0x0000000000007941 */ /* 0x000fea0003800200 */
.L_x_4:
[----:B------:R-:W-:Y:S04]  /*03a0*/  BSSY.RECONVERGENT B0, `(.L_x_6) ;  /* 0x000000a000007945 */ /* 0x000fe80003800200 */
        /* <DEDUP_REMOVED lines=9> */
.L_x_7:
[----:B------:R-:W-:Y:S05]  /*0440*/  BSYNC.RECONVERGENT B0 ;  /* 0x0000000000007941 */ /* 0x000fea0003800200 */
.L_x_6:
[----:B------:R-:W1:Y:S01]  /*0450*/  LDCU.64 UR4, c[0x0][0x888] ;  /* 0x00011100ff0477ac */ /* 0x000e620008000a00 */
[----:B------:R-:W-:Y:S02]  /*0460*/  UISETP.EQ.U32.AND UP1, UPT, UR8, URZ, UPT ;  /* 0x000000ff0800728c */ /* 0x000fe4000bf22070 */
[----:B------:R-:W-:Y:S02]  /*0470*/  UPLOP3.LUT UP4, UPT, UPT, UPT, UPT, 0x80, 0x8 ;  /* 0x000000000008789c */ /* 0x000fe40003f8f070 */
[----:B-1----:R-:W-:-:S04]  /*0480*/  UISETP.NE.U32.AND UP0, UPT, UR4, URZ, UPT ;  /* 0x000000ff0400728c */ /* 0x002fc8000bf05070 */
[----:B------:R-:W-:-:S04]  /*0490*/  UISETP.NE.AND.EX UP2, UPT, UR5, URZ, UPT, UP0 ;  /* 0x000000ff0500728c */ /* 0x000fc8000bf45300 */
[----:B------:R-:W-:-:S04]  /*04a0*/  UISETP.EQ.OR.EX UP3, UPT, UR9, URZ, !UP2, UP1 ;  /* 0x000000ff0900728c */ /* 0x000fc8000d762710 */
[----:B------:R-:W-:-:S06]  /*04b0*/  UP2UR UR4, UPR, URZ, 0x8 ;  /* 0x00000008ff047883 */ /* 0x000fcc0008000000 */
[----:B------:R-:W-:-:S05]  /*04c0*/  MOV R0, UR4 ;  /* 0x0000000400007c02 */ /* 0x000fca0008000f00 */
[----:B------:R1:W-:Y:S01]  /*04d0*/  STL [R1+0x194], R0 ;  /* 0x0001940001007387 */ /* 0x0003e20000100800 */
[----:B------:R-:W-:Y:S05]  /*04e0*/  BRA.U !UP3, `(.L_x_8) ;  /* 0x000000010b207547 */ /* 0x000fea000b800000 */
[----:B------:R-:W-:Y:S01]  /*04f0*/  UISETP.NE.U32.AND UP1, UPT, UR8, URZ, UPT ;  /* 0x000000ff0800728c */ /* 0x000fe2000bf25070 */
[----:B-----5:R-:W-:Y:S01]  /*0500*/  FSETP.NEU.AND P0, PT, R249, RZ, PT ;  /* 0x000000fff900720b */ /* 0x020fe20003f0d000 */
[----:B------:R-:W-:Y:S02]  /*0510*/  USEL UR4, URZ, 0xffffffff, UP2 ;  /* 0xffffffffff047887 */ /* 0x000fe40009000000 */
[----:B------:R-:W-:-:S10]  /*0520*/  UISETP.NE.AND.EX UP1, UPT, UR9, URZ, UPT, UP1 ;  /* 0x000000ff0900728c */ /* 0x000fd4000bf25310 */
[----:B------:R-:W-:Y:S01]  /*0530*/  VOTEU.ANY UP0, P0 ;  /* 0x0000000000ff7886 */ /* 0x000fe20000000100 */
[----:B------:R-:W-:-:S04]  /*0540*/  @!UP1 USEL UR4, URZ, 0xffffffff, UP0 ;  /* 0xffffffffff049887 */ /* 0x000fc80008000000 */
[----:B------:R-:W-:-:S04]  /*0550*/  ULOP3.LUT UR4, UR4, 0x1, URZ, 0xc0, !UPT ;  /* 0x0000000104047892 */ /* 0x000fc8000f8ec0ff */
[----:B------:R-:W-:-:S11]  /*0560*/  UISETP.NE.U32.AND UP4, UPT, UR4, 0x1, UPT ;  /* 0x000000010400788c */ /* 0x000fd6000bf85070 */
.L_x_8:
[----:B-1----:R-:W1:Y:S01]  /*0570*/  SHFL.IDX PT, R0, R2, RZ, 0x1f ;  /* 0x00001fff02007589 */ /* 0x002e6200000e0000 */
[----:B------:R-:W-:-:S04]  /*0580*/  UISETP.NE.AND UP0, UPT, UR14, 0x2, UPT ;  /* 0x000000020e00788c */ /* 0x000fc8000bf05270 */
[----:B------:R-:W-:Y:S02]  /*0590*/  UISETP.EQ.AND UP1, UPT, UR48, URZ, !UP0 ;  /* 0x000000ff3000728c */ /* 0x000fe4000c722270 */
[----:B------:R-:W-:-:S04]  /*05a0*/  USEL UR53, URZ, 0x1, UP0 ;  /* 0x00000001ff357887 */ /* 0x000fc80008000000 */
[----:B------:R-:W-:Y:S02]  /*05b0*/  PLOP3.LUT P3, PT, P1, PT, UP1, 0x80, 0x8 ;  /* 0x000000000008781c */ /* 0x000fe40000f6f018 */
[----:B-1----:R-:W-:-:S13]  /*05c0*/  ISETP.NE.AND P0, PT, R0, RZ, PT ;  /* 0x000000ff0000720c */ /* 0x002fda0003f05270 */
[----:B------:R-:W-:Y:S05]  /*05d0*/  @P0 BRA `(.L_x_9) ;  /* 0x00000000003c0947 */ /* 0x000fea0003800000 */
[----:B------:R-:W-:Y:S01]  /*05e0*/  UMOV UR4, 0x400 ;  /* 0x0000040000047882 */ /* 0x000fe20000000000 */
[----:B------:R-:W-:Y:S01]  /*05f0*/  UMOV UR6, 0x1 ;  /* 0x0000000100067882 */ /* 0x000fe20000000000 */
[----:B------:R-:W-:Y:S02]  /*0600*/  ULEA UR4, UR15, UR4, 0x18 ;  /* 0x000000040f047291 */ /* 0x000fe4000f8ec0ff */
[----:B------:R-:W-:-:S04]  /*0610*/  UIADD3 UR6, UPT, UPT, -UR6, 0x100000, URZ ;  /* 0x0010000006067890 */ /* 0x000fc8000fffe1ff */
[----:B------:R-:W-:Y:S02]  /*0620*/  USHF.L.U32 UR7, UR6, 0xb, URZ ;  /* 0x0000000b06077899 */ /* 0x000fe400080006ff */
[----:B------:R-:W-:Y:S01]  /*0630*/  USHF.L.U32 UR6, UR6, 0x1, URZ ;  /* 0x0000000106067899 */ /* 0x000fe200080006ff */
[----:B------:R-:W-:Y:S01]  /*0640*/  ELECT P0, URZ, PT ;  /* 0x0000000000ff782f */ /* 0x000fe20003800000 */
[----:B------:R-:W1:Y:S10]  /*0650*/  FENCE.VIEW.ASYNC.S ;  /* 0x00000000000073c6 */ /* 0x000e740000000000 */
[----:B-1----:R1:W2:Y:S01]  /*0660*/  SYNCS.EXCH.64 URZ, [UR4], UR6 ;  /* 0x0000000604ff75b2 */ /* 0x0022a20008000100 */
[----:B------:R1:W3:Y:S01]  /*0670*/  SYNCS.EXCH.64 URZ, [UR4+0x18], UR6 ;  /* 0x0000180604ff75b2 */ /* 0x0002e20008000100 */
[----:B------:R1:W1:Y:S01]  /*0680*/  SYNCS.EXCH.64 URZ, [UR4+0x8], UR6 ;  /* 0x0000080604ff75b2 */ /* 0x0002620008000100 */
[----:B------:R1:W1:Y:S01]  /*0690*/  SYNCS.EXCH.64 URZ, [UR4+0x20], UR6 ;  /* 0x0000200604ff75b2 */ /* 0x0002620008000100 */
[----:B------:R1:W1:Y:S01]  /*06a0*/  SYNCS.EXCH.64 URZ, [UR4+0x10], UR6 ;  /* 0x0000100604ff75b2 */ /* 0x0002620008000100 */
[----:B------:R1:W1:Y:S01]  /*06b0*/  SYNCS.EXCH.64 URZ, [UR4+0x28], UR6 ;  /* 0x0000280604ff75b2 */ /* 0x0002620008000100 */
[----:B------:R-:W-:Y:S01]  /*06c0*/  NOP ;  /* 0x0000000000007918 */ /* 0x000fe20000000000 */
.L_x_9:
[----:B------:R-:W4:Y:S01]  /*06d0*/  SHFL.IDX PT, R0, R2, RZ, 0x1f ;  /* 0x00001fff02007589 */ /* 0x000f2200000e0000 */
[----:B------:R-:W-:Y:S01]  /*06e0*/  NOP ;  /* 0x0000000000007918 */ /* 0x000fe20000000000 */
[----:B----4-:R-:W-:-:S13]  /*06f0*/  ISETP.NE.AND P0, PT, R0, 0x1, PT ;  /* 0x000000010000780c */ /* 0x010fda0003f05270 */
[----:B------:R-:W-:Y:S05]  /*0700*/  @P0 BRA `(.L_x_10) ;  /* 0x0000000000440947 */ /* 0x000fea0003800000 */
[----:B-1----:R-:W-:Y:S01]  /*0710*/  UMOV UR4, 0x400 ;  /* 0x0000040000047882 */ /* 0x002fe20000000000 */
[----:B------:R-:W-:Y:S01]  /*0720*/  UMOV UR8, 0x20 ;  /* 0x0000002000087882 */ /* 0x000fe20000000000 */
[----:B------:R-:W-:Y:S01]  /*0730*/  UMOV UR6, 0x80 ;  /* 0x0000008000067882 */ /* 0x000fe20000000000 */
[----:B------:R-:W-:Y:S02]  /*0740*/  ULEA UR4, UR15, UR4, 0x18 ;  /* 0x000000040f047291 */ /* 0x000fe4000f8ec0ff */
[----:B------:R-:W-:-:S04]  /*0750*/  UIADD3 UR8, UPT, UPT, -UR8, 0x100000, URZ ;  /* 0x0010000008087890 */ /* 0x000fc8000fffe1ff */
[----:B------:R-:W-:Y:S02]  /*0760*/  USHF.L.U32 UR9, UR8, 0xb, URZ ;  /* 0x0000000b08097899 */ /* 0x000fe400080006ff */
[----:B------:R-:W-:Y:S02]  /*0770*/  USHF.L.U32 UR8, UR8, 0x1, URZ ;  /* 0x0000000108087899 */ /* 0x000fe400080006ff */
[----:B------:R-:W-:-:S04]  /*0780*/  UIADD3 UR6, UPT, UPT, -UR6, 0x100000, URZ ;  /* 0x0010000006067890 */ /* 0x000fc8000fffe1ff */
[----:B------:R-:W-:Y:S02]  /*0790*/  USHF.L.U32 UR7, UR6, 0xb, URZ ;  /* 0x0000000b06077899 */ /* 0x000fe400080006ff */
[----:B------:R-:W-:Y:S01]  /*07a0*/  USHF.L.U32 UR6, UR6, 0x1, URZ ;  /* 0x0000000106067899 */ /* 0x000fe200080006ff */
[----:B------:R-:W-:Y:S01]  /*07b0*/  ELECT P0, URZ, PT ;  /* 0x0000000000ff782f */ /* 0x000fe20003800000 */
[----:B------:R-:W1:Y:S02]  /*07c0*/  FENCE.VIEW.ASYNC.S ;  /* 0x00000000000073c6 */ /* 0x000e640000000000 */
[----:B-1----:R4:W1:Y:S08]  /*07d0*/  SYNCS.EXCH.64 URZ, [UR4+0x30], UR8 ;  /* 0x0000300804ff75b2 */ /* 0x0028700008000100 */
[----:B------:R4:W1:Y:S01]  /*07e0*/  SYNCS.EXCH.64 URZ, [UR4+0x40], UR6 ;  /* 0x0000400604ff75b2 */ /* 0x0008620008000100 */
[----:B------:R4:W1:Y:S01]  /*07f0*/  SYNCS.EXCH.64 URZ, [UR4+0x38], UR8 ;  /* 0x0000380804ff75b2 */ /* 0x0008620008000100 */
[----:B------:R4:W1:Y:S02]  /*0800*/  SYNCS.EXCH.64 URZ, [UR4+0x48], UR6 ;  /* 0x0000480604ff75b2 */ /* 0x0008640008000100 */
[----:B----4-:R-:W-:Y:S01]  /*0810*/  NOP ;  /* 0x0000000000007918 */ /* 0x010fe20000000000 */
.L_x_10:
[----:B------:R-:W4:Y:S01]  /*0820*/  SHFL.IDX PT, R0, R2, RZ, 0x1f ;  /* 0x00001fff02007589 */ /* 0x000f2200000e0000 */
[----:B------:R-:W-:Y:S01]  /*0830*/  NOP ;  /* 0x0000000000007918 */ /* 0x000fe20000000000 */
[----:B----4-:R-:W-:-:S13]  /*0840*/  ISETP.NE.AND P0, PT, R0, 0x3, PT ;  /* 0x000000030000780c */ /* 0x010fda0003f05270 */
[----:B------:R-:W-:Y:S05]  /*0850*/  @P0 BRA `(.L_x_11) ;  /* 0x00000000002c0947 */ /* 0x000fea0003800000 */
[----:B-1----:R-:W-:Y:S01]  /*0860*/  UMOV UR4, 0x400 ;  /* 0x0000040000047882 */ /* 0x002fe20000000000 */
[----:B------:R-:W-:Y:S01]  /*0870*/  UMOV UR6, 0x20 ;  /* 0x0000002000067882 */ /* 0x000fe20000000000 */
[----:B------:R-:W-:Y:S02]  /*0880*/  ULEA UR4, UR15, UR4, 0x18 ;  /* 0x000000040f047291 */ /* 0x000fe4000f8ec0ff */
[----:B------:R-:W-:-:S04]  /*0890*/  UIADD3 UR6, UPT, UPT, -UR6, 0x100000, URZ ;  /* 0x0010000006067890 */ /* 0x000fc8000fffe1ff */
[----:B------:R-:W-:Y:S02]  /*08a0*/  USHF.L.U32 UR7, UR6, 0xb, URZ ;  /* 0x0000000b06077899 */ /* 0x000fe400080006ff */
[----:B------:R-:W-:Y:S01]  /*08b0*/  USHF.L.U32 UR6, UR6, 0x1, URZ ;  /* 0x0000000106067899 */ /* 0x000fe200080006ff */
[----:B------:R-:W-:Y:S01]  /*08c0*/  ELECT P0, URZ, PT ;  /* 0x0000000000ff782f */ /* 0x000fe20003800000 */
[----:B------:R-:W1:Y:S10]  /*08d0*/  FENCE.VIEW.ASYNC.S ;  /* 0x00000000000073c6 */ /* 0x000e740000000000 */
[----:B-1----:R4:W1:Y:S01]  /*08e0*/  SYNCS.EXCH.64 URZ, [UR4+0x50], UR6 ;  /* 0x0000500604ff75b2 */ /* 0x0028620008000100 */
[----:B------:R4:W1:Y:S02]  /*08f0*/  SYNCS.EXCH.64 URZ, [UR4+0x58], UR6 ;  /* 0x0000580604ff75b2 */ /* 0x0008640008000100 */
[----:B----4-:R-:W-:Y:S01]  /*0900*/  NOP ;  /* 0x0000000000007918 */ /* 0x010fe20000000000 */
.L_x_11:
[----:B------:R-:W4:Y:S01]  /*0910*/  SHFL.IDX PT, R0, R2, RZ, 0x1f ;  /* 0x00001fff02007589 */ /* 0x000f2200000e0000 */
[----:B------:R-:W-:Y:S01]  /*0920*/  NOP ;  /* 0x0000000000007918 */ /* 0x000fe20000000000 */
[----:B----4-:R-:W-:-:S13]  /*0930*/  ISETP.NE.AND P0, PT, R0, 0x4, PT ;  /* 0x000000040000780c */ /* 0x010fda0003f05270 */
[----:B------:R-:W-:Y:S05]  /*0940*/  @P0 BRA `(.L_x_12) ;  /* 0x0000000000480947 */ /* 0x000fea0003800000 */
[----:B-1----:R-:W-:Y:S01]  /*0950*/  UMOV UR6, 0x1e0 ;  /* 0x000001e000067882 */ /* 0x002fe20000000000 */
[----:B------:R-:W-:Y:S01]  /*0960*/  UMOV UR4, 0x400 ;  /* 0x0000040000047882 */ /* 0x000fe20000000000 */
[----:B------:R-:W-:Y:S01]  /*0970*/  USEL UR6, UR6, 0x1a0, UP4 ;  /* 0x000001a006067887 */ /* 0x000fe2000a000000 */
        /* <DEDUP_REMOVED lines=15> */
.L_x_12:
        /* <DEDUP_REMOVED lines=21> */
.L_x_13:
[----:B------:R-:W4:Y:S01]  /*0bc0*/  SHFL.IDX PT, R2, R2, RZ, 0x1f ;  /* 0x00001fff02027589 */ /* 0x000f2200000e0000 */
[----:B------:R-:W-:Y:S01]  /*0bd0*/  ISETP.NE.OR P1, PT, RZ, UR14, !P1 ;  /* 0x0000000eff007c0c */ /* 0x000fe2000cf25670 */
        /* <DEDUP_REMOVED lines=12> */
[----:B------:R4:W1:Y:S01]  /*0ca0*/  SYNCS.EXCH.64 URZ, [UR4+0xb0], UR6 ;  /* 0x0000b00604ff75b2 */ /* 0x0008620008000100 */
[----:B------:R4:W1:Y:S01]  /*0cb0*/  SYNCS.EXCH.64 URZ, [UR4+0xa8], UR6 ;  /* 0x0000a80604ff75b2 */ /* 0x0008620008000100 */
[----:B------:R4:W1:Y:S02]  /*0cc0*/  SYNCS.EXCH.64 URZ, [UR4+0xb8], UR6 ;  /* 0x0000b80604ff75b2 */ /* 0x0008640008000100 */
[----:B----4-:R-:W-:Y:S01]  /*0cd0*/  NOP ;  /* 0x0000000000007918 */ /* 0x010fe20000000000 */
.L_x_14:
[----:B------:R-:W-:Y:S01]  /*0ce0*/  VOTEU.ALL UP0, P1 ;  /* 0x0000000000ff7886 */ /* 0x000fe20000800000 */
[----:B-1----:R-:W-:Y:S01]  /*0cf0*/  UMOV UR4, 0x20 ;  /* 0x0000002000047882 */ /* 0x002fe20000000000 */
[----:B------:R-:W1:Y:S01]  /*0d00*/  LDCU UR7, c[0x0][0x36c] ;  /* 0x00006d80ff0777ac */ /* 0x000e620008000800 */
[----:B------:R-:W-:Y:S01]  /*0d10*/  NOP ;  /* 0x0000000000007918 */ /* 0x000fe20000000000 */
[----:B------:R-:W-:Y:S01]  /*0d20*/  LOP3.LUT R0, R4, 0x1f, RZ, 0xc0, !PT ;  /* 0x0000001f04007812 */ /* 0x000fe200078ec0ff */
[----:B------:R-:W-:Y:S01]  /*0d30*/  @!UP0 UMOV UR6, 0x400 ;  /* 0x0000040000068882 */ /* 0x000fe20000000000 */
[----:B------:R-:W-:-:S04]  /*0d40*/  @!UP0 UIADD3 UR4, UPT, UPT, -UR4, 0x100000, URZ ;  /* 0x0010000004048890 */ /* 0x000fc8000fffe1ff */
[----:B------:R-:W-:Y:S02]  /*0d50*/  @!UP0 USHF.L.U32 UR5, UR4, 0xb, URZ ;  /* 0x0000000b04058899 */ /* 0x000fe400080006ff */
[----:B------:R-:W-:Y:S02]  /*0d60*/  @!UP0 USHF.L.U32 UR4, UR4, 0x1, URZ ;  /* 0x0000000104048899 */ /* 0x000fe400080006ff */
[----:B------:R-:W-:Y:S01]  /*0d70*/  @!UP0 ULEA UR6, UR15, UR6, 0x18 ;  /* 0x000000060f068291 */ /* 0x000fe2000f8ec0ff */
[----:B------:R-:W-:Y:S01]  /*0d80*/  VOTEU.ALL UP0, P1 ;  /* 0x0000000000ff7886 */ /* 0x000fe20000800000 */
[----:B------:R-:W-:Y:S02]  /*0d90*/  UISETP.NE.AND UP5, UPT, UR14, URZ, UPT ;  /* 0x000000ff0e00728c */ /* 0x000fe4000bfa5270 */
[----:B-1----:R-:W-:Y:S01]  /*0da0*/  UISETP.EQ.U32.AND UP6, UPT, UR7, 0x1, UPT ;  /* 0x000000010700788c */ /* 0x002fe2000bfc2070 */
[----:B------:R-:W1:Y:S07]  /*0db0*/  FENCE.VIEW.ASYNC.S ;  /* 0x00000000000073c6 */ /* 0x000e6e0000000000 */
[----:B-1----:R1:W4:Y:S01]  /*0dc0*/  @!UP0 SYNCS.EXCH.64 URZ, [UR6+0xc0], UR4 ;  /* 0x0000c00406ff85b2 */ /* 0x0023220008000100 */
[----:B------:R-:W-:Y:S05]  /*0dd0*/  BRA.U !UP6, `(.L_x_15) ;  /* 0x000000010e087547 */ /* 0x000fea000b800000 */
[----:B--234-:R-:W-:Y:S01]  /*0de0*/  UCGABAR_ARV ;  /* 0x00000000000079c7 */ /* 0x01cfe20008000000 */
[----:B------:R-:W-:Y:S05]  /*0df0*/  BRA `(.L_x_16) ;  /* 0x0000000000047947 */ /* 0x000fea0003800000 */
.L_x_15:
[----:B--234-:R-:W-:Y:S01]  /*0e00*/  NOP ;  /* 0x0000000000007918 */ /* 0x01cfe20000000000 */
.L_x_16:
[----:B------:R-:W2:Y:S01]  /*0e10*/  S2UR UR23, SR_CTAID.X ;  /* 0x00000000001779c3 */ /* 0x000ea20000002500 */
[----:B------:R-:W-:-:S05]  /*0e20*/  CS2R.32 R3, SR_CgaSize ;  /* 0x0000000000037805 */ /* 0x000fca0000008a00 */
[----:B------:R-:W-:-:S05]  /*0e30*/  IMAD R3, R3, -0xa0, RZ ;  /* 0xffffff6003037824 */ /* 0x000fca00078e02ff */
[----:B-1----:R-:W-:-:S14]  /*0e40*/  R2UR UR5, R3 ;  /* 0x00000000030572ca */ /* 0x002fdc00000e0000 */
[----:B------:R-:W1:Y:S01]  /*0e50*/  LDCU UR5, c[0x0][UR5+0x2b0] ;  /* 0x00005600050577ac */ /* 0x000e620008000800 */
[----:B------:R-:W-:-:S05]  /*0e60*/  CS2R.32 R3, SR_CgaSize ;  /* 0x0000000000037805 */ /* 0x000fca0000008a00 */
[----:B------:R-:W-:-:S05]  /*0e70*/  IMAD R3, R3, -0xa0, RZ ;  /* 0xffffff6003037824 */ /* 0x000fca00078e02ff */
[----:B------:R-:W-:-:S14]  /*0e80*/  R2UR UR4, R3 ;  /* 0x00000000030472ca */ /* 0x000fdc00000e0000 */
[----:B------:R-:W3:Y:S01]  /*0e90*/  LDCU UR4, c[0x0][UR4+0x2b4] ;  /* 0x00005680040477ac */ /* 0x000ee20008000800 */
[----:B------:R-:W4:Y:S01]  /*0ea0*/  S2UR UR7, SR_CTAID.Y ;  /* 0x00000000000779c3 */ /* 0x000f220000002600 */
[----:B------:R-:W3:Y:S01]  /*0eb0*/  LDCU UR20, c[0x0][0xb24] ;  /* 0x00016480ff1477ac */ /* 0x000ee20008000800 */
[----:B------:R-:W-:-:S05]  /*0ec0*/  CS2R.32 R3, SR_CgaSize ;  /* 0x0000000000037805 */ /* 0x000fca0000008a00 */
[----:B------:R-:W-:-:S05]  /*0ed0*/  IMAD R3, R3, -0xa0, RZ ;  /* 0xffffff6003037824 */ /* 0x000fca00078e02ff */
[----:B------:R-:W-:-:S14]  /*0ee0*/  R2UR UR60, R3 ;  /* 0x00000000033c72ca */ /* 0x000fdc00000e0000 */
[----:B------:R-:W4:Y:S01]  /*0ef0*/  LDCU UR60, c[0x0][UR60+0x2a0] ;  /* 0x000054003c3c77ac */ /* 0x000f220008000800 */
[----:B------:R-:W1:Y:S01]  /*0f00*/  S2UR UR36, SR_CTAID.Z ;  /* 0x00000000002479c3 */ /* 0x000e620000002700 */
[----:B------:R-:W-:-:S05]  /*0f10*/  CS2R.32 R3, SR_CgaSize ;  /* 0x0000000000037805 */ /* 0x000fca0000008a00 */
[----:B------:R-:W-:-:S05]  /*0f20*/  IMAD R3, R3, -0xa0, RZ ;  /* 0xffffff6003037824 */ /* 0x000fca00078e02ff */
[----:B------:R-:W-:-:S14]  /*0f30*/  R2UR UR61, R3 ;  /* 0x00000000033d72ca */ /* 0x000fdc00000e0000 */
[----:B------:R-:W4:Y:S01]  /*0f40*/  LDCU UR61, c[0x0][UR61+0x2a4] ;  /* 0x000054803d3d77ac */ /* 0x000f220008000800 */
[----:B------:R-:W4:Y:S01]  /*0f50*/  LDCU UR21, c[0x0][0xb24] ;  /* 0x00016480ff1577ac */ /* 0x000f220008000800 */
[----:B--2---:R-:W-:Y:S01]  /*0f60*/  I2FP.F32.U32 R3, UR23 ;  /* 0x0000001700037c45 */ /* 0x004fe20008201000 */
[----:B------:R-:W2:Y:S04]  /*0f70*/  LDCU UR25, c[0x0][0xb30] ;  /* 0x00016600ff1977ac */ /* 0x000ea80008000800 */
[----:B-1----:R-:W-:Y:S01]  /*0f80*/  FMUL R3, R3, UR5 ;  /* 0x0000000503037c20 */ /* 0x002fe20008400000 */
[----:B---3--:R-:W-:Y:S01]  /*0f90*/  UISETP.GE.AND UP1, UPT, UR20, 0x1, UPT ;  /* 0x000000011400788c */ /* 0x008fe2000bf26270 */
[----:B----4-:R-:W-:Y:S01]  /*0fa0*/  I2FP.F32.U32 R2, UR7 ;  /* 0x0000000700027c45 */ /* 0x010fe20008201000 */
[----:B------:R-:W-:Y:S01]  /*0fb0*/  UMOV UR47, UR7 ;  /* 0x00000007002f7c82 */ /* 0x000fe20008000000 */
[----:B------:R-:W-:-:S02]  /*0fc0*/  UMOV UR46, UR23 ;  /* 0x00000017002e7c82 */ /* 0x000fc40008000000 */
[----:B------:R-:W1:Y:S01]  /*0fd0*/  F2I.U32.TRUNC.NTZ R3, R3 ;  /* 0x0000000300037305 */ /* 0x000e62000020f000 */
[----:B------:R-:W-:-:S07]  /*0fe0*/  FMUL R2, R2, UR4 ;  /* 0x0000000402027c20 */ /* 0x000fce0008400000 */
[----:B------:R-:W3:Y:S01]  /*0ff0*/  F2I.U32.TRUNC.NTZ R2, R2 ;  /* 0x0000000200027305 */ /* 0x000ee2000020f000 */
[----:B-1----:R-:W-:Y:S02]  /*1000*/  R2UR UR4, R3 ;  /* 0x00000000030472ca */ /* 0x002fe400000e0000 */
[----:B------:R-:W-:Y:S02]  /*1010*/  PRMT R3, RZ, 0x7610, R3 ;  /* 0x00007610ff037816 */ /* 0x000fe40000000003 */
[----:B---3--:R-:W-:Y:S02]  /*1020*/  R2UR UR6, R2 ;  /* 0x00000000020672ca */ /* 0x008fe400000e0000 */
[----:B------:R-:W-:-:S07]  /*1030*/  PRMT R2, RZ, 0x7610, R2 ;  /* 0x00007610ff027816 */ /* 0x000fce0000000002 */
[----:B------:R-:W-:-:S04]  /*1040*/  UIADD3 UR5, UPT, UPT, -UR4, URZ, URZ ;  /* 0x000000ff04057290 */ /* 0x000fc8000fffe1ff */
[----:B------:R-:W-:Y:S02]  /*1050*/  UIMAD UR60, UR60, UR5, UR23 ;  /* 0x000000053c3c72a4 */ /* 0x000fe4000f8e0217 */
[----:B------:R-:W-:-:S04]  /*1060*/  UIADD3 UR4, UPT, UPT, -UR6, URZ, URZ ;  /* 0x000000ff06047290 */ /* 0x000fc8000fffe1ff */
[----:B------:R-:W-:Y:S01]  /*1070*/  UIMAD UR61, UR61, UR4, UR7 ;  /* 0x000000043d3d72a4 */ /* 0x000fe2000f8e0207 */
[----:B--2---:R-:W-:Y:S11]  /*1080*/  BRA.U UP5, `(.L_x_17) ;  /* 0x0000000105287547 */ /* 0x004ff6000b800000 */
[----:B------:R-:W-:Y:S02]  /*1090*/  UISETP.NE.AND UP0, UPT, UR61, URZ, UPT ;  /* 0x000000ff3d00728c */ /* 0x000fe4000bf05270 */
[----:B------:R-:W-:Y:S02]  /*10a0*/  ULOP3.LUT UR4, UR60, 0xfffffffe, URZ, 0xc0, !UPT ;  /* 0xfffffffe3c047892 */ /* 0x000fe4000f8ec0ff */
[----:B------:R-:W-:Y:S01]  /*10b0*/  UISETP.LT.U32.OR UP0, UPT, UR60, 0x2, !UP0 ;  /* 0x000000023c00788c */ /* 0x000fe2000c701470 */
[----:B------:R-:W-:-:S03]  /*10c0*/  UMOV UR7, 0x3 ;  /* 0x0000000300077882 */ /* 0x000fc60000000000 */
[----:B------:R-:W-:Y:S02]  /*10d0*/  USEL UR6, URZ, 0x1, !UP0 ;  /* 0x00000001ff067887 */ /* 0x000fe4000c000000 */
[----:B------:R-:W-:Y:S02]  /*10e0*/  USEL UR5, URZ, 0x2, !UP0 ;  /* 0x00000002ff057887 */ /* 0x000fe4000c000000 */
[----:B------:R-:W-:Y:S02]  /*10f0*/  USHF.L.U32 UR4, UR7, UR4, URZ ;  /* 0x0000000407047299 */ /* 0x000fe400080006ff */
[----:B------:R-:W-:-:S04]  /*1100*/  UIADD3 UR5, UPT, UPT, UR6, UR5, URZ ;  /* 0x0000000506057290 */ /* 0x000fc8000fffe0ff */
[----:B------:R-:W-:Y:S02]  /*1110*/  MOV R2, UR4 ;  /* 0x0000000400027c02 */ /* 0x000fe40008000f00 */
[----:B------:R-:W-:Y:S02]  /*1120*/  MOV R3, UR5 ;  /* 0x0000000500037c02 */ /* 0x000fe40008000f00 */
.L_x_17:
[----:B------:R-:W-:Y:S05]  /*1130*/  BRA.U !UP1, `(.L_x_18) ;  /* 0x0000000109d47547 */ /* 0x000fea000b800000 */
[----:B------:R-:W1:Y:S01]  /*1140*/  LDCU.128 UR16, c[0x0][0xb10] ;  /* 0x00016200ff1077ac */ /* 0x000e620008000c00 */
[----:B------:R-:W2:Y:S01]  /*1150*/  LDCU UR6, c[0x0][0x370] ;  /* 0x00006e00ff0677ac */ /* 0x000ea20008000800 */
[----:B------:R-:W3:Y:S01]  /*1160*/  LDCU UR7, c[0x0][0x374] ;  /* 0x00006e80ff0777ac */ /* 0x000ee20008000800 */
[----:B------:R-:W4:Y:S01]  /*1170*/  LDCU UR22, c[0x0][0xb0c] ;  /* 0x00016180ff1677ac */ /* 0x000f220008000800 */
[----:B------:R-:W4:Y:S01]  /*1180*/  LDCU UR24, c[0x0][0xb20] ;  /* 0x00016400ff1877ac */ /* 0x000f220008000800 */
[----:B------:R-:W4:Y:S01]  /*1190*/  LDCU.64 UR8, c[0x0][0xb28] ;  /* 0x00016500ff0877ac */ /* 0x000f220008000a00 */
[----:B-1----:R-:W-:Y:S02]  /*11a0*/  UISETP.NE.AND UP3, UPT, UR18, 0x1, UPT ;  /* 0x000000011200788c */ /* 0x002fe4000bf65270 */
[----:B---3--:R-:W-:Y:S02]  /*11b0*/  UIMAD.WIDE.U32 UR10, UR7, UR19, URZ ;  /* 0x00000013070a72a5 */ /* 0x008fe4000f8e00ff */
[----:B--2---:R-:W-:-:S02]  /*11c0*/  UIMAD.WIDE.U32 UR12, UR6, UR16, URZ ;  /* 0x00000010060c72a5 */ /* 0x004fc4000f8e00ff */
[----:B----4-:R-:W-:Y:S02]  /*11d0*/  UISETP.NE.AND UP0, UPT, UR22, 0x1, UPT ;  /* 0x000000011600788c */ /* 0x010fe4000bf05270 */
[----:B------:R-:W-:Y:S01]  /*11e0*/  UIMAD.WIDE.U32 UR4, UR23, UR16, URZ ;  /* 0x00000010170472a5 */ /* 0x000fe2000f8e00ff */
[----:B------:R-:W-:Y:S02]  /*11f0*/  UMOV UR10, UR11 ;  /* 0x0000000b000a7c82 */ /* 0x000fe40008000000 */
[----:B------:R-:W-:Y:S01]  /*1200*/  UMOV UR12, UR13 ;  /* 0x0000000d000c7c82 */ /* 0x000fe20008000000 */
[----:B------:R-:W-:Y:S02]  /*1210*/  @UP3 USHF.R.U32.HI UR7, URZ, UR24, UR10 ;  /* 0x00000018ff073299 */ /* 0x000fe4000801160a */
[----:B------:R-:W-:Y:S01]  /*1220*/  UISETP.NE.AND UP1, UPT, UR20, 0x1, UPT ;  /* 0x000000011400788c */ /* 0x000fe2000bf25270 */
[----:B------:R-:W-:Y:S02]  /*1230*/  UMOV UR4, UR5 ;  /* 0x0000000500047c82 */ /* 0x000fe40008000000 */
[----:B------:R-:W-:-:S02]  /*1240*/  @UP0 USHF.R.U32.HI UR6, URZ, UR17, UR12 ;  /* 0x00000011ff060299 */ /* 0x000fc4000801160c */
[----:B------:R-:W-:Y:S02]  /*1250*/  USHF.R.U32.HI UR4, URZ, UR17, UR4 ;  /* 0x00000011ff047299 */ /* 0x000fe40008011604 */
[----:B------:R-:W-:Y:S02]  /*1260*/  UIMAD.WIDE.U32 UR12, UR47, UR19, URZ ;  /* 0x000000132f0c72a5 */ /* 0x000fe4000f8e00ff */
[----:B------:R-:W-:Y:S02]  /*1270*/  UIMAD.WIDE.U32 UR10, UR7, UR8, URZ ;  /* 0x00000008070a72a5 */ /* 0x000fe4000f8e00ff */
[----:B------:R-:W-:Y:S02]  /*1280*/  UIMAD.WIDE.U32 UR16, UR6, UR8, URZ ;  /* 0x00000008061072a5 */ /* 0x000fe4000f8e00ff */
[----:B------:R-:W-:-:S03]  /*1290*/  USEL UR5, UR23, UR4, !UP0 ;  /* 0x0000000417057287 */ /* 0x000fc6000c000000 */
[----:B------:R-:W-:Y:S01]  /*12a0*/  UMOV UR4, UR13 ;  /* 0x0000000d00047c82 */ /* 0x000fe20008000000 */
[----:B------:R-:W-:Y:S01]  /*12b0*/  UMOV UR10, UR11 ;  /* 0x0000000b000a7c82 */ /* 0x000fe20008000000 */
[----:B------:R-:W-:Y:S02]  /*12c0*/  USHF.R.U32.HI UR4, URZ, UR24, UR4 ;  /* 0x00000018ff047299 */ /* 0x000fe40008011604 */
[----:B------:R-:W-:Y:S01]  /*12d0*/  @UP1 USHF.R.U32.HI UR7, URZ, UR9, UR10 ;  /* 0x00000009ff071299 */ /* 0x000fe2000801160a */
[----:B------:R-:W-:Y:S01]  /*12e0*/  UMOV UR16, UR17 ;  /* 0x0000001100107c82 */ /* 0x000fe20008000000 */
[----:B------:R-:W-:Y:S02]  /*12f0*/  USEL UR4, UR47, UR4, !UP3 ;  /* 0x000000042f047287 */ /* 0x000fe4000d800000 */
[----:B------:R-:W-:Y:S02]  /*1300*/  @UP1 USHF.R.U32.HI UR6, URZ, UR9, UR16 ;  /* 0x00000009ff061299 */ /* 0x000fe40008011610 */
[----:B------:R-:W-:-:S02]  /*1310*/  UIMAD UR7, UR7, UR20, URZ ;  /* 0x00000014070772a4 */ /* 0x000fc4000f8e02ff */
[----:B------:R-:W-:Y:S02]  /*1320*/  UIMAD UR12, UR6, UR20, URZ ;  /* 0x00000014060c72a4 */ /* 0x000fe4000f8e02ff */
[----:B------:R-:W-:Y:S02]  /*1330*/  UISETP.GE.AND UP0, UPT, UR4, UR7, UPT ;  /* 0x000000070400728c */ /* 0x000fe4000bf06270 */
[----:B------:R-:W-:Y:S02]  /*1340*/  UIMAD.WIDE.U32 UR10, UR4, UR8, URZ ;  /* 0x00000008040a72a5 */ /* 0x000fe4000f8e00ff */
[----:B------:R-:W-:Y:S02]  /*1350*/  UISETP.GE.OR UP0, UPT, UR5, UR12, UP0 ;  /* 0x0000000c0500728c */ /* 0x000fe40008706670 */
[----:B------:R-:W-:Y:S02]  /*1360*/  UIMAD.WIDE.U32 UR12, UR5, UR8, URZ ;  /* 0x00000008050c72a5 */ /* 0x000fe4000f8e00ff */
[----:B------:R-:W-:Y:S01]  /*1370*/  UIADD3 UR10, UPT, UPT, -UR4, URZ, URZ ;  /* 0x000000ff040a7290 */ /* 0x000fe2000fffe1ff */
[----:B------:R-:W-:Y:S01]  /*1380*/  UMOV UR8, UR11 ;  /* 0x0000000b00087c82 */ /* 0x000fe20008000000 */
[----:B------:R-:W-:-:S02]  /*1390*/  UIADD3 UR46, UPT, UPT, -UR5, URZ, URZ ;  /* 0x000000ff052e7290 */ /* 0x000fc4000fffe1ff */
[----:B------:R-:W-:-:S03]  /*13a0*/  USHF.R.U32.HI UR8, URZ, UR9, UR8 ;  /* 0x00000009ff087299 */ /* 0x000fc60008011608 */
[----:B------:R-:W-:Y:S01]  /*13b0*/  @!UP0 UMOV UR7, UR13 ;  /* 0x0000000d00078c82 */ /* 0x000fe20008000000 */
[----:B------:R-:W-:Y:S02]  /*13c0*/  UIMAD UR47, UR18, UR10, UR47 ;  /* 0x0000000a122f72a4 */ /* 0x000fe4000f8e022f */
[----:B------:R-:W-:Y:S02]  /*13d0*/  USEL UR8, UR4, UR8, !UP1 ;  /* 0x0000000804087287 */ /* 0x000fe4000c800000 */
[----:B------:R-:W-:Y:S02]  /*13e0*/  @!UP0 USHF.R.U32.HI UR7, URZ, UR9, UR7 ;  /* 0x00000009ff078299 */ /* 0x000fe40008011607 */
[----:B------:R-:W-:Y:S02]  /*13f0*/  UIADD3 UR9, UPT, UPT, -UR8, URZ, URZ ;  /* 0x000000ff08097290 */ /* 0x000fe4000fffe1ff */
[----:B------:R-:W-:Y:S02]  /*1400*/  @!UP0 USEL UR7, UR5, UR7, !UP1 ;  /* 0x0000000705078287 */ /* 0x000fe4000c800000 */
[----:B------:R-:W-:-:S02]  /*1410*/  UIMAD UR9, UR20, UR9, UR4 ;  /* 0x00000009140972a4 */ /* 0x000fc4000f8e0204 */
[----:B------:R-:W-:Y:S02]  /*1420*/  @!UP0 UIADD3 UR8, UPT, UPT, UR8, -UR7, URZ ;  /* 0x8000000708088290 */ /* 0x000fe4000fffe0ff */
[----:B------:R-:W-:Y:S02]  /*1430*/  @!UP0 UIMAD UR6, UR9, UR6, UR7 ;  /* 0x00000006090682a4 */ /* 0x000fe4000f8e0207 */
[----:B------:R-:W-:Y:S02]  /*1440*/  @!UP0 UIMAD UR4, UR8, UR20, UR5 ;  /* 0x00000014080482a4 */ /* 0x000fe4000f8e0205 */
[----:B------:R-:W-:Y:S02]  /*1450*/  UIMAD UR46, UR22, UR46, UR23 ;  /* 0x0000002e162e72a4 */ /* 0x000fe4000f8e0217 */
[----:B------:R-:W-:Y:S01]  /*1460*/  UIMAD UR47, UR4, UR18, UR47 ;  /* 0x00000012042f72a4 */ /* 0x000fe2000f8e022f */
[----:B------:R-:W-:Y:S02]  /*1470*/  @!UP0 UMOV UR5, UR6 ;  /* 0x0000000600058c82 */ /* 0x000fe40008000000 */
[----:B------:R-:W-:-:S12]  /*1480*/  UIMAD UR46, UR5, UR22, UR46 ;  /* 0x00000016052e72a4 */ /* 0x000fd8000f8e022e */
.L_x_18:
[----:B------:R-:W-:Y:S02]  /*1490*/  UISETP.NE.AND UP1, UPT, UR25, 0x1, UPT ;  /* 0x000000011900788c */ /* 0x000fe4000bf25270 */
[----:B------:R-:W-:-:S07]  /*14a0*/  UISETP.NE.AND UP0, UPT, UR14, 0x2, UPT ;  /* 0x000000020e00788c */ /* 0x000fce000bf05270 */
[----:B------:R-:W-:Y:S05]  /*14b0*/  BRA.U UP1, `(.L_x_19) ;  /* 0x0000000101407547 */ /* 0x000fea000b800000 */
[----:B------:R-:W1:Y:S01]  /*14c0*/  LDCU.128 UR8, c[0x0][0xb10] ;  /* 0x00016200ff0877ac */ /* 0x000e620008000c00 */
[----:B------:R-:W2:Y:S01]  /*14d0*/  LDCU UR12, c[0x0][0xb0c] ;  /* 0x00016180ff0c77ac */ /* 0x000ea20008000800 */
[----:B------:R-:W3:Y:S01]  /*14e0*/  LDCU UR13, c[0x0][0xb20] ;  /* 0x00016400ff0d77ac */ /* 0x000ee20008000800 */
[----:B-1----:R-:W-:Y:S02]  /*14f0*/  UIMAD.WIDE.U32 UR4, UR46, UR8, URZ ;  /* 0x000000082e0472a5 */ /* 0x002fe4000f8e00ff */
[----:B------:R-:W-:Y:S02]  /*1500*/  UIMAD.WIDE.U32 UR6, UR47, UR11, URZ ;  /* 0x0000000b2f0672a5 */ /* 0x000fe4000f8e00ff */
[----:B--2---:R-:W-:Y:S02]  /*1510*/  UISETP.NE.AND UP1, UPT, UR12, 0x1, UPT ;  /* 0x000000010c00788c */ /* 0x004fe4000bf25270 */
[----:B------:R-:W-:-:S03]  /*1520*/  USHF.R.U32.HI UR5, URZ, UR9, UR5 ;  /* 0x00000009ff057299 */ /* 0x000fc60008011605 */
[----:B------:R-:W-:Y:S01]  /*1530*/  UMOV UR4, UR7 ;  /* 0x0000000700047c82 */ /* 0x000fe20008000000 */
[----:B------:R-:W-:Y:S02]  /*1540*/  USEL UR5, UR46, UR5, !UP1 ;  /* 0x000000052e057287 */ /* 0x000fe4000c800000 */
[----:B------:R-:W-:Y:S02]  /*1550*/  UISETP.NE.AND UP1, UPT, UR10, 0x1, UPT ;  /* 0x000000010a00788c */ /* 0x000fe4000bf25270 */
[----:B---3--:R-:W-:-:S04]  /*1560*/  USHF.R.U32.HI UR4, URZ, UR13, UR4 ;  /* 0x0000000dff047299 */ /* 0x008fc80008011604 */
[----:B------:R-:W-:-:S04]  /*1570*/  USEL UR4, UR47, UR4, !UP1 ;  /* 0x000000042f047287 */ /* 0x000fc8000c800000 */
[----:B------:R-:W-:Y:S02]  /*1580*/  UIADD3 UR6, UPT, UPT, -UR4, UR5, URZ ;  /* 0x0000000504067290 */ /* 0x000fe4000fffe1ff */
[----:B------:R-:W-:Y:S02]  /*1590*/  UIADD3 UR4, UPT, UPT, UR4, -UR5, URZ ;  /* 0x8000000504047290 */ /* 0x000fe4000fffe0ff */
[----:B------:R-:W-:Y:S02]  /*15a0*/  UIMAD UR47, UR6, UR10, UR47 ;  /* 0x0000000a062f72a4 */ /* 0x000fe4000f8e022f */
[----:B------:R-:W-:-:S12]  /*15b0*/  UIMAD UR46, UR4, UR12, UR46 ;  /* 0x0000000c042e72a4 */ /* 0x000fd8000f8e022e */
.L_x_19:
[----:B------:R-:W-:Y:S05]  /*15c0*/  BRA.U !UP6, `(.L_x_20) ;  /* 0x000000010e0c7547 */ /* 0x000fea000b800000 */
[----:B------:R-:W-:Y:S01]  /*15d0*/  UCGABAR_WAIT ;  /* 0x0000000000007dc7 */ /* 0x000fe20008000000 */
[----:B------:R-:W-:Y:S01]  /*15e0*/  CCTL.IVALL ;  /* 0x00000000ff00798f */ /* 0x000fe20002000000 */
[----:B------:R-:W-:Y:S05]  /*15f0*/  BRA `(.L_x_21) ;  /* 0x0000000000047947 */ /* 0x000fea0003800000 */
.L_x_20:
[----:B------:R-:W-:Y:S06]  /*1600*/  BAR.SYNC.DEFER_BLOCKING 0x0 ;  /* 0x0000000000007b1d */ /* 0x000fec0000010000 */
.L_x_21:
[----:B------:R-:W-:Y:S05]  /*1610*/  BRA.U UP0, `(.L_x_22) ;  /* 0x0000001100b47547 */ /* 0x000fea000b800000 */
[----:B------:R-:W1:Y:S01]  /*1620*/  LDCU UR6, c[0x0][0x38c] ;  /* 0x00007180ff0677ac */ /* 0x000e620008000800 */
[----:B------:R-:W-:Y:S01]  /*1630*/  PLOP3.LUT P1, PT, PT, PT, UP4, 0x80, 0x8 ;  /* 0x000000000008781c */ /* 0x000fe20003f2f048 */
[----:B------:R-:W-:Y:S01]  /*1640*/  IMAD.MOV.U32 R12, RZ, RZ, 0x1 ;  /* 0x00000001ff0c7424 */ /* 0x000fe200078e00ff */
[----:B------:R-:W-:Y:S02]  /*1650*/  ISETP.NE.AND P2, PT, R0, RZ, P3 ;  /* 0x000000ff0000720c */ /* 0x000fe40001f45270 */
[----:B------:R-:W-:Y:S02]  /*1660*/  CS2R R10, SRZ ;  /* 0x00000000000a7805 */ /* 0x000fe4000001ff00 */
[----:B------:R-:W-:Y:S01]  /*1670*/  PLOP3.LUT P1, PT, P1, PT, PT, 0x8, 0x80 ;  /* 0x000000000080781c */ /* 0x000fe20000f2e170 */
[----:B------:R-:W-:Y:S01]  /*1680*/  IMAD.MOV.U32 R9, RZ, RZ, RZ ;  /* 0x000000ffff097224 */ /* 0x000fe200078e00ff */
[----:B------:R-:W2:Y:S01]  /*1690*/  LDCU UR39, c[0x0][0x370] ;  /* 0x00006e00ff2777ac */ /* 0x000ea20008000800 */
[----:B------:R-:W-:Y:S01]  /*16a0*/  IMAD.MOV.U32 R8, RZ, RZ, 0x1 ;  /* 0x00000001ff087424 */ /* 0x000fe200078e00ff */
[----:B------:R-:W-:Y:S01]  /*16b0*/  ULOP3.LUT UR48, UR23, 0x1, URZ, 0xc0, !UPT ;  /* 0x0000000117307892 */ /* 0x000fe2000f8ec0ff */
[----:B------:R-:W3:Y:S01]  /*16c0*/  LDCU.64 UR26, c[0x0][0x348] ;  /* 0x00006900ff1a77ac */ /* 0x000ee20008000a00 */
[----:B------:R-:W-:-:S02]  /*16d0*/  USHF.L.U32 UR45, UR23, 0x7, URZ ;  /* 0x00000007172d7899 */ /* 0x000fc400080006ff */
[----:B-1----:R-:W-:Y:S02]  /*16e0*/  UIADD3 UR5, UPT, UPT, UR6, 0x3f, URZ ;  /* 0x0000003f06057890 */ /* 0x002fe4000fffe0ff */
[----:B------:R-:W-:Y:S02]  /*16f0*/  UIADD3 UR44, UPT, UPT, UR6, 0x7e, URZ ;  /* 0x0000007e062c7890 */ /* 0x000fe4000fffe0ff */
[----:B------:R-:W-:Y:S01]  /*1700*/  USHF.R.S32.HI UR4, URZ, 0x1f, UR5 ;  /* 0x0000001fff047899 */ /* 0x000fe20008011405 */
[----:B------:R-:W1:Y:S03]  /*1710*/  LDCU UR38, c[0x0][0x374] ;  /* 0x00006e80ff2677ac */ /* 0x000e660008000800 */
[----:B------:R-:W-:Y:S02]  /*1720*/  ULEA.HI UR4, UR4, UR5, URZ, 0x6 ;  /* 0x0000000504047291 */ /* 0x000fe4000f8f30ff */
[----:B------:R-:W-:-:S02]  /*1730*/  UIADD3 UR5, UPT, UPT, UR6, -0x1, URZ ;  /* 0xffffffff06057890 */ /* 0x000fc4000fffe0ff */
[----:B------:R-:W-:Y:S02]  /*1740*/  USHF.R.S32.HI UR41, URZ, 0x6, UR4 ;  /* 0x00000006ff297899 */ /* 0x000fe40008011404 */
[----:B------:R-:W-:Y:S02]  /*1750*/  UISETP.GE.U32.AND UP1, UPT, UR5, -0x7f, UPT ;  /* 0xffffff810500788c */ /* 0x000fe4000bf26070 */
[----:B------:R-:W-:Y:S01]  /*1760*/  UISETP.LT.U32.AND UP0, UPT, UR41, 0x3, UPT ;  /* 0x000000032900788c */ /* 0x000fe2000bf01070 */
[----:B------:R-:W-:-:S03]  /*1770*/  UMOV UR6, URZ ;  /* 0x000000ff00067c82 */ /* 0x000fc60008000000 */
[----:B------:R-:W-:Y:S02]  /*1780*/  USEL UR40, UR41, 0x3, UP0 ;  /* 0x0000000329287887 */ /* 0x000fe40008000000 */
[----:B------:R-:W-:Y:S02]  /*1790*/  UISETP.NE.AND UP0, UPT, UR14, URZ, UPT ;  /* 0x000000ff0e00728c */ /* 0x000fe4000bf05270 */
[----:B------:R-:W-:Y:S02]  /*17a0*/  UIADD3 UR4, UPT, UPT, UR40, -0x1, URZ ;  /* 0xffffffff28047890 */ /* 0x000fe4000fffe0ff */
[----:B------:R-:W-:Y:S02]  /*17b0*/  @UP1 UIADD3 UR4, UPT, UPT, UR40, URZ, URZ ;  /* 0x000000ff28041290 */ /* 0x000fe4000fffe0ff */
[----:B------:R-:W-:Y:S02]  /*17c0*/  USEL UR14, UR53, 0x2, UP0 ;  /* 0x00000002350e7887 */ /* 0x000fe40008000000 */
[----:B------:R-:W-:-:S02]  /*17d0*/  UIADD3 UR43, UPT, UPT, UR41, -UR40, URZ ;  /* 0x80000028292b7290 */ /* 0x000fc4000fffe0ff */
[----:B------:R-:W-:Y:S02]  /*17e0*/  UIADD3 UR30, UPT, UPT, UR4, 0x1, URZ ;  /* 0x00000001041e7890 */ /* 0x000fe4000fffe0ff */
[----:B-123--:R-:W-:-:S12]  /*17f0*/  UIADD3 UR42, UPT, UPT, -UR4, URZ, URZ ;  /* 0x000000ff042a7290 */ /* 0x00efd8000fffe1ff */
.L_x_42:
[----:B------:R-:W-:Y:S01]  /*1800*/  UISETP.NE.AND UP0, UPT, UR15, URZ, UPT ;  /* 0x000000ff0f00728c */ /* 0x000fe2000bf05270 */
[----:B------:R-:W1:Y:S08]  /*1810*/  S2UR UR15, SR_CgaCtaId ;  /* 0x00000000000f79c3 */ /* 0x000e700000008800 */
[----:B------:R-:W-:Y:S05]  /*1820*/  BRA.U UP0, `(.L_x_23) ;  /* 0x0000000100347547 */ /* 0x000fea000b800000 */
[----:B------:R-:W2:Y:S01]  /*1830*/  S2R R0, SR_CgaCtaId ;  /* 0x0000000000007919 */ /* 0x000ea20000008800 */
[----:B------:R-:W-:-:S04]  /*1840*/  MOV R2, 0x400 ;  /* 0x0000040000027802 */ /* 0x000fc80000000f00 */
[----:B--2---:R-:W-:Y:S02]  /*1850*/  LEA R0, R0, R2, 0x18 ;  /* 0x0000000200007211 */ /* 0x004fe400078ec0ff */
[----:B------:R-:W-:-:S03]  /*1860*/  SHF.L.U32 R2, R8, 0x1f, RZ ;  /* 0x0000001f08027819 */ /* 0x000fc600000006ff */
[----:B------:R-:W-:-:S04]  /*1870*/  IMAD R0, R9, 0x8, R0 ;  /* 0x0000000809007824 */ /* 0x000fc800078e0200 */
[----:B------:R-:W2:Y:S02]  /*1880*/  SYNCS.PHASECHK.TRANS64.TRYWAIT P0, [R0+URZ+0xb0], R2 ;  /* 0x0000b002000075a7 */ /* 0x000ea400080011ff */
[----:B--2---:R-:W-:Y:S05]  /*1890*/  @!P0 BRA `(.L_x_24) ;  /* 0x000000ac00d88947 */ /* 0x004fea0003800000 */
.L_x_123:
[----:B------:R-:W-:Y:S01]  /*18a0*/  VIADD R9, R9, 0x1 ;  /* 0x0000000109097836 */ /* 0x000fe20000000000 */
[----:B------:R2:W-:Y:S04]  /*18b0*/  SYNCS.ARRIVE.TRANS64.A1T0 RZ, [R0+URZ+0xa0], RZ ;  /* 0x0000a0ff00ff79a7 */ /* 0x0005e800081000ff */
[----:B------:R-:W-:-:S04]  /*18c0*/  ISETP.NE.AND P0, PT, R9, 0x2, PT ;  /* 0x000000020900780c */ /* 0x000fc80003f05270 */
[----:B------:R-:W-:Y:S02]  /*18d0*/  SEL R9, R9, RZ, P0 ;  /* 0x000000ff09097207 */ /* 0x000fe40000000000 */
[----:B--2---:R-:W-:-:S04]  /*18e0*/  SEL R0, RZ, 0x1, P0 ;  /* 0x00000001ff007807 */ /* 0x004fc80000000000 */
[----:B------:R-:W-:-:S07]  /*18f0*/  LOP3.LUT R8, R8, R0, RZ, 0x3c, !PT ;  /* 0x0000000008087212 */ /* 0x000fce00078e3cff */
.L_x_23:
[----:B------:R-:W-:Y:S01]  /*1900*/  UMOV UR4, 0x400 ;  /* 0x0000040000047882 */ /* 0x000fe20000000000 */
[----:B------:R-:W-:Y:S01]  /*1910*/  SHF.L.U32 R0, R12, 0x1f, RZ ;  /* 0x0000001f0c007819 */ /* 0x000fe200000006ff */
[----:B-1----:R-:W-:Y:S02]  /*1920*/  ULEA UR4, UR15, UR4, 0x18 ;  /* 0x000000040f047291 */ /* 0x002fe4000f8ec0ff */
[----:B------:R-:W-:Y:S02]  /*1930*/  UISETP.GE.U32.AND UP0, UPT, UR44, 0x7f, UPT ;  /* 0x0000007f2c00788c */ /* 0x000fe4000bf06070 */
[----:B------:R-:W-:Y:S02]  /*1940*/  ULEA UR5, UR6, UR4, 0x3 ;  /* 0x0000000406057291 */ /* 0x000fe4000f8e18ff */
[----:B------:R-:W-:Y:S01]  /*1950*/  ULEA UR11, UR47, UR48, 0x1 ;  /* 0x000000302f0b7291 */ /* 0x000fe2000f8e08ff */
[----:B------:R-:W-:-:S03]  /*1960*/  UMOV UR7, URZ ;  /* 0x000000ff00077c82 */ /* 0x000fc60008000000 */
[----:B------:R-:W-:-:S03]  /*1970*/  UIMAD UR11, UR11, 0x70, URZ ;  /* 0x000000700b0b78a4 */ /* 0x000fc6000f8e02ff */
[----:B------:R1:W2:Y:S01]  /*1980*/  SYNCS.PHASECHK.TRANS64.TRYWAIT P0, [UR5+0x18], R0 ;  /* 0x00001800ff0075a7 */ /* 0x0002a20008001105 */
[----:B------:R-:W-:-:S04]  /*1990*/  ULEA.HI UR5, UR46, UR46, URZ, 0x1 ;  /* 0x0000002e2e057291 */ /* 0x000fc8000f8f08ff */
[----:B------:R-:W-:-:S04]  /*19a0*/  USHF.L.U32 UR5, UR5, 0x7, URZ ;  /* 0x0000000705057899 */ /* 0x000fc800080006ff */
[----:B------:R-:W-:-:S04]  /*19b0*/  ULOP3.LUT UR35, UR5, 0xffffff00, URZ, 0xc0, !UPT ;  /* 0xffffff0005237892 */ /* 0x000fc8000f8ec0ff */
[----:B------:R-:W-:Y:S01]  /*19c0*/  ULOP3.LUT UR35, UR35, 0x80, UR45, 0xf8, !UPT ;  /* 0x0000008023237892 */ /* 0x000fe2000f8ef82d */
[----:B------:R-:W-:Y:S11]  /*19d0*/  BRA.U !UP0, `(.L_x_25) ;  /* 0x0000000108c07547 */ /* 0x000ff6000b800000 */
[----:B------:R-:W-:Y:S01]  /*19e0*/  UMOV UR13, UR42 ;  /* 0x0000002a000d7c82 */ /* 0x000fe20008000000 */
[----:B------:R-:W-:Y:S01]  /*19f0*/  UMOV UR5, UR6 ;  /* 0x0000000600057c82 */ /* 0x000fe20008000000 */
[----:B------:R-:W-:-:S05]  /*1a00*/  UMOV UR34, URZ ;  /* 0x000000ff00227c82 */ /* 0x000fca0008000000 */
.L_x_31:
[----:B--2---:R-:W-:Y:S01]  /*1a10*/  @P3 MOV R2, 0xf000 ;  /* 0x0000f00000023802 */ /* 0x004fe20000000f00 */
[----:B------:R-:W-:Y:S01]  /*1a20*/  ULEA UR33, UR5, UR4, 0x3 ;  /* 0x0000000405217291 */ /* 0x000fe2000f8e18ff */
[----:B--234-:R-:W-:Y:S11]  /*1a30*/  @P0 BRA `(.L_x_26) ;  /* 0x00000000000c0947 */ /* 0x01cff60003800000 */
[----:B------:R-:W-:Y:S04]  /*1a40*/  SHF.L.U32 R3, R12, 0x1f, RZ ;  /* 0x0000001f0c037819 */ /* 0x000fe800000006ff */
[----:B------:R-:W2:Y:S02]  /*1a50*/  SYNCS.PHASECHK.TRANS64.TRYWAIT P0, [UR33+0x18], R3 ;  /* 0x00001803ff0075a7 */ /* 0x000ea40008001121 */
[----:B--2---:R-:W-:Y:S05]  /*1a60*/  @!P0 BRA `(.L_x_27) ;  /* 0x000000ac00788947 */ /* 0x004fea0003800000 */
.L_x_26:
[----:B------:R2:W-:Y:S01]  /*1a70*/  @P3 SYNCS.ARRIVE.TRANS64 RZ, [UR33], R2 ;  /* 0x00000002ffff39a7 */ /* 0x0005e20008000021 */
[----:B------:R-:W-:Y:S02]  /*1a80*/  ULOP3.LUT UR6, UR14, 0x2, URZ, 0xfc, !UPT ;  /* 0x000000020e067892 */ /* 0x000fe4000f8efcff */
[----:B------:R-:W-:Y:S02]  /*1a90*/  UIADD3 UR13, UPT, UPT, UR13, 0x1, URZ ;  /* 0x000000010d0d7890 */ /* 0x000fe4000fffe0ff */
[----:B------:R-:W-:Y:S02]  /*1aa0*/  UISETP.NE.AND UP0, UPT, UR6, 0x2, UPT ;  /* 0x000000020600788c */ /* 0x000fe4000bf05270 */
[----:B------:R-:W-:Y:S07]  /*1ab0*/  UISETP.NE.AND UP2, UPT, UR13, 0x1, UPT ;  /* 0x000000010d00788c */ /* 0x000fee000bf45270 */
[----:B------:R-:W-:Y:S05]  /*1ac0*/  BRA.U UP0, `(.L_x_28) ;  /* 0x0000000100047547 */ /* 0x000fea000b800000 */
[----:B------:R-:W-:Y:S05]  /*1ad0*/  BPT.TRAP 0x1 ;  /* 0x000000040000795c */ /* 0x000fea0000300000 */
.L_x_28:
[----:B------:R-:W-:Y:S04]  /*1ae0*/  BSSY.RECONVERGENT B0, `(.L_x_29) ;  /* 0x0000003000007945 */ /* 0x000fe80003800200 */
[----:B------:R-:W-:Y:S05]  /*1af0*/  @!P2 BRA `(.L_x_30) ;  /* 0x000000000004a947 */ /* 0x000fea0003800000 */
[----:B------:R-:W-:Y:S05]  /*1b00*/  BPT.TRAP 0x1 ;  /* 0x000000040000795c */ /* 0x000fea0000300000 */
.L_x_30:
[----:B------:R-:W-:Y:S05]  /*1b10*/  BSYNC.RECONVERGENT B0 ;  /* 0x0000000000007941 */ /* 0x000fea0003800200 */
.L_x_29:
[----:B------:R-:W-:Y:S02]  /*1b20*/  UIADD3 UR6, UPT, UPT, UR5, 0x1, URZ ;  /* 0x0000000105067890 */ /* 0x000fe4000fffe0ff */
[----:B------:R-:W-:Y:S02]  /*1b30*/  UIADD3 UR18, UP1, UPT, UR26, 0x80, URZ ;  /* 0x000000801a127890 */ /* 0x000fe4000ff3e0ff */
[----:B------:R-:W-:Y:S02]  /*1b40*/  UISETP.NE.AND UP0, UPT, UR6, 0x3, UPT ;  /* 0x000000030600788c */ /* 0x000fe4000bf05270 */
[----:B------:R-:W-:Y:S02]  /*1b50*/  ULEA UR32, UR5, UR4, 0xe ;  /* 0x0000000405207291 */ /* 0x000fe4000f8e70ff */
[----:B------:R-:W-:Y:S02]  /*1b60*/  USEL UR8, URZ, 0x1, UP0 ;  /* 0x00000001ff087887 */ /* 0x000fe40008000000 */
[----:B------:R-:W-:Y:S02]  /*1b70*/  USEL UR6, UR6, URZ, UP0 ;  /* 0x000000ff06067287 */ /* 0x000fe40008000000 */
[----:B------:R-:W-:Y:S02]  /*1b80*/  ULOP3.LUT UR33, UR33, 0xfefffff8, URZ, 0xc0, !UPT ;  /* 0xfefffff821217892 */ /* 0x000fe4000f8ec0ff */
[----:B------:R-:W-:Y:S01]  /*1b90*/  ULEA UR7, UR6, UR4, 0x3 ;  /* 0x0000000406077291 */ /* 0x000fe2000f8e18ff */
[----:B------:R-:W-:Y:S01]  /*1ba0*/  LOP3.LUT R12, R12, UR8, RZ, 0x3c, !PT ;  /* 0x000000080c0c7c12 */ /* 0x000fe2000f8e3cff */
[----:B------:R-:W-:Y:S02]  /*1bb0*/  UIADD3.X UR19, UPT, UPT, URZ, UR27, URZ, UP1, !UPT ;  /* 0x0000001bff137290 */ /* 0x000fe40008ffe4ff */
[----:B------:R-:W-:Y:S01]  /*1bc0*/  UIADD3 UR32, UPT, UPT, UR32, 0x1c400, URZ ;  /* 0x0001c40020207890 */ /* 0x000fe2000fffe0ff */
[----:B-1----:R-:W-:Y:S01]  /*1bd0*/  SHF.L.U32 R0, R12, 0x1f, RZ ;  /* 0x0000001f0c007819 */ /* 0x002fe200000006ff */
[----:B------:R-:W-:Y:S01]  /*1be0*/  UIMAD UR8, UR5, 0x3800, UR4 ;  /* 0x00003800050878a4 */ /* 0x000fe2000f8e0204 */
[----:B------:R-:W-:Y:S02]  /*1bf0*/  UMOV UR22, 0x0 ;  /* 0x0000000000167882 */ /* 0x000fe40000000000 */
[----:B------:R3:W4:Y:S01]  /*1c00*/  SYNCS.PHASECHK.TRANS64.TRYWAIT P0, [UR7+0x18], R0 ;  /* 0x00001800ff0075a7 */ /* 0x0007220008001107 */
[----:B------:R-:W-:Y:S01]  /*1c10*/  UMOV UR23, 0x10000000 ;  /* 0x1000000000177882 */ /* 0x000fe20000000000 */
[----:B------:R-:W-:Y:S02]  /*1c20*/  UIADD3 UR16, UP0, UPT, UR26, 0x180, URZ ;  /* 0x000001801a107890 */ /* 0x000fe4000ff1e0ff */
[----:B------:R1:W-:Y:S01]  /*1c30*/  UTMALDG.3D.2CTA [UR32], [UR18], desc[UR22] ;  /* 0x00001620120075b4 */ /* 0x0003e20008211000 */
[----:B------:R-:W-:Y:S02]  /*1c40*/  UIADD3 UR8, UPT, UPT, UR8, 0x28400, URZ ;  /* 0x0002840008087890 */ /* 0x000fe4000fffe0ff */
[----:B------:R-:W-:Y:S01]  /*1c50*/  UIADD3.X UR17, UPT, UPT, URZ, UR27, URZ, UP0, !UPT ;  /* 0x0000001bff117290 */ /* 0x000fe200087fe4ff */
[----:B------:R-:W-:Y:S01]  /*1c60*/  UMOV UR10, UR34 ;  /* 0x00000022000a7c82 */ /* 0x000fe20008000000 */
[----:B------:R-:W-:Y:S01]  /*1c70*/  UMOV UR12, UR36 ;  /* 0x00000024000c7c82 */ /* 0x000fe20008000000 */
[----:B------:R-:W-:Y:S01]  /*1c80*/  UMOV UR9, UR33 ;  /* 0x0000002100097c82 */ /* 0x000fe20008000000 */
[----:B------:R-:W-:Y:S01]  /*1c90*/  UMOV UR7, UR30 ;  /* 0x0000001e00077c82 */ /* 0x000fe20008000000 */
[----:B------:R-:W-:Y:S04]  /*1ca0*/  UMOV UR5, UR6 ;  /* 0x0000000600057c82 */ /* 0x000fe80008000000 */
[----:B------:R3:W-:Y:S01]  /*1cb0*/  UTMALDG.3D.2CTA [UR8], [UR16], desc[UR22] ;  /* 0x00001608100075b4 */ /* 0x0007e20008211000 */
[----:B-1----:R-:W-:Y:S01]  /*1cc0*/  UIADD3 UR34, UPT, UPT, UR34, 0x40, URZ ;  /* 0x0000004022227890 */ /* 0x002fe2000fffe0ff */
[----:B------:R-:W-:Y:S11]  /*1cd0*/  BRA.U UP2, `(.L_x_31) ;  /* 0xfffffffd024c7547 */ /* 0x000ff6000b83ffff */
.L_x_25:
[----:B------:R-:W-:Y:S01]  /*1ce0*/  ULEA UR5, UR6, UR4, 0x3 ;  /* 0x0000000406057291 */ /* 0x000fe2000f8e18ff */
[----:B-1-3--:R-:W-:Y:S01]  /*1cf0*/  SHF.L.U32 R0, R12, 0x1f, RZ ;  /* 0x0000001f0c007819 */ /* 0x00afe200000006ff */
[----:B------:R-:W-:Y:S01]  /*1d00*/  @!P1 SYNCS.ARRIVE.TRANS64.A1T0 RZ, [UR4+0x58], RZ ;  /* 0x000058ffffff99a7 */ /* 0x000fe20008100004 */
[----:B------:R-:W-:-:S06]  /*1d10*/  UISETP.GT.AND UP0, UPT, UR41, UR40, UPT ;  /* 0x000000282900728c */ /* 0x000fcc000bf04270 */
[----:B--2-4-:R1:W2:Y:S03]  /*1d20*/  SYNCS.PHASECHK.TRANS64.TRYWAIT P0, [UR5+0x18], R0 ;  /* 0x00001800ff0075a7 */ /* 0x0142a60008001105 */
[----:B------:R-:W-:Y:S05]  /*1d30*/  BRA.U !UP0, `(.L_x_32) ;  /* 0x0000000108c07547 */ /* 0x000fea000b800000 */
[----:B------:R-:W-:Y:S01]  /*1d40*/  UIADD3 UR13, UPT, UPT, UR43, UR7, URZ ;  /* 0x000000072b0d7290 */ /* 0x000fe2000fffe0ff */
[----:B------:R-:W-:-:S11]  /*1d50*/  UMOV UR5, UR6 ;  /* 0x0000000600057c82 */ /* 0x000fd60008000000 */
.L_x_38:
[----:B--2---:R-:W-:Y:S01]  /*1d60*/  @P3 MOV R2, 0xf000 ;  /* 0x0000f00000023802 */ /* 0x004fe20000000f00 */
[----:B------:R-:W-:Y:S01]  /*1d70*/  ULEA UR17, UR5, UR4, 0x3 ;  /* 0x0000000405117291 */ /* 0x000fe2000f8e18ff */
[----:B--2-4-:R-:W-:Y:S11]  /*1d80*/  @P0 BRA `(.L_x_33) ;  /* 0x00000000000c0947 */ /* 0x014ff60003800000 */
[----:B------:R-:W-:Y:S04]  /*1d90*/  SHF.L.U32 R3, R12, 0x1f, RZ ;  /* 0x0000001f0c037819 */ /* 0x000fe800000006ff */
[----:B------:R-:W2:Y:S02]  /*1da0*/  SYNCS.PHASECHK.TRANS64.TRYWAIT P0, [UR17+0x18], R3 ;  /* 0x00001803ff0075a7 */ /* 0x000ea40008001111 */
[----:B--2---:R-:W-:Y:S05]  /*1db0*/  @!P0 BRA `(.L_x_34) ;  /* 0x000000a800bc8947 */ /* 0x004fea0003800000 */
.L_x_33:
[----:B------:R2:W-:Y:S01]  /*1dc0*/  @P3 SYNCS.ARRIVE.TRANS64 RZ, [UR17], R2 ;  /* 0x00000002ffff39a7 */ /* 0x0005e20008000011 */
[----:B------:R-:W-:Y:S04]  /*1dd0*/  ULOP3.LUT UR6, UR14, 0x2, URZ, 0xfc, !UPT ;  /* 0x000000020e067892 */ /* 0x000fe8000f8efcff */
[----:B------:R-:W-:Y:S09]  /*1de0*/  UISETP.NE.AND UP0, UPT, UR6, 0x2, UPT ;  /* 0x000000020600788c */ /* 0x000ff2000bf05270 */
[----:B------:R-:W-:Y:S05]  /*1df0*/  BRA.U UP0, `(.L_x_35) ;  /* 0x0000000100047547 */ /* 0x000fea000b800000 */
[----:B------:R-:W-:Y:S05]  /*1e00*/  BPT.TRAP 0x1 ;  /* 0x000000040000795c */ /* 0x000fea0000300000 */
.L_x_35:
[----:B------:R-:W-:Y:S04]  /*1e10*/  BSSY.RECONVERGENT B0, `(.L_x_36) ;  /* 0x0000003000007945 */ /* 0x000fe80003800200 */
[----:B------:R-:W-:Y:S05]  /*1e20*/  @!P2 BRA `(.L_x_37) ;  /* 0x000000000004a947 */ /* 0x000fea0003800000 */
[----:B------:R-:W-:Y:S05]  /*1e30*/  BPT.TRAP 0x1 ;  /* 0x000000040000795c */ /* 0x000fea0000300000 */
.L_x_37:
[----:B------:R-:W-:Y:S05]  /*1e40*/  BSYNC.RECONVERGENT B0 ;  /* 0x0000000000007941 */ /* 0x000fea0003800200 */
.L_x_36:
[----:B------:R-:W-:Y:S02]  /*1e50*/  UIADD3 UR6, UPT, UPT, UR5, 0x1, URZ ;  /* 0x0000000105067890 */ /* 0x000fe4000fffe0ff */
[----:B------:R-:W-:Y:S02]  /*1e60*/  ULEA UR16, UR5, UR4, 0xe ;  /* 0x0000000405107291 */ /* 0x000fe4000f8e70ff */
[----:B------:R-:W-:Y:S02]  /*1e70*/  UISETP.NE.AND UP0, UPT, UR6, 0x3, UPT ;  /* 0x000000030600788c */ /* 0x000fe4000bf05270 */
[----:B------:R-:W-:Y:S02]  /*1e80*/  UIADD3 UR24, UP1, UPT, UR26, 0x80, URZ ;  /* 0x000000801a187890 */ /* 0x000fe4000ff3e0ff */
[----:B------:R-:W-:Y:S02]  /*1e90*/  USEL UR9, URZ, 0x1, UP0 ;  /* 0x00000001ff097887 */ /* 0x000fe40008000000 */
[----:B------:R-:W-:Y:S02]  /*1ea0*/  USEL UR6, UR6, URZ, UP0 ;  /* 0x000000ff06067287 */ /* 0x000fe40008000000 */
[----:B------:R-:W-:Y:S02]  /*1eb0*/  ULOP3.LUT UR17, UR17, 0xfefffff8, URZ, 0xc0, !UPT ;  /* 0xfefffff811117892 */ /* 0x000fe4000f8ec0ff */
[----:B------:R-:W-:Y:S01]  /*1ec0*/  ULEA UR8, UR6, UR4, 0x3 ;  /* 0x0000000406087291 */ /* 0x000fe2000f8e18ff */
[----:B------:R-:W-:Y:S01]  /*1ed0*/  LOP3.LUT R12, R12, UR9, RZ, 0x3c, !PT ;  /* 0x000000090c0c7c12 */ /* 0x000fe2000f8e3cff */
[----:B------:R-:W-:Y:S02]  /*1ee0*/  USHF.L.U32 UR18, UR7, 0x6, URZ ;  /* 0x0000000607127899 */ /* 0x000fe400080006ff */
[----:B------:R-:W-:Y:S01]  /*1ef0*/  UIADD3 UR16, UPT, UPT, UR16, 0x1c400, URZ ;  /* 0x0001c40010107890 */ /* 0x000fe2000fffe0ff */
[----:B-1----:R-:W-:Y:S01]  /*1f00*/  SHF.L.U32 R0, R12, 0x1f, RZ ;  /* 0x0000001f0c007819 */ /* 0x002fe200000006ff */
[----:B------:R-:W-:Y:S02]  /*1f10*/  UIADD3.X UR25, UPT, UPT, URZ, UR27, URZ, UP1, !UPT ;  /* 0x0000001bff197290 */ /* 0x000fe40008ffe4ff */
[----:B------:R-:W-:Y:S01]  /*1f20*/  UIADD3 UR22, UP0, UPT, UR26, 0x180, URZ ;  /* 0x000001801a167890 */ /* 0x000fe2000ff1e0ff */
[----:B------:R3:W4:Y:S01]  /*1f30*/  SYNCS.PHASECHK.TRANS64.TRYWAIT P0, [UR8+0x18], R0 ;  /* 0x00001800ff0075a7 */ /* 0x0007220008001108 */
[----:B------:R-:W-:Y:S02]  /*1f40*/  UIMAD UR8, UR5, 0x3800, UR4 ;  /* 0x00003800050878a4 */ /* 0x000fe4000f8e0204 */
[----:B------:R-:W-:Y:S01]  /*1f50*/  UIADD3.X UR23, UPT, UPT, URZ, UR27, URZ, UP0, !UPT ;  /* 0x0000001bff177290 */ /* 0x000fe200087fe4ff */
[----:B------:R-:W-:Y:S01]  /*1f60*/  UMOV UR28, 0x0 ;  /* 0x00000000001c7882 */ /* 0x000fe20000000000 */
[----:B------:R-:W-:Y:S01]  /*1f70*/  UMOV UR29, 0x10000000 ;  /* 0x10000000001d7882 */ /* 0x000fe20000000000 */
[----:B------:R-:W-:Y:S01]  /*1f80*/  UMOV UR19, UR35 ;  /* 0x0000002300137c82 */ /* 0x000fe20008000000 */
[----:B------:R-:W-:Y:S01]  /*1f90*/  UMOV UR20, UR36 ;  /* 0x0000002400147c82 */ /* 0x000fe20008000000 */
[----:B------:R-:W-:Y:S01]  /*1fa0*/  UIADD3 UR8, UPT, UPT, UR8, 0x28400, URZ ;  /* 0x0002840008087890 */ /* 0x000fe2000fffe0ff */
[----:B------:R3:W-:Y:S01]  /*1fb0*/  UTMALDG.3D.2CTA [UR16], [UR24], desc[UR28] ;  /* 0x00001c10180075b4 */ /* 0x0007e20008211000 */
[----:B------:R-:W-:Y:S01]  /*1fc0*/  UIADD3 UR7, UPT, UPT, UR7, 0x1, URZ ;  /* 0x0000000107077890 */ /* 0x000fe2000fffe0ff */
[----:B------:R-:W-:Y:S01]  /*1fd0*/  UMOV UR12, UR36 ;  /* 0x00000024000c7c82 */ /* 0x000fe20008000000 */
[----:B------:R-:W-:Y:S01]  /*1fe0*/  UMOV UR9, UR17 ;  /* 0x0000001100097c82 */ /* 0x000fe20008000000 */
[----:B------:R-:W-:Y:S01]  /*1ff0*/  UMOV UR10, UR18 ;  /* 0x00000012000a7c82 */ /* 0x000fe20008000000 */
[----:B------:R-:W-:Y:S03]  /*2000*/  UISETP.NE.AND UP0, UPT, UR7, UR13, UPT ;  /* 0x0000000d0700728c */ /* 0x000fe6000bf05270 */
[----:B------:R3:W-:Y:S01]  /*2010*/  UTMALDG.3D.2CTA [UR8], [UR22], desc[UR28] ;  /* 0x00001c08160075b4 */ /* 0x0007e20008211000 */
[----:B------:R-:W-:Y:S05]  /*2020*/  UMOV UR5, UR6 ;  /* 0x0000000600057c82 */ /* 0x000fea0008000000 */
[----:B---3--:R-:W-:Y:S05]  /*2030*/  BRA.U UP0, `(.L_x_38) ;  /* 0xfffffffd00487547 */ /* 0x008fea000b83ffff */
.L_x_32:
[C---:B------:R-:W-:Y:S01]  /*2040*/  LEA R3, R11.reuse, UR4, 0x3 ;  /* 0x000000040b037c11 */ /* 0x040fe2000f8e18ff */
[----:B------:R-:W-:Y:S01]  /*2050*/  NOP ;  /* 0x0000000000007918 */ /* 0x000fe20000000000 */
[----:B-1----:R-:W-:Y:S02]  /*2060*/  SHF.L.U32 R0, R10, 0x1f, RZ ;  /* 0x0000001f0a007819 */ /* 0x002fe400000006ff */
[----:B------:R-:W-:Y:S02]  /*2070*/  LEA R4, R11, UR4, 0x4 ;  /* 0x000000040b047c11 */ /* 0x000fe4000f8e20ff */
[----:B--2-4-:R-:W1:Y:S02]  /*2080*/  SYNCS.PHASECHK.TRANS64.TRYWAIT P0, [R3+URZ+0x60], R0 ;  /* 0x00006000030075a7 */ /* 0x014e6400080011ff */
[----:B-1----:R-:W-:Y:S05]  /*2090*/  @!P0 BRA `(.L_x_39) ;  /* 0x000000a8001c8947 */ /* 0x002fea0003800000 */
.L_x_126:
[----:B------:R-:W2:Y:S01]  /*20a0*/  LDS.128 R4, [R4+0xd0] ;  /* 0x0000d00004047984 */ /* 0x000ea20000000c00 */
[----:B------:R-:W-:Y:S01]  /*20b0*/  UISETP.GE.AND UP0, UPT, UR21, 0x1, UPT ;  /* 0x000000011500788c */ /* 0x000fe2000bf06270 */
[----:B------:R-:W-:Y:S01]  /*20c0*/  @!PT LDS RZ, [RZ] ;  /* 0x00000000fffff984 */ /* 0x000fe20000000800 */
[----:B------:R-:W-:Y:S01]  /*20d0*/  @!PT LDS RZ, [RZ] ;  /* 0x00000000fffff984 */ /* 0x000fe20000000800 */
[----:B------:R-:W-:Y:S01]  /*20e0*/  @!PT LDS RZ, [RZ] ;  /* 0x00000000fffff984 */ /* 0x000fe20000000800 */
[----:B------:R-:W-:Y:S01]  /*20f0*/  @!PT LDS RZ, [RZ] ;  /* 0x00000000fffff984 */ /* 0x000fe20000000800 */
[----:B------:R3:W-:Y:S06]  /*2100*/  MEMBAR.ALL.CTA ;  /* 0x0000000000007992 */ /* 0x0007ec0000008000 */
[----:B---3--:R-:W3:Y:S01]  /*2110*/  FENCE.VIEW.ASYNC.S ;  /* 0x00000000000073c6 */ /* 0x008ee20000000000 */
[----:B--2---:R-:W-:-:S13]  /*2120*/  LOP3.LUT P0, RZ, R6, 0x1, RZ, 0xc0, !PT ;  /* 0x0000000106ff7812 */ /* 0x004fda000780c0ff */
[----:B---3--:R-:W-:Y:S01]  /*2130*/  VOTEU.ANY UP1, P0 ;  /* 0x0000000000ff7886 */ /* 0x008fe20000020100 */
[----:B------:R-:W-:-:S13]  /*2140*/  PLOP3.LUT P0, PT, PT, PT, UP1, 0x80, 0x8 ;  /* 0x000000000008781c */ /* 0x000fda0003f0f018 */
[----:B-1----:R-:W-:Y:S02]  /*2150*/  @P0 LOP3.LUT R0, R5, 0xffff, RZ, 0xc0, !PT ;  /* 0x0000ffff05000812 */ /* 0x002fe400078ec0ff */
[----:B------:R-:W-:Y:S02]  /*2160*/  @P0 MOV R2, R4 ;  /* 0x0000000400020202 */ /* 0x000fe40000000f00 */
[----:B------:R-:W-:Y:S01]  /*2170*/  @P0 R2UR UR7, R0 ;  /* 0x00000000000702ca */ /* 0x000fe200000e0000 */
[----:B------:R-:W-:Y:S01]  /*2180*/  VIADD R0, R3, 0x70 ;  /* 0x0000007003007836 */ /* 0x000fe20000000000 */
[----:B------:R-:W-:Y:S02]  /*2190*/  @P0 SHF.R.U32.HI R4, RZ, 0x10, R5 ;  /* 0x00000010ff040819 */ /* 0x000fe40000011605 */
[----:B------:R-:W-:Y:S02]  /*21a0*/  @P0 R2UR UR8, R2 ;  /* 0x00000000020802ca */ /* 0x000fe400000e0000 */
[----:B------:R-:W-:-:S02]  /*21b0*/  PRMT R0, RZ, 0x654, R0 ;  /* 0x00000654ff007816 */ /* 0x000fc40000000000 */
[----:B------:R-:W-:Y:S02]  /*21c0*/  @P0 R2UR UR5, R4 ;  /* 0x00000000040502ca */ /* 0x000fe400000e0000 */
[----:B------:R1:W-:Y:S03]  /*21d0*/  SYNCS.ARRIVE.TRANS64.RED.A1T0 RZ, [R0+URZ], RZ ;  /* 0x000000ff00ff79a7 */ /* 0x0003e600081004ff */
[----:B------:R-:W-:-:S04]  /*21e0*/  @UP1 UMOV UR31, UR7 ;  /* 0x00000007001f1c82 */ /* 0x000fc80008000000 */
[----:B------:R-:W-:-:S04]  /*21f0*/  @UP1 UMOV UR37, UR8 ;  /* 0x0000000800251c82 */ /* 0x000fc80008000000 */
[----:B------:R-:W-:Y:S01]  /*2200*/  @UP1 UMOV UR36, UR5 ;  /* 0x0000000500241c82 */ /* 0x000fe20008000000 */
[----:B------:R-:W-:Y:S05]  /*2210*/  BRA.U !UP0, `(.L_x_40) ;  /* 0x0000000108d47547 */ /* 0x000fea000b800000 */
[----:B------:R-:W2:Y:S01]  /*2220*/  LDCU.128 UR16, c[0x0][0xb10] ;  /* 0x00016200ff1077ac */ /* 0x000ea20008000c00 */
[----:B------:R-:W3:Y:S01]  /*2230*/  LDCU UR28, c[0x0][0xb20] ;  /* 0x00016400ff1c77ac */ /* 0x000ee20008000800 */
[----:B------:R-:W4:Y:S01]  /*2240*/  LDCU UR20, c[0x0][0xb0c] ;  /* 0x00016180ff1477ac */ /* 0x000f220008000800 */
[----:B------:R-:W1:Y:S01]  /*2250*/  LDCU.64 UR10, c[0x0][0xb28] ;  /* 0x00016500ff0a77ac */ /* 0x000e620008000a00 */
[----:B------:R-:W-:Y:S02]  /*2260*/  UISETP.NE.AND UP3, UPT, UR21, 0x1, UPT ;  /* 0x000000011500788c */ /* 0x000fe4000bf65270 */
[----:B--2---:R-:W-:Y:S02]  /*2270*/  UIMAD.WIDE.U32 UR12, UR38, UR19, URZ ;  /* 0x00000013260c72a5 */ /* 0x004fe4000f8e00ff */
[----:B------:R-:W-:Y:S02]  /*2280*/  UIMAD.WIDE.U32 UR8, UR39, UR16, URZ ;  /* 0x00000010270872a5 */ /* 0x000fe4000f8e00ff */
[----:B------:R-:W-:-:S02]  /*2290*/  UISETP.NE.AND UP0, UPT, UR18, 0x1, UPT ;  /* 0x000000011200788c */ /* 0x000fc4000bf05270 */
[----:B------:R-:W-:Y:S01]  /*22a0*/  UIMAD.WIDE.U32 UR24, UR31, UR19, URZ ;  /* 0x000000131f1872a5 */ /* 0x000fe2000f8e00ff */
[----:B------:R-:W-:Y:S02]  /*22b0*/  UMOV UR12, UR13 ;  /* 0x0000000d000c7c82 */ /* 0x000fe40008000000 */
[----:B------:R-:W-:Y:S01]  /*22c0*/  UMOV UR8, UR9 ;  /* 0x0000000900087c82 */ /* 0x000fe20008000000 */
[----:B---3--:R-:W-:Y:S02]  /*22d0*/  USHF.R.U32.HI UR12, URZ, UR28, UR12 ;  /* 0x0000001cff0c7299 */ /* 0x008fe4000801160c */
[----:B----4-:R-:W-:Y:S02]  /*22e0*/  UISETP.NE.AND UP2, UPT, UR20, 0x1, UPT ;  /* 0x000000011400788c */ /* 0x010fe4000bf45270 */
[----:B------:R-:W-:Y:S02]  /*22f0*/  USHF.R.U32.HI UR8, URZ, UR17, UR8 ;  /* 0x00000011ff087299 */ /* 0x000fe40008011608 */
[----:B------:R-:W-:-:S02]  /*2300*/  USEL UR7, UR38, UR12, !UP0 ;  /* 0x0000000c26077287 */ /* 0x000fc4000c000000 */
[----:B------:R-:W-:Y:S02]  /*2310*/  USEL UR8, UR39, UR8, !UP2 ;  /* 0x0000000827087287 */ /* 0x000fe4000d000000 */
[----:B-1----:R-:W-:Y:S01]  /*2320*/  UIMAD.WIDE.U32 UR12, UR7, UR10, URZ ;  /* 0x0000000a070c72a5 */ /* 0x002fe2000f8e00ff */
[----:B------:R-:W-:Y:S01]  /*2330*/  UMOV UR5, UR25 ;  /* 0x0000001900057c82 */ /* 0x000fe20008000000 */
[----:B------:R-:W-:Y:S02]  /*2340*/  UIMAD.WIDE.U32 UR22, UR37, UR16, URZ ;  /* 0x00000010251672a5 */ /* 0x000fe4000f8e00ff */
[----:B------:R-:W-:-:S03]  /*2350*/  UIMAD.WIDE.U32 UR24, UR8, UR10, URZ ;  /* 0x0000000a081872a5 */ /* 0x000fc6000f8e00ff */
[----:B------:R-:W-:Y:S01]  /*2360*/  UMOV UR12, UR13 ;  /* 0x0000000d000c7c82 */ /* 0x000fe20008000000 */
[----:B------:R-:W-:Y:S02]  /*2370*/  USHF.R.U32.HI UR5, URZ, UR28, UR5 ;  /* 0x0000001cff057299 */ /* 0x000fe40008011605 */
[----:B------:R-:W-:Y:S01]  /*2380*/  @UP3 USHF.R.U32.HI UR7, URZ, UR11, UR12 ;  /* 0x0000000bff073299 */ /* 0x000fe2000801160c */
[----:B------:R-:W-:Y:S01]  /*2390*/  UMOV UR22, UR23 ;  /* 0x0000001700167c82 */ /* 0x000fe20008000000 */
[----:B------:R-:W-:Y:S01]  /*23a0*/  UMOV UR24, UR25 ;  /* 0x0000001900187c82 */ /* 0x000fe20008000000 */
[----:B------:R-:W-:Y:S02]  /*23b0*/  USHF.R.U32.HI UR17, URZ, UR17, UR22 ;  /* 0x00000011ff117299 */ /* 0x000fe40008011616 */
[----:B------:R-:W-:Y:S02]  /*23c0*/  USEL UR5, UR31, UR5, !UP0 ;  /* 0x000000051f057287 */ /* 0x000fe4000c000000 */
[----:B------:R-:W-:-:S02]  /*23d0*/  @UP3 USHF.R.U32.HI UR8, URZ, UR11, UR24 ;  /* 0x0000000bff083299 */ /* 0x000fc40008011618 */
[----:B------:R-:W-:Y:S02]  /*23e0*/  UIMAD UR9, UR21, UR7, URZ ;  /* 0x00000007150972a4 */ /* 0x000fe4000f8e02ff */
[----:B------:R-:W-:Y:S02]  /*23f0*/  USEL UR7, UR37, UR17, !UP2 ;  /* 0x0000001125077287 */ /* 0x000fe4000d000000 */
[----:B------:R-:W-:Y:S02]  /*2400*/  UIMAD UR12, UR21, UR8, URZ ;  /* 0x00000008150c72a4 */ /* 0x000fe4000f8e02ff */
[----:B------:R-:W-:Y:S02]  /*2410*/  UISETP.GE.AND UP0, UPT, UR5, UR9, UPT ;  /* 0x000000090500728c */ /* 0x000fe4000bf06270 */
[----:B------:R-:W-:Y:S02]  /*2420*/  UIMAD.WIDE.U32 UR16, UR5, UR10, URZ ;  /* 0x0000000a051072a5 */ /* 0x000fe4000f8e00ff */
[----:B------:R-:W-:-:S02]  /*2430*/  UISETP.GE.OR UP0, UPT, UR7, UR12, UP0 ;  /* 0x0000000c0700728c */ /* 0x000fc40008706670 */
[----:B------:R-:W-:Y:S02]  /*2440*/  UIMAD.WIDE.U32 UR12, UR7, UR10, URZ ;  /* 0x0000000a070c72a5 */ /* 0x000fe4000f8e00ff */
[----:B------:R-:W-:Y:S01]  /*2450*/  UIADD3 UR16, UPT, UPT, -UR5, URZ, URZ ;  /* 0x000000ff05107290 */ /* 0x000fe2000fffe1ff */
[----:B------:R-:W-:Y:S01]  /*2460*/  UMOV UR10, UR17 ;  /* 0x00000011000a7c82 */ /* 0x000fe20008000000 */
[----:B------:R-:W-:Y:S02]  /*2470*/  UIADD3 UR12, UPT, UPT, -UR7, URZ, URZ ;  /* 0x000000ff070c7290 */ /* 0x000fe4000fffe1ff */
        /* <DEDUP_REMOVED lines=15> */
.L_x_40:
[----:B------:R-:W2:Y:S02]  /*2570*/  LDCU UR5, c[0x0][0xb30] ;  /* 0x00016600ff0577ac */ /* 0x000ea40008000800 */
[----:B--2---:R-:W-:-:S09]  /*2580*/  UISETP.NE.AND UP0, UPT, UR5, 0x1, UPT ;  /* 0x000000010500788c */ /* 0x004fd2000bf05270 */
[----:B------:R-:W-:Y:S05]  /*2590*/  BRA.U UP0, `(.L_x_41) ;  /* 0x0000000100447547 */ /* 0x000fea000b800000 */
[----:B------:R-:W2:Y:S01]  /*25a0*/  LDCU.128 UR16, c[0x0][0xb10] ;  /* 0x00016200ff1077ac */ /* 0x000ea20008000c00 */
[----:B------:R-:W3:Y:S01]  /*25b0*/  LDCU UR12, c[0x0][0xb0c] ;  /* 0x00016180ff0c77ac */ /* 0x000ee20008000800 */
[----:B------:R-:W4:Y:S01]  /*25c0*/  LDCU UR13, c[0x0][0xb20] ;  /* 0x00016400ff0d77ac */ /* 0x000f220008000800 */
[----:B--2---:R-:W-:Y:S02]  /*25d0*/  UIMAD.WIDE.U32 UR10, UR37, UR16, URZ ;  /* 0x00000010250a72a5 */ /* 0x004fe4000f8e00ff */
[----:B------:R-:W-:Y:S02]  /*25e0*/  UIMAD.WIDE.U32 UR8, UR31, UR19, URZ ;  /* 0x000000131f0872a5 */ /* 0x000fe4000f8e00ff */
[----:B---3--:R-:W-:Y:S02]  /*25f0*/  UISETP.NE.AND UP2, UPT, UR12, 0x1, UPT ;  /* 0x000000010c00788c */ /* 0x008fe4000bf45270 */
[----:B------:R-:W-:Y:S01]  /*2600*/  UISETP.NE.AND UP0, UPT, UR18, 0x1, UPT ;  /* 0x000000011200788c */ /* 0x000fe2000bf05270 */
[----:B------:R-:W-:-:S02]  /*2610*/  UMOV UR7, UR11 ;  /* 0x0000000b00077c82 */ /* 0x000fc40008000000 */
[----:B------:R-:W-:Y:S01]  /*2620*/  UMOV UR5, UR9 ;  /* 0x0000000900057c82 */ /* 0x000fe20008000000 */
[----:B------:R-:W-:Y:S02]  /*2630*/  USHF.R.U32.HI UR7, URZ, UR17, UR7 ;  /* 0x00000011ff077299 */ /* 0x000fe40008011607 */
[----:B----4-:R-:W-:Y:S02]  /*2640*/  USHF.R.U32.HI UR5, URZ, UR13, UR5 ;  /* 0x0000000dff057299 */ /* 0x010fe40008011605 */
[----:B------:R-:W-:Y:S02]  /*2650*/  USEL UR7, UR37, UR7, !UP2 ;  /* 0x0000000725077287 */ /* 0x000fe4000d000000 */
[----:B------:R-:W-:-:S04]  /*2660*/  USEL UR5, UR31, UR5, !UP0 ;  /* 0x000000051f057287 */ /* 0x000fc8000c000000 */
[----:B------:R-:W-:Y:S02]  /*2670*/  UIADD3 UR8, UPT, UPT, UR7, -UR5, URZ ;  /* 0x8000000507087290 */ /* 0x000fe4000fffe0ff */
[----:B------:R-:W-:Y:S02]  /*2680*/  UIADD3 UR5, UPT, UPT, -UR7, UR5, URZ ;  /* 0x0000000507057290 */ /* 0x000fe4000fffe1ff */
[----:B------:R-:W-:Y:S02]  /*2690*/  UIMAD UR31, UR8, UR18, UR31 ;  /* 0x00000012081f72a4 */ /* 0x000fe4000f8e021f */
[----:B------:R-:W-:-:S12]  /*26a0*/  UIMAD UR37, UR5, UR12, UR37 ;  /* 0x0000000c052572a4 */ /* 0x000fd8000f8e0225 */
.L_x_41:
[----:B------:R-:W-:Y:S01]  /*26b0*/  VIADD R11, R11, 0x1 ;  /* 0x000000010b0b7836 */ /* 0x000fe20000000000 */
[----:B------:R-:W-:Y:S01]  /*26c0*/  PLOP3.LUT P1, PT, PT, PT, PT, 0x80, 0x8 ;  /* 0x000000000008781c */ /* 0x000fe20003f2f070 */
[----:B------:R-:W-:Y:S02]  /*26d0*/  UIADD3 UR46, UPT, UPT, UR37, UR60, URZ ;  /* 0x0000003c252e7290 */ /* 0x000fe4000fffe0ff */
[----:B------:R-:W-:Y:S01]  /*26e0*/  UIADD3 UR47, UPT, UPT, UR31, UR61, URZ ;  /* 0x0000003d1f2f7290 */ /* 0x000fe2000fffe0ff */
[----:B------:R-:W-:-:S04]  /*26f0*/  ISETP.NE.AND P0, PT, R11, 0x2, PT ;  /* 0x000000020b00780c */ /* 0x000fc80003f05270 */
[----:B-1----:R-:W-:Y:S02]  /*2700*/  SEL R0, RZ, 0x1, P0 ;  /* 0x00000001ff007807 */ /* 0x002fe40000000000 */
[----:B------:R-:W-:Y:S02]  /*2710*/  SEL R11, R11, RZ, P0 ;  /* 0x000000ff0b0b7207 */ /* 0x000fe40000000000 */
[----:B------:R-:W-:Y:S01]  /*2720*/  LOP3.LUT R10, R10, R0, RZ, 0x3c, !PT ;  /* 0x000000000a0a7212 */ /* 0x000fe200078e3cff */
[----:B------:R-:W-:Y:S06]  /*2730*/  BRA.U UP1, `(.L_x_42) ;  /* 0xfffffff101307547 */ /* 0x000fec000b83ffff */
[----:B------:R-:W-:Y:S01]  /*2740*/  UIADD3 UR7, UPT, UPT, UR4, 0x18, URZ ;  /* 0x0000001804077890 */ /* 0x000fe2000fffe0ff */
[----:B------:R-:W-:-:S03]  /*2750*/  SHF.L.U32 R2, R12, 0x1f, RZ ;  /* 0x0000001f0c027819 */ /* 0x000fc600000006ff */
[----:B------:R-:W-:-:S09]  /*2760*/  ULEA UR4, UR6, UR7, 0x3 ;  /* 0x0000000706047291 */ /* 0x000fd2000f8e18ff */
[----:B------:R-:W1:Y:S02]  /*2770*/  SYNCS.PHASECHK.TRANS64.TRYWAIT P0, [UR4], R2 ;  /* 0x00000002ff0075a7 */ /* 0x000e640008001104 */
[----:B-1----:R-:W-:Y:S05]  /*2780*/  @!P0 BRA `(.L_x_43) ;  /* 0x000000a000748947 */ /* 0x002fea0003800000 */
.L_x_128:
[----:B------:R-:W-:-:S04]  /*2790*/  UIADD3 UR4, UPT, UPT, UR6, 0x1, URZ ;  /* 0x0000000106047890 */ /* 0x000fc8000fffe0ff */
[----:B------:R-:W-:-:S04]  /*27a0*/  UISETP.NE.AND UP0, UPT, UR4, 0x3, UPT ;  /* 0x000000030400788c */ /* 0x000fc8000bf05270 */
[----:B------:R-:W-:Y:S02]  /*27b0*/  USEL UR6, URZ, 0x1, UP0 ;  /* 0x00000001ff067887 */ /* 0x000fe40008000000 */
[----:B------:R-:W-:-:S04]  /*27c0*/  USEL UR4, UR4, URZ, UP0 ;  /* 0x000000ff04047287 */ /* 0x000fc80008000000 */
[----:B------:R-:W-:Y:S01]  /*27d0*/  ULEA UR5, UR4, UR7, 0x3 ;  /* 0x0000000704057291 */ /* 0x000fe2000f8e18ff */
[----:B------:R-:W-:-:S04]  /*27e0*/  LOP3.LUT R12, R12, UR6, RZ, 0x3c, !PT ;  /* 0x000000060c0c7c12 */ /* 0x000fc8000f8e3cff */
[----:B-1----:R-:W-:-:S04]  /*27f0*/  SHF.L.U32 R2, R12, 0x1f, RZ ;  /* 0x0000001f0c027819 */ /* 0x002fc800000006ff */
[----:B------:R-:W1:Y:S02]  /*2800*/  SYNCS.PHASECHK.TRANS64.TRYWAIT P0, [UR5], R2 ;  /* 0x00000002ff0075a7 */ /* 0x000e640008001105 */
[----:B-1----:R-:W-:Y:S05]  /*2810*/  @!P0 BRA `(.L_x_44) ;  /* 0x000000a000688947 */ /* 0x002fea0003800000 */
.L_x_130:
[----:B------:R-:W-:-:S04]  /*2820*/  UIADD3 UR4, UPT, UPT, UR4, 0x1, URZ ;  /* 0x0000000104047890 */ /* 0x000fc8000fffe0ff */
[----:B------:R-:W-:-:S04]  /*2830*/  UISETP.NE.AND UP0, UPT, UR4, 0x3, UPT ;  /* 0x000000030400788c */ /* 0x000fc8000bf05270 */
[----:B------:R-:W-:Y:S02]  /*2840*/  USEL UR5, URZ, 0x1, UP0 ;  /* 0x00000001ff057887 */ /* 0x000fe40008000000 */
[----:B------:R-:W-:-:S04]  /*2850*/  USEL UR4, UR4, URZ, UP0 ;  /* 0x000000ff04047287 */ /* 0x000fc80008000000 */
[----:B------:R-:W-:Y:S01]  /*2860*/  ULEA UR4, UR4, UR7, 0x3 ;  /* 0x0000000704047291 */ /* 0x000fe2000f8e18ff */
[----:B-1----:R-:W-:-:S04]  /*2870*/  LOP3.LUT R2, R12, UR5, RZ, 0x3c, !PT ;  /* 0x000000050c027c12 */ /* 0x002fc8000f8e3cff */
[----:B------:R-:W-:Y:S01]  /*2880*/  SHF.L.U32 R2, R2, 0x1f, RZ ;  /* 0x0000001f02027819 */ /* 0x000fe200000006ff */
[----:B------:R-:W-:-:S07]  /*2890*/  IMAD.U32 R0, RZ, RZ, UR4 ;  /* 0x00000004ff007e24 */ /* 0x000fce000f8e00ff */
.L_x_45:
[----:B-1----:R1:W2:Y:S02]  /*28a0*/  SYNCS.PHASECHK.TRANS64.TRYWAIT P0, [R0+URZ], R2 ;  /* 0x00000002000075a7 */ /* 0x0022a400080011ff */
[----:B--2---:R-:W-:Y:S05]  /*28b0*/  @!P0 NANOSLEEP.SYNCS 0x989680 ;  /* 0x009896800000895d */ /* 0x004fea0003900000 */
[----:B------:R-:W2:Y:S02]  /*28c0*/  @!P0 SYNCS.PHASECHK.TRANS64 P0, [R0+URZ], R2 ;  /* 0x00000002000085a7 */ /* 0x000ea400080010ff */
[----:B--2---:R-:W-:Y:S05]  /*28d0*/  @P0 EXIT ;  /* 0x000000000000094d */ /* 0x004fea0003800000 */
[----:B------:R-:W-:Y:S05]  /*28e0*/  BRA `(.L_x_45) ;  /* 0xfffffffc00ec7947 */ /* 0x000fea000383ffff */
.L_x_22:
[----:B------:R-:W-:-:S04]  /*28f0*/  UISETP.NE.AND UP0, UPT, UR15, URZ, UPT ;  /* 0x000000ff0f00728c */ /* 0x000fc8000bf05270 */
[----:B------:R-:W-:-:S09]  /*2900*/  UISETP.NE.OR UP0, UPT, UR14, 0x1, UP0 ;  /* 0x000000010e00788c */ /* 0x000fd20008705670 */
[----:B------:R-:W-:Y:S05]  /*2910*/  BRA.U UP0, `(.L_x_46) ;  /* 0x0000000500487547 */ /* 0x000fea000b800000 */
[----:B------:R-:W-:Y:S01]  /*2920*/  ISETP.GE.U32.AND P2, PT, R0, 0x2, PT ;  /* 0x000000020000780c */ /* 0x000fe20003f46070 */
[----:B------:R-:W-:Y:S01]  /*2930*/  IMAD.MOV.U32 R12, RZ, RZ, 0x1 ;  /* 0x00000001ff0c7424 */ /* 0x000fe200078e00ff */
[----:B------:R-:W-:Y:S02]  /*2940*/  CS2R R10, SRZ ;  /* 0x00000000000a7805 */ /* 0x000fe4000001ff00 */
[----:B------:R-:W-:Y:S01]  /*2950*/  CS2R R8, SRZ ;  /* 0x0000000000087805 */ /* 0x000fe2000001ff00 */
[----:B------:R-:W-:Y:S01]  /*2960*/  UMOV UR4, 0x400 ;  /* 0x0000040000047882 */ /* 0x000fe20000000000 */
[----:B------:R-:W-:Y:S01]  /*2970*/  UMOV UR5, URZ ;  /* 0x000000ff00057c82 */ /* 0x000fe20008000000 */
[----:B------:R-:W-:-:S12]  /*2980*/  ULEA UR15, UR15, UR4, 0x18 ;  /* 0x000000040f0f7291 */ /* 0x000fd8000f8ec0ff */
.L_x_50:
[----:B------:R-:W-:Y:S02]  /*2990*/  LEA R2, R8, UR15, 0x3 ;  /* 0x0000000f08027c11 */ /* 0x000fe4000f8e18ff */
[----:B------:R-:W-:-:S03]  /*29a0*/  SHF.L.U32 R4, R9, 0x1f, RZ ;  /* 0x0000001f09047819 */ /* 0x000fc600000006ff */
[----:B------:R-:W-:Y:S01]  /*29b0*/  VIADD R5, R2, 0xb0 ;  /* 0x000000b002057836 */ /* 0x000fe20000000000 */
[----:B------:R-:W1:Y:S02]  /*29c0*/  SYNCS.PHASECHK.TRANS64.TRYWAIT P0, [R2+URZ+0xa0], R4 ;  /* 0x0000a004020075a7 */ /* 0x000e6400080011ff */
[----:B-1----:R-:W-:Y:S05]  /*29d0*/  @!P0 BRA `(.L_x_47) ;  /* 0x000000a000108947 */ /* 0x002fea0003800000 */
.L_x_131:
[----:B------:R-:W-:Y:S01]  /*29e0*/  ULEA UR4, UR5, UR15, 0x3 ;  /* 0x0000000f05047291 */ /* 0x000fe2000f8e18ff */
[----:B-1----:R-:W-:Y:S01]  /*29f0*/  PRMT R2, RZ, 0x654, R5 ;  /* 0x00000654ff027816 */ /* 0x002fe20000000005 */
[----:B------:R-:W-:Y:S01]  /*2a00*/  @!P2 IMAD.MOV.U32 R4, RZ, RZ, 0x10 ;  /* 0x00000010ff04a424 */ /* 0x000fe200078e00ff */
[----:B------:R-:W-:Y:S01]  /*2a10*/  SHF.L.U32 R5, R12, 0x1f, RZ ;  /* 0x0000001f0c057819 */ /* 0x000fe200000006ff */
[----:B------:R-:W-:Y:S01]  /*2a20*/  UIADD3 UR6, UPT, UPT, UR4, 0x60, URZ ;  /* 0x0000006004067890 */ /* 0x000fe2000fffe0ff */
[----:B------:R1:W-:Y:S05]  /*2a30*/  SYNCS.ARRIVE.TRANS64.RED.A1T0 RZ, [R2+URZ], RZ ;  /* 0x000000ff02ff79a7 */ /* 0x0003ea00081004ff */
[----:B------:R-:W-:Y:S01]  /*2a40*/  IMAD.U32 R6, RZ, RZ, UR6 ;  /* 0x00000006ff067e24 */ /* 0x000fe2000f8e00ff */
[----:B------:R-:W2:Y:S04]  /*2a50*/  SYNCS.PHASECHK.TRANS64.TRYWAIT P0, [UR4+0x70], R5 ;  /* 0x00007005ff0075a7 */ /* 0x000ea80008001104 */
[----:B------:R-:W-:Y:S01]  /*2a60*/  PRMT R6, R0, 0x654, R6 ;  /* 0x0000065400067816 */ /* 0x000fe20000000006 */
[----:B-12---:R-:W-:Y:S06]  /*2a70*/  @!P0 BRA `(.L_x_48) ;  /* 0x0000009c00fc8947 */ /* 0x006fec0003800000 */
.L_x_133:
[----:B------:R-:W-:Y:S01]  /*2a80*/  ULEA UR6, UR5, UR15, 0x4 ;  /* 0x0000000f05067291 */ /* 0x000fe2000f8e20ff */
[----:B------:R-:W-:Y:S01]  /*2a90*/  SEL R3, R6, R3, !P2 ;  /* 0x0000000306037207 */ /* 0x000fe20005000000 */
[----:B------:R-:W-:Y:S01]  /*2aa0*/  UIADD3 UR7, UPT, UPT, UR4, 0x60, URZ ;  /* 0x0000006004077890 */ /* 0x000fe2000fffe0ff */
[----:B-1----:R-:W-:Y:S01]  /*2ab0*/  LEA R2, R11, UR15, 0x3 ;  /* 0x0000000f0b027c11 */ /* 0x002fe2000f8e18ff */
[----:B------:R-:W-:Y:S01]  /*2ac0*/  UIADD3 UR6, UPT, UPT, UR6, 0xd0, URZ ;  /* 0x000000d006067890 */ /* 0x000fe2000fffe0ff */
[----:B------:R1:W-:Y:S01]  /*2ad0*/  @!P2 SYNCS.ARRIVE.TRANS64.RED RZ, [R3+URZ], R4 ;  /* 0x0000000403ffa9a7 */ /* 0x0003e200080004ff */
[----:B------:R-:W-:Y:S01]  /*2ae0*/  UIADD3 UR4, UPT, UPT, UR5, 0x1, URZ ;  /* 0x0000000105047890 */ /* 0x000fe2000fffe0ff */
[----:B------:R-:W-:-:S03]  /*2af0*/  VIADD R8, R8, 0x1 ;  /* 0x0000000108087836 */ /* 0x000fc60000000000 */
[----:B------:R-:W-:Y:S02]  /*2b00*/  UISETP.NE.AND UP0, UPT, UR4, 0x2, UPT ;  /* 0x000000020400788c */ /* 0x000fe4000bf05270 */
[----:B------:R-:W-:Y:S01]  /*2b10*/  ISETP.NE.AND P0, PT, R8, 0x2, PT ;  /* 0x000000020800780c */ /* 0x000fe20003f05270 */
[----:B------:R-:W-:Y:S06]  /*2b20*/  UGETNEXTWORKID.BROADCAST [UR6], [UR7] ;  /* 0x00000000060073ca */ /* 0x000fec0008000100 */
[----:B------:R-:W-:Y:S02]  /*2b30*/  USEL UR6, URZ, 0x1, UP0 ;  /* 0x00000001ff067887 */ /* 0x000fe40008000000 */
[----:B------:R-:W-:-:S04]  /*2b40*/  USEL UR5, UR4, URZ, UP0 ;  /* 0x000000ff04057287 */ /* 0x000fc80008000000 */
[----:B------:R-:W-:Y:S02]  /*2b50*/  LOP3.LUT R12, R12, UR6, RZ, 0x3c, !PT ;  /* 0x000000060c0c7c12 */ /* 0x000fe4000f8e3cff */
[----:B-1----:R-:W-:-:S04]  /*2b60*/  SHF.L.U32 R4, R10, 0x1f, RZ ;  /* 0x0000001f0a047819 */ /* 0x002fc800000006ff */
[----:B------:R-:W1:Y:S02]  /*2b70*/  SYNCS.PHASECHK.TRANS64.TRYWAIT P1, [R2+URZ+0x60], R4 ;  /* 0x00006004020075a7 */ /* 0x000e6400080211ff */
[----:B-1----:R-:W-:Y:S05]  /*2b80*/  @!P1 BRA `(.L_x_49) ;  /* 0x0000009c00d09947 */ /* 0x002fea0003800000 */
.L_x_134:
[C---:B-1----:R-:W-:Y:S01]  /*2b90*/  LEA R4, R11.reuse, UR15, 0x4 ;  /* 0x0000000f0b047c11 */ /* 0x042fe2000f8e20ff */
[----:B------:R-:W-:Y:S01]  /*2ba0*/  VIADD R2, R2, 0x70 ;  /* 0x0000007002027836 */ /* 0x000fe20000000000 */
[----:B------:R-:W-:Y:S01]  /*2bb0*/  SEL R8, R8, RZ, P0 ;  /* 0x000000ff08087207 */ /* 0x000fe20000000000 */
[----:B------:R-:W-:-:S03]  /*2bc0*/  VIADD R11, R11, 0x1 ;  /* 0x000000010b0b7836 */ /* 0x000fc60000000000 */
[----:B------:R-:W1:Y:S01]  /*2bd0*/  LDS.128 R4, [R4+0xd0] ;  /* 0x0000d00004047984 */ /* 0x000e620000000c00 */
[----:B------:R-:W-:Y:S02]  /*2be0*/  PRMT R2, RZ, 0x654, R2 ;  /* 0x00000654ff027816 */ /* 0x000fe40000000002 */
[C---:B------:R-:W-:Y:S01]  /*2bf0*/  ISETP.NE.AND P1, PT, R11.reuse, 0x2, PT ;  /* 0x000000020b00780c */ /* 0x040fe20003f25270 */
[----:B------:R-:W-:Y:S01]  /*2c00*/  @!PT LDS RZ, [RZ] ;  /* 0x00000000fffff984 */ /* 0x000fe20000000800 */
[----:B------:R-:W-:Y:S01]  /*2c10*/  @!PT LDS RZ, [RZ] ;  /* 0x00000000fffff984 */ /* 0x000fe20000000800 */
[----:B------:R-:W-:Y:S01]  /*2c20*/  @!PT LDS RZ, [RZ] ;  /* 0x00000000fffff984 */ /* 0x000fe20000000800 */
[----:B------:R-:W-:Y:S01]  /*2c30*/  @!PT LDS RZ, [RZ] ;  /* 0x00000000fffff984 */ /* 0x000fe20000000800 */
[----:B------:R2:W-:Y:S06]  /*2c40*/  MEMBAR.ALL.CTA ;  /* 0x0000000000007992 */ /* 0x0005ec0000008000 */
[----:B--2---:R-:W2:Y:S01]  /*2c50*/  FENCE.VIEW.ASYNC.S ;  /* 0x00000000000073c6 */ /* 0x004ea20000000000 */
[----:B------:R-:W-:Y:S01]  /*2c60*/  SEL R11, R11, RZ, P1 ;  /* 0x000000ff0b0b7207 */ /* 0x000fe20000800000 */
[----:B--2---:R2:W-:Y:S01]  /*2c70*/  SYNCS.ARRIVE.TRANS64.RED.A1T0 RZ, [R2+URZ], RZ ;  /* 0x000000ff02ff79a7 */ /* 0x0045e200081004ff */
[----:B-1----:R-:W-:-:S02]  /*2c80*/  LOP3.LUT P3, RZ, R6, 0x1, RZ, 0xc0, !PT ;  /* 0x0000000106ff7812 */ /* 0x002fc4000786c0ff */
[----:B------:R-:W-:-:S04]  /*2c90*/  SEL R4, RZ, 0x1, P1 ;  /* 0x00000001ff047807 */ /* 0x000fc80000800000 */
[----:B------:R-:W-:Y:S02]  /*2ca0*/  LOP3.LUT R10, R10, R4, RZ, 0x3c, !PT ;  /* 0x000000040a0a7212 */ /* 0x000fe400078e3cff */
[----:B--2---:R-:W-:-:S04]  /*2cb0*/  SEL R2, RZ, 0x1, P0 ;  /* 0x00000001ff027807 */ /* 0x004fc80000000000 */
[----:B------:R-:W-:Y:S01]  /*2cc0*/  LOP3.LUT R9, R9, R2, RZ, 0x3c, !PT ;  /* 0x0000000209097212 */ /* 0x000fe200078e3cff */
[----:B------:R-:W-:Y:S06]  /*2cd0*/  @P3 BRA `(.L_x_50) ;  /* 0xfffffffc002c3947 */ /* 0x000fec000383ffff */
[----:B------:R-:W-:Y:S01]  /*2ce0*/  ULEA UR4, UR5, UR15, 0x3 ;  /* 0x0000000f05047291 */ /* 0x000fe2000f8e18ff */
[----:B------:R-:W-:-:S08]  /*2cf0*/  SHF.L.U32 R2, R12, 0x1f, RZ ;  /* 0x0000001f0c027819 */ /* 0x000fd000000006ff */
[----:B------:R-:W1:Y:S02]  /*2d00*/  SYNCS.PHASECHK.TRANS64 P0, [UR4+0x70], R2 ;  /* 0x00007002ff0075a7 */ /* 0x000e640008001004 */
[----:B-1----:R-:W-:Y:S05]  /*2d10*/  @P0 BRA `(.L_x_51) ;  /* 0x0000000000080947 */ /* 0x002fea0003800000 */
[----:B------:R-:W1:Y:S02]  /*2d20*/  SYNCS.PHASECHK.TRANS64.TRYWAIT P0, [UR4+0x70], R2 ;  /* 0x00007002ff0075a7 */ /* 0x000e640008001104 */
[----:B-1----:R-:W-:Y:S05]  /*2d30*/  @!P0 BRA `(.L_x_52) ;  /* 0x0000009c00788947 */ /* 0x002fea0003800000 */
.L_x_51:
[----:B------:R-:W-:-:S04]  /*2d40*/  UIADD3 UR6, UPT, UPT, UR5, 0x1, URZ ;  /* 0x0000000105067890 */ /* 0x000fc8000fffe0ff */
[----:B------:R-:W-:-:S04]  /*2d50*/  UISETP.NE.AND UP0, UPT, UR6, 0x2, UPT ;  /* 0x000000020600788c */ /* 0x000fc8000bf05270 */
[----:B------:R-:W-:Y:S02]  /*2d60*/  USEL UR7, URZ, 0x1, UP0 ;  /* 0x00000001ff077887 */ /* 0x000fe40008000000 */
[----:B------:R-:W-:-:S04]  /*2d70*/  USEL UR6, UR6, URZ, UP0 ;  /* 0x000000ff06067287 */ /* 0x000fc80008000000 */
[----:B------:R-:W-:Y:S01]  /*2d80*/  ULEA UR6, UR6, UR15, 0x3 ;  /* 0x0000000f06067291 */ /* 0x000fe2000f8e18ff */
[----:B-1----:R-:W-:-:S04]  /*2d90*/  LOP3.LUT R2, R12, UR7, RZ, 0x3c, !PT ;  /* 0x000000070c027c12 */ /* 0x002fc8000f8e3cff */
[----:B------:R-:W-:-:S04]  /*2da0*/  SHF.L.U32 R0, R2, 0x1f, RZ ;  /* 0x0000001f02007819 */ /* 0x000fc800000006ff */
[----:B------:R-:W1:Y:S02]  /*2db0*/  SYNCS.PHASECHK.TRANS64 P0, [UR6+0x70], R0 ;  /* 0x00007000ff0075a7 */ /* 0x000e640008001006 */
[----:B-1----:R-:W-:Y:S05]  /*2dc0*/  @P0 EXIT ;  /* 0x000000000000094d */ /* 0x002fea0003800000 */
[----:B------:R-:W-:Y:S02]  /*2dd0*/  SHF.L.U32 R2, R2, 0x1f, RZ ;  /* 0x0000001f02027819 */ /* 0x000fe400000006ff */
[----:B------:R-:W-:-:S07]  /*2de0*/  MOV R0, UR6 ;  /* 0x0000000600007c02 */ /* 0x000fce0008000f00 */
.L_x_53:
[----:B-1----:R1:W2:Y:S02]  /*2df0*/  SYNCS.PHASECHK.TRANS64.TRYWAIT P0, [R0+URZ+0x70], R2 ;  /* 0x00007002000075a7 */ /* 0x0022a400080011ff */
[----:B--2---:R-:W-:Y:S05]  /*2e00*/  @!P0 NANOSLEEP.SYNCS 0x989680 ;  /* 0x009896800000895d */ /* 0x004fea0003900000 */
[----:B------:R-:W2:Y:S02]  /*2e10*/  @!P0 SYNCS.PHASECHK.TRANS64 P0, [R0+URZ+0x70], R2 ;  /* 0x00007002000085a7 */ /* 0x000ea400080010ff */
[----:B--2---:R-:W-:Y:S05]  /*2e20*/  @P0 EXIT ;  /* 0x000000000000094d */ /* 0x004fea0003800000 */
[----:B------:R-:W-:Y:S05]  /*2e30*/  BRA `(.L_x_53) ;  /* 0xfffffffc00ec7947 */ /* 0x000fea000383ffff */
.L_x_46:
[----:B------:R-:W-:Y:S05]  /*2e40*/  BRA.U UP5, `(.L_x_54) ;  /* 0x0000001105907547 */ /* 0x000fea000b800000 */
[----:B------:R-:W-:Y:S01]  /*2e50*/  UMOV UR5, 0x40 ;  /* 0x0000004000057882 */ /* 0x000fe20000000000 */
[----:B------:R-:W-:Y:S01]  /*2e60*/  NOP ;  /* 0x0000000000007918 */ /* 0x000fe20000000000 */
[----:B------:R-:W-:Y:S01]  /*2e70*/  ULEA UR5, UR15, UR5, 0x18 ;  /* 0x000000050f057291 */ /* 0x000fe2000f8ec0ff */
[----:B------:R-:W-:Y:S02]  /*2e80*/  UMOV UR4, 0x400 ;  /* 0x0000040000047882 */ /* 0x000fe40000000000 */
[----:B------:R-:W-:-:S06]  /*2e90*/  ULEA UR15, UR15, UR4, 0x18 ;  /* 0x000000040f0f7291 */ /* 0x000fcc000f8ec0ff */
[----:B------:R-:W1:Y:S02]  /*2ea0*/  LDS.U8 R0, [UR5+0x1c] ;  /* 0x00001c05ff007984 */ /* 0x000e640008000000 */
[----:B-1----:R-:W-:-:S13]  /*2eb0*/  ISETP.NE.AND P0, PT, R0, RZ, PT ;  /* 0x000000ff0000720c */ /* 0x002fda0003f05270 */
[----:B------:R-:W-:Y:S05]  /*2ec0*/  @P0 BRA `(.L_x_55) ;  /* 0x0000000400080947 */ /* 0x000fea0003800000 */
[----:B------:R-:W-:Y:S02]  /*2ed0*/  UISETP.NE.U32.AND UP1, UPT, UR48, 0x1, UPT ;  /* 0x000000013000788c */ /* 0x000fe4000bf25070 */
[----:B------:R-:W-:-:S07]  /*2ee0*/  UIADD3 UR6, UPT, UPT, UR5, 0x8, URZ ;  /* 0x0000000805067890 */ /* 0x000fce000fffe0ff */
[----:B------:R-:W-:Y:S05]  /*2ef0*/  BRA.U !UP1, `(.L_x_56) ;  /* 0x00000001099c7547 */ /* 0x000fea000b800000 */
[----:B------:R-:W-:Y:S01]  /*2f00*/  ELECT P0, URZ, PT ;  /* 0x0000000000ff782f */ /* 0x000fe20003800000 */
[----:B------:R-:W-:-:S12]  /*2f10*/  BSSY B0, `(.L_x_56) ;  /* 0x0000025000007945 */ /* 0x000fd80003800000 */
[----:B------:R-:W-:Y:S05]  /*2f20*/  @!P0 BRA `(.L_x_57) ;  /* 0x00000000008c8947 */ /* 0x000fea0003800000 */
[----:B------:R-:W-:-:S05]  /*2f30*/  UMOV UR4, 0x10 ;  /* 0x0000001000047882 */ /* 0x000fca0000000000 */
[----:B------:R-:W-:Y:S04]  /*2f40*/  DEPBAR.LE SB1, 0x36 ;  /* 0x00009d800000791a */ /* 0x000fe80000000000 */
[----:B------:R-:W1:Y:S02]  /*2f50*/  UTCATOMSWS.2CTA.FIND_AND_SET.ALIGN UP0, UR4, UR4 ;  /* 0x00000004000475e3 */ /* 0x000e640008200800 */
[----:B-1----:R-:W-:Y:S01]  /*2f60*/  MOV R10, UR4 ;  /* 0x00000004000a7c02 */ /* 0x002fe20008000f00 */
[----:B------:R-:W-:Y:S06]  /*2f70*/  BRA.U UP0, `(.L_x_58) ;  /* 0x0000000100187547 */ /* 0x000fec000b800000 */
.L_x_59:
[----:B------:R-:W-:Y:S05]  /*2f80*/  NANOSLEEP 0x64 ;  /* 0x000000640000795d */ /* 0x000fea0003800000 */
[----:B------:R-:W-:-:S05]  /*2f90*/  UMOV UR4, 0x10 ;  /* 0x0000001000047882 */ /* 0x000fca0000000000 */
[----:B------:R-:W-:Y:S04]  /*2fa0*/  DEPBAR.LE SB1, 0x36 ;  /* 0x00009d800000791a */ /* 0x000fe80000000000 */
[----:B------:R-:W1:Y:S02]  /*2fb0*/  UTCATOMSWS.2CTA.FIND_AND_SET.ALIGN UP0, UR4, UR4 ;  /* 0x00000004000475e3 */ /* 0x000e640008200800 */
[----:B-1----:R-:W-:Y:S01]  /*2fc0*/  MOV R10, UR4 ;  /* 0x00000004000a7c02 */ /* 0x002fe20008000f00 */
[----:B------:R-:W-:Y:S05]  /*2fd0*/  BRA.U !UP0, `(.L_x_59) ;  /* 0xfffffffd08e87547 */ /* 0x000fea000b83ffff */
.L_x_58:
[----:B------:R-:W1:Y:S01]  /*2fe0*/  LDS R6, [UR5+0x10] ;  /* 0x00001005ff067984 */ /* 0x000e620008000800 */
[----:B------:R-:W-:Y:S01]  /*2ff0*/  IMAD.U32 R0, RZ, RZ, UR15 ;  /* 0x0000000fff007e24 */ /* 0x000fe2000f8e00ff */
[----:B------:R-:W-:-:S03]  /*3000*/  MOV R4, UR45 ;  /* 0x0000002d00047c02 */ /* 0x000fc60008000f00 */
[----:B------:R-:W-:Y:S01]  /*3010*/  VIADD R0, R0, 0xf0 ;  /* 0x000000f000007836 */ /* 0x000fe20000000000 */
[----:B-1----:R-:W-:-:S04]  /*3020*/  SHF.L.U32 R6, R6, 0x1f, RZ ;  /* 0x0000001f06067819 */ /* 0x002fc800000006ff */
[----:B------:R-:W1:Y:S02]  /*3030*/  SYNCS.PHASECHK.TRANS64.TRYWAIT P0, [UR5+0x8], R6 ;  /* 0x00000806ff0075a7 */ /* 0x000e640008001105 */
[----:B-1----:R-:W-:Y:S05]  /*3040*/  @P0 BRA `(.L_x_60) ;  /* 0x0000000000080947 */ /* 0x002fea0003800000 */
[----:B------:R-:W1:Y:S02]  /*3050*/  SYNCS.PHASECHK.TRANS64.TRYWAIT P0, [UR5+0x8], R6 ;  /* 0x00000806ff0075a7 */ /* 0x000e640008001105 */
[----:B-1----:R-:W-:Y:S05]  /*3060*/  @!P0 BRA `(.L_x_61) ;  /* 0x0000009800c48947 */ /* 0x002fea0003800000 */
.L_x_60:
[----:B------:R-:W-:Y:S01]  /*3070*/  PRMT R4, R4, 0x654, R0 ;  /* 0x0000065404047816 */ /* 0x000fe20000000000 */
[----:B------:R-:W-:Y:S01]  /*3080*/  HFMA2 R0, -RZ, RZ, 0, 5.9604644775390625e-08 ;  /* 0x00000001ff007431 */ /* 0x000fe200000001ff */
[----:B------:R-:W-:Y:S01]  /*3090*/  UPRMT UR4, UR45, 0x654, UR6 ;  /* 0x000006542d047896 */ /* 0x000fe20008000006 */
[----:B------:R-:W-:Y:S02]  /*30a0*/  IMAD.MOV.U32 R8, RZ, RZ, 0xffff ;  /* 0x0000ffffff087424 */ /* 0x000fe400078e00ff */
[----:B-1----:R-:W-:Y:S02]  /*30b0*/  IMAD.MOV.U32 R6, RZ, RZ, 0x4 ;  /* 0x00000004ff067424 */ /* 0x002fe400078e00ff */
[----:B------:R-:W-:Y:S01]  /*30c0*/  IMAD.SHL.U32 R9, R10, 0x20, RZ ;  /* 0x000000200a097824 */ /* 0x000fe200078e00ff */
[----:B------:R-:W-:Y:S02]  /*30d0*/  MOV R5, UR4 ;  /* 0x0000000400057c02 */ /* 0x000fe40008000f00 */
[-C--:B------:R-:W-:Y:S01]  /*30e0*/  SHF.L.U32 R8, R8, R10.reuse, RZ ;  /* 0x0000000a08087219 */ /* 0x080fe200000006ff */
[----:B------:R1:W-:Y:S01]  /*30f0*/  SYNCS.ARRIVE.TRANS64.RED RZ, [UR4], R6 ;  /* 0x00000006ffff79a7 */ /* 0x0003e20008000404 */
[----:B------:R-:W-:Y:S01]  /*3100*/  SHF.L.U32 R7, R0, R10, RZ ;  /* 0x0000000a00077219 */ /* 0x000fe200000006ff */
[----:B------:R1:W-:Y:S04]  /*3110*/  STS [UR15+0xf0], R9 ;  /* 0x0000f009ff007988 */ /* 0x0003e8000800080f */
[----:B------:R1:W-:Y:S04]  /*3120*/  STAS [R4.64], R10 ;  /* 0x0000000a04007dbd */ /* 0x0003e8000c0008ff */
[----:B------:R1:W-:Y:S04]  /*3130*/  ATOMS.OR RZ, [UR5+0x14], R8 ;  /* 0x00001408ffff798c */ /* 0x0003e8000b000005 */
[----:B------:R1:W-:Y:S04]  /*3140*/  ATOMS.OR RZ, [UR5+0x18], R7 ;  /* 0x00001807ffff798c */ /* 0x0003e8000b000005 */
[----:B------:R1:W-:Y:S02]  /*3150*/  ATOMS.XOR RZ, [UR5+0x10], R0 ;  /* 0x00001000ffff798c */ /* 0x0003e4000b800005 */
.L_x_57:
[----:B------:R-:W-:Y:S05]  /*3160*/  BSYNC B0 ;  /* 0x0000000000007941 */ /* 0x000fea0003800000 */
.L_x_56:
[----:B------:R-:W-:Y:S05]  /*3170*/  BRA.U UP1, `(.L_x_62) ;  /* 0x00000001016c7547 */ /* 0x000fea000b800000 */
[----:B------:R-:W-:-:S03]  /*3180*/  UMOV UR4, 0xffffffff ;  /* 0xffffffff00047882 */ /* 0x000fc60000000000 */
[----:B------:R-:W-:Y:S05]  /*3190*/  BRA.DIV UR4, `(.L_x_63) ;  /* 0x0000009a04907947 */ /* 0x000fea000b800000 */
[----:B------:R-:W-:-:S13]  /*31a0*/  ELECT P6, URZ, PT ;  /* 0x0000000000ff782f */ /* 0x000fda00038c0000 */
.L_x_138:
[----:B------:R-:W-:Y:S05]  /*31b0*/  @!P6 BRA `(.L_x_62) ;  /* 0x00000000005ce947 */ /* 0x000fea0003800000 */
[----:B-1----:R-:W1:Y:S02]  /*31c0*/  LDS R4, [UR5+0x10] ;  /* 0x00001005ff047984 */ /* 0x002e640008000800 */
[----:B-1----:R-:W-:-:S04]  /*31d0*/  SHF.L.U32 R4, R4, 0x1f, RZ ;  /* 0x0000001f04047819 */ /* 0x002fc800000006ff */
[----:B------:R-:W1:Y:S02]  /*31e0*/  SYNCS.PHASECHK.TRANS64.TRYWAIT P0, [UR5+0x8], R4 ;  /* 0x00000804ff0075a7 */ /* 0x000e640008001105 */
[----:B-1----:R-:W-:Y:S05]  /*31f0*/  @P0 BRA `(.L_x_64) ;  /* 0x0000000000080947 */ /* 0x002fea0003800000 */
[----:B------:R-:W1:Y:S02]  /*3200*/  SYNCS.PHASECHK.TRANS64.TRYWAIT P0, [UR5+0x8], R4 ;  /* 0x00000804ff0075a7 */ /* 0x000e640008001105 */
[----:B-1----:R-:W-:Y:S05]  /*3210*/  @!P0 BRA `(.L_x_65) ;  /* 0x0000009800908947 */ /* 0x002fea0003800000 */
.L_x_64:
[----:B------:R-:W2:Y:S01]  /*3220*/  LDS R6, [UR15+0xf0] ;  /* 0x0000f00fff067984 */ /* 0x000ea20008000800 */
[----:B-1----:R-:W-:Y:S02]  /*3230*/  HFMA2 R0, -RZ, RZ, 0, 5.9604644775390625e-08 ;  /* 0x00000001ff007431 */ /* 0x002fe400000001ff */
[----:B------:R-:W-:Y:S01]  /*3240*/  IMAD.MOV.U32 R4, RZ, RZ, 0xffff ;  /* 0x0000ffffff047424 */ /* 0x000fe200078e00ff */
[----:B------:R-:W-:Y:S01]  /*3250*/  UPRMT UR4, UR45, 0x654, UR6 ;  /* 0x000006542d047896 */ /* 0x000fe20008000006 */
[----:B--2---:R-:W-:-:S03]  /*3260*/  IMAD.SHL.U32 R5, R6, 0x20, RZ ;  /* 0x0000002006057824 */ /* 0x004fc600078e00ff */
[-C--:B------:R-:W-:Y:S02]  /*3270*/  SHF.L.U32 R4, R4, R6.reuse, RZ ;  /* 0x0000000604047219 */ /* 0x080fe400000006ff */
[----:B------:R-:W-:Y:S01]  /*3280*/  SHF.L.U32 R6, R0, R6, RZ ;  /* 0x0000000600067219 */ /* 0x000fe200000006ff */
[----:B------:R2:W-:Y:S04]  /*3290*/  STS [UR15+0xf0], R5 ;  /* 0x0000f005ff007988 */ /* 0x0005e8000800080f */
[----:B------:R2:W-:Y:S04]  /*32a0*/  ATOMS.OR RZ, [UR5+0x14], R4 ;  /* 0x00001404ffff798c */ /* 0x0005e8000b000005 */
[----:B------:R2:W-:Y:S01]  /*32b0*/  ATOMS.OR RZ, [UR5+0x18], R6 ;  /* 0x00001806ffff798c */ /* 0x0005e2000b000005 */
[----:B------:R-:W-:Y:S03]  /*32c0*/  SYNCS.ARRIVE.TRANS64.RED.A1T0 RZ, [UR4], RZ ;  /* 0x000000ffffff79a7 */ /* 0x000fe60008100404 */
[----:B------:R2:W-:Y:S01]  /*32d0*/  ATOMS.XOR RZ, [UR5+0x10], R0 ;  /* 0x00001000ffff798c */ /* 0x0005e2000b800005 */
[----:B------:R-:W-:Y:S05]  /*32e0*/  BRA `(.L_x_62) ;  /* 0x0000000000107947 */ /* 0x000fea0003800000 */
.L_x_55:
[----:B------:R-:W-:Y:S02]  /*32f0*/  MOV R0, 0xffffffff ;  /* 0xffffffff00007802 */ /* 0x000fe40000000f00 */
[----:B------:R-:W-:-:S03]  /*3300*/  MOV R4, 0x3330 ;  /* 0x0000333000047802 */ /* 0x000fc60000000f00 */
[----:B------:R1:W-:Y:S04]  /*3310*/  STS [UR15+0xf0], R0 ;  /* 0x0000f000ff007988 */ /* 0x0003e8000800080f */
[----:B-1---5:R-:W-:Y:S05]  /*3320*/  CALL.REL.NOINC `($__internal_1_$__cuda_sm10x_tcgen05_guardrail_trap_phase_invalid_during_alloc) ;  /* 0x0000009c00807944 */ /* 0x022fea0003c00000 */
.L_x_62:
[----:B------:R-:W-:Y:S05]  /*3330*/  WARPSYNC.ALL ;  /* 0x0000000000007948 */ /* 0x000fea0003800000 */
[----:B------:R-:W3:Y:S01]  /*3340*/  S2UR UR4, SR_CgaCtaId ;  /* 0x00000000000479c3 */ /* 0x000ee20000008800 */
[----:B------:R-:W-:Y:S01]  /*3350*/  UMOV UR27, 0x400 ;  /* 0x00000400001b7882 */ /* 0x000fe20000000000 */
[----:B------:R-:W-:-:S06]  /*3360*/  NOP ;  /* 0x0000000000007918 */ /* 0x000fcc0000000000 */
[----:B------:R-:W-:Y:S06]  /*3370*/  BAR.ARV 0x6, 0xa0 ;  /* 0x0182800000007b1d */ /* 0x000fec0000002000 */
[----:B------:R-:W4:Y:S01]  /*3380*/  LDCU UR6, c[0x0][0x38c] ;  /* 0x00007180ff0677ac */ /* 0x000f220008000800 */
[----:B------:R-:W-:Y:S01]  /*3390*/  LOP3.LUT R3, R3, 0xffff, RZ, 0xc0, !PT ;  /* 0x0000ffff03037812 */ /* 0x000fe200078ec0ff */
[----:B-1----:R-:W-:Y:S01]  /*33a0*/  IMAD.MOV.U32 R10, RZ, RZ, 0x1 ;  /* 0x00000001ff0a7424 */ /* 0x002fe200078e00ff */
[----:B------:R-:W-:Y:S02]  /*33b0*/  LOP3.LUT R2, R2, 0xffff, RZ, 0xc0, !PT ;  /* 0x0000ffff02027812 */ /* 0x000fe400078ec0ff */
[----:B------:R-:W-:-:S02]  /*33c0*/  CS2R R8, SRZ ;  /* 0x0000000000087805 */ /* 0x000fc4000001ff00 */
[----:B------:R-:W-:Y:S01]  /*33d0*/  R2UR UR29, R3 ;  /* 0x00000000031d72ca */ /* 0x000fe200000e0000 */
[----:B------:R-:W-:Y:S01]  /*33e0*/  UMOV UR32, URZ ;  /* 0x000000ff00207c82 */ /* 0x000fe20008000000 */
[----:B------:R-:W-:Y:S01]  /*33f0*/  R2UR UR43, R2 ;  /* 0x00000000022b72ca */ /* 0x000fe200000e0000 */
[----:B------:R-:W-:Y:S01]  /*3400*/  IMAD.MOV.U32 R2, RZ, RZ, RZ ;  /* 0x000000ffff027224 */ /* 0x000fe200078e00ff */
[----:B------:R-:W-:Y:S01]  /*3410*/  UMOV UR24, URZ ;  /* 0x000000ff00187c82 */ /* 0x000fe20008000000 */
[----:B---3--:R-:W-:Y:S01]  /*3420*/  ULEA UR27, UR4, UR27, 0x18 ;  /* 0x0000001b041b7291 */ /* 0x008fe2000f8ec0ff */
[----:B------:R-:W-:Y:S01]  /*3430*/  UMOV UR23, URZ ;  /* 0x000000ff00177c82 */ /* 0x000fe20008000000 */
[----:B------:R-:W-:Y:S02]  /*3440*/  UISETP.NE.AND UP3, UPT, UR48, URZ, UPT ;  /* 0x000000ff3000728c */ /* 0x000fe4000bf65270 */
[----:B------:R-:W-:Y:S02]  /*3450*/  UIADD3 UR5, UPT, UPT, UR27, 0x1c400, URZ ;  /* 0x0001c4001b057890 */ /* 0x000fe4000fffe0ff */
[----:B------:R-:W-:-:S03]  /*3460*/  UIADD3 UR4, UPT, UPT, UR27, 0x28400, URZ ;  /* 0x000284001b047890 */ /* 0x000fc6000fffe0ff */
[----:B--2---:R-:W1:Y:S01]  /*3470*/  LDS R0, [UR27+0xf0] ;  /* 0x0000f01bff007984 */ /* 0x004e620008000800 */
[----:B----4-:R-:W-:Y:S02]  /*3480*/  UIADD3 UR6, UPT, UPT, UR6, 0x3f, URZ ;  /* 0x0000003f06067890 */ /* 0x010fe4000fffe0ff */
[----:B------:R-:W-:Y:S02]  /*3490*/  USHF.R.U32.HI UR5, URZ, 0x4, UR5 ;  /* 0x00000004ff057899 */ /* 0x000fe40008011605 */
[----:B------:R-:W-:Y:S02]  /*34a0*/  USHF.R.S32.HI UR33, URZ, 0x1f, UR6 ;  /* 0x0000001fff217899 */ /* 0x000fe40008011406 */
[----:B------:R-:W-:Y:S02]  /*34b0*/  USHF.R.U32.HI UR4, URZ, 0x4, UR4 ;  /* 0x00000004ff047899 */ /* 0x000fe40008011604 */
[----:B------:R-:W-:Y:S02]  /*34c0*/  ULEA.HI UR33, UR33, UR6, URZ, 0x6 ;  /* 0x0000000621217291 */ /* 0x000fe4000f8f30ff */
[----:B------:R-:W-:-:S02]  /*34d0*/  ULOP3.LUT UR5, UR5, 0x3fff, URZ, 0xc0, !UPT ;  /* 0x00003fff05057892 */ /* 0x000fc4000f8ec0ff */
[----:B------:R-:W-:Y:S02]  /*34e0*/  USHF.R.S32.HI UR33, URZ, 0x6, UR33 ;  /* 0x00000006ff217899 */ /* 0x000fe40008011421 */
[----:B------:R-:W-:Y:S02]  /*34f0*/  ULOP3.LUT UR4, UR4, 0x3fff, URZ, 0xc0, !UPT ;  /* 0x00003fff04047892 */ /* 0x000fe4000f8ec0ff */
[----:B------:R-:W-:Y:S01]  /*3500*/  UISETP.LT.AND UP0, UPT, UR33, 0x1, UPT ;  /* 0x000000012100788c */ /* 0x000fe2000bf01270 */
[----:B------:R-:W-:Y:S01]  /*3510*/  UMOV UR40, 0x0 ;  /* 0x0000000000287882 */ /* 0x000fe20000000000 */
[----:B------:R-:W-:Y:S01]  /*3520*/  UMOV UR41, 0x10380010 ;  /* 0x1038001000297882 */ /* 0x000fe20000000000 */
[----:B------:R-:W-:Y:S02]  /*3530*/  ULOP3.LUT UR30, UR5, 0x10000, URZ, 0xfc, !UPT ;  /* 0x00010000051e7892 */ /* 0x000fe4000f8efcff */
[----:B------:R-:W-:Y:S02]  /*3540*/  ULOP3.LUT UR4, UR4, 0x10000, URZ, 0xfc, !UPT ;  /* 0x0001000004047892 */ /* 0x000fe4000f8efcff */
[----:B------:R-:W-:Y:S01]  /*3550*/  USEL UR42, UR33, 0x1, !UP0 ;  /* 0x00000001212a7887 */ /* 0x000fe2000c000000 */
[----:B------:R-:W-:Y:S01]  /*3560*/  UMOV UR38, 0x0 ;  /* 0x0000000000267882 */ /* 0x000fe20000000000 */
[----:B------:R-:W-:Y:S01]  /*3570*/  UMOV UR39, 0x10380010 ;  /* 0x1038001000277882 */ /* 0x000fe20000000000 */
[----:B------:R-:W-:Y:S01]  /*3580*/  UMOV UR36, 0x0 ;  /* 0x0000000000247882 */ /* 0x000fe20000000000 */
[----:B------:R-:W-:Y:S01]  /*3590*/  UMOV UR37, 0x10380010 ;  /* 0x1038001000257882 */ /* 0x000fe20000000000 */
[----:B------:R-:W-:Y:S01]  /*35a0*/  UMOV UR34, 0x0 ;  /* 0x0000000000227882 */ /* 0x000fe20000000000 */
[----:B------:R-:W-:Y:S01]  /*35b0*/  UMOV UR35, 0x10380010 ;  /* 0x1038001000237882 */ /* 0x000fe20000000000 */
[----:B-1----:R-:W-:-:S15]  /*35c0*/  R2UR UR44, R0 ;  /* 0x00000000002c72ca */ /* 0x002fde00000e0000 */
.L_x_73:
[C---:B------:R-:W-:Y:S02]  /*35d0*/  LEA R0, R2.reuse, UR27, 0x3 ;  /* 0x0000001b02007c11 */ /* 0x040fe4000f8e18ff */
[----:B------:R-:W-:Y:S02]  /*35e0*/  SHF.L.U32 R3, R9, 0x1f, RZ ;  /* 0x0000001f09037819 */ /* 0x000fe400000006ff */
[----:B------:R-:W-:Y:S02]  /*35f0*/  LEA R4, R2, UR27, 0x4 ;  /* 0x0000001b02047c11 */ /* 0x000fe4000f8e20ff */
[----:B------:R-:W1:Y:S02]  /*3600*/  SYNCS.PHASECHK.TRANS64.TRYWAIT P0, [R0+URZ+0x60], R3 ;  /* 0x00006003000075a7 */ /* 0x000e6400080011ff */
[----:B-1----:R-:W-:Y:S05]  /*3610*/  @!P0 BRA `(.L_x_66) ;  /* 0x0000009400a88947 */ /* 0x002fea0003800000 */
.L_x_139:
[----:B------:R-:W2:Y:S01]  /*3620*/  LDS.128 R4, [R4+0xd0] ;  /* 0x0000d00004047984 */ /* 0x000ea20000000c00 */
[----:B-1----:R-:W-:Y:S01]  /*3630*/  VIADD R0, R0, 0x70 ;  /* 0x0000007000007836 */ /* 0x002fe20000000000 */
[----:B------:R-:W-:Y:S01]  /*3640*/  IADD3 R2, PT, PT, R2, 0x1, RZ ;  /* 0x0000000102027810 */ /* 0x000fe20007ffe0ff */
[----:B------:R-:W-:Y:S01]  /*3650*/  @!PT LDS RZ, [RZ] ;  /* 0x00000000fffff984 */ /* 0x000fe20000000800 */
[----:B------:R-:W-:Y:S01]  /*3660*/  @!PT LDS RZ, [RZ] ;  /* 0x00000000fffff984 */ /* 0x000fe20000000800 */
[----:B------:R-:W-:Y:S01]  /*3670*/  @!PT LDS RZ, [RZ] ;  /* 0x00000000fffff984 */ /* 0x000fe20000000800 */
[----:B------:R-:W-:Y:S01]  /*3680*/  @!PT LDS RZ, [RZ] ;  /* 0x00000000fffff984 */ /* 0x000fe20000000800 */
[----:B------:R1:W-:Y:S06]  /*3690*/  MEMBAR.ALL.CTA ;  /* 0x0000000000007992 */ /* 0x0003ec0000008000 */
[----:B-1----:R-:W1:Y:S01]  /*36a0*/  FENCE.VIEW.ASYNC.S ;  /* 0x00000000000073c6 */ /* 0x002e620000000000 */
[----:B------:R-:W-:-:S04]  /*36b0*/  PRMT R0, RZ, 0x654, R0 ;  /* 0x00000654ff007816 */ /* 0x000fc80000000000 */
[----:B-1----:R1:W-:Y:S01]  /*36c0*/  SYNCS.ARRIVE.TRANS64.RED.A1T0 RZ, [R0+URZ], RZ ;  /* 0x000000ff00ff79a7 */ /* 0x0023e200081004ff */
[----:B------:R-:W-:Y:S05]  /*36d0*/  BRA.U UP3, `(.L_x_67) ;  /* 0x0000000503087547 */ /* 0x000fea000b800000 */
[----:B------:R-:W3:Y:S01]  /*36e0*/  LDCU UR5, c[0x0][0x38c] ;  /* 0x00007180ff0577ac */ /* 0x000ee20008000800 */
[----:B------:R-:W-:Y:S02]  /*36f0*/  PLOP3.LUT P1, PT, PT, PT, PT, 0x80, 0x8 ;  /* 0x000000000008781c */ /* 0x000fe40003f2f070 */
[----:B------:R-:W-:Y:S01]  /*3700*/  SHF.L.U32 R3, R10, 0x1f, RZ ;  /* 0x0000001f0a037819 */ /* 0x000fe200000006ff */
[----:B------:R-:W-:Y:S02]  /*3710*/  ULEA UR31, UR32, UR27, 0x3 ;  /* 0x0000001b201f7291 */ /* 0x000fe4000f8e18ff */
[----:B------:R-:W-:Y:S02]  /*3720*/  UIMAD UR22, UR32, 0xe0, UR44 ;  /* 0x000000e0201678a4 */ /* 0x000fe4000f8e022c */
[----:B---3--:R-:W-:-:S06]  /*3730*/  UISETP.GE.AND UP0, UPT, UR5, 0x1, UPT ;  /* 0x000000010500788c */ /* 0x008fcc000bf06270 */
[----:B------:R-:W-:-:S05]  /*3740*/  PLOP3.LUT P0, PT, PT, PT, UP0, 0x80, 0x8 ;  /* 0x000000000008781c */ /* 0x000fca0003f0f008 */
[----:B------:R-:W-:-:S08]  /*3750*/  @UP0 ULEA UR5, UR24, UR27, 0x3 ;  /* 0x0000001b18050291 */ /* 0x000fd0000f8e18ff */
[----:B-1----:R-:W-:-:S04]  /*3760*/  @P0 SHF.L.U32 R0, R8, 0x1f, RZ ;  /* 0x0000001f08000819 */ /* 0x002fc800000006ff */
[----:B------:R1:W3:Y:S01]  /*3770*/  @P0 SYNCS.PHASECHK.TRANS64.TRYWAIT P1, [UR5], R0 ;  /* 0x00000000ff0005a7 */ /* 0x0002e20008021105 */
[----:B------:R-:W4:Y:S02]  /*3780*/  SYNCS.PHASECHK.TRANS64.TRYWAIT P0, [UR31+0x90], R3 ;  /* 0x00009003ff0075a7 */ /* 0x000f24000800111f */
[----:B-1-34-:R-:W-:Y:S05]  /*3790*/  @!P0 BRA `(.L_x_68) ;  /* 0x00000094005c8947 */ /* 0x01afea0003800000 */
.L_x_141:
[----:B------:R-:W-:Y:S01]  /*37a0*/  UMOV UR28, UR23 ;  /* 0x00000017001c7c82 */ /* 0x000fe20008000000 */
[----:B------:R-:W-:Y:S05]  /*37b0*/  BRA.U !UP0, `(.L_x_69) ;  /* 0x0000000108c07547 */ /* 0x000fea000b800000 */
[----:B------:R-:W-:Y:S02]  /*37c0*/  UIADD3 UR28, UPT, UPT, UR42, UR23, URZ ;  /* 0x000000172a1c7290 */ /* 0x000fe4000fffe0ff */
[----:B------:R-:W-:Y:S01]  /*37d0*/  UPLOP3.LUT UP2, UPT, UPT, UPT, UPT, 0x40, 0x4 ;  /* 0x000000000004789c */ /* 0x000fe20003f4e870 */
[----:B------:R-:W-:Y:S01]  /*37e0*/  UMOV UR25, UR33 ;  /* 0x0000002100197c82 */ /* 0x000fe20008000000 */
[----:B------:R-:W-:-:S09]  /*37f0*/  UMOV UR5, UR24 ;  /* 0x0000001800057c82 */ /* 0x000fd20008000000 */
.L_x_72:
[----:B---3--:R-:W-:Y:S01]  /*3800*/  ULEA UR7, UR5, UR27, 0x3 ;  /* 0x0000001b05077291 */ /* 0x008fe2000f8e18ff */
[----:B----4-:R-:W-:Y:S11]  /*3810*/  @P1 BRA `(.L_x_70) ;  /* 0x00000000000c1947 */ /* 0x010ff60003800000 */
[----:B-1----:R-:W-:Y:S04]  /*3820*/  SHF.L.U32 R3, R8, 0x1f, RZ ;  /* 0x0000001f08037819 */ /* 0x002fe800000006ff */
[----:B------:R-:W1:Y:S02]  /*3830*/  SYNCS.PHASECHK.TRANS64.TRYWAIT P0, [UR7], R3 ;  /* 0x00000003ff0075a7 */ /* 0x000e640008001107 */
[----:B-1----:R-:W-:Y:S05]  /*3840*/  @!P0 BRA `(.L_x_71) ;  /* 0x0000009400488947 */ /* 0x002fea0003800000 */
.L_x_70:
[----:B------:R-:W-:Y:S01]  /*3850*/  UISETP.NE.AND UP0, UPT, UR25, 0x1, UPT ;  /* 0x000000011900788c */ /* 0x000fe2000bf05270 */
[----:B------:R-:W-:Y:S01]  /*3860*/  PLOP3.LUT P1, PT, PT, PT, PT, 0x80, 0x8 ;  /* 0x000000000008781c */ /* 0x000fe20003f2f070 */
[----:B------:R-:W-:Y:S02]  /*3870*/  UIADD3 UR6, UPT, UPT, UR5, 0x1, URZ ;  /* 0x0000000105067890 */ /* 0x000fe4000fffe0ff */
[----:B------:R-:W-:Y:S02]  /*3880*/  UIADD3 UR26, UPT, UPT, UR7, 0x18, URZ ;  /* 0x00000018071a7890 */ /* 0x000fe4000fffe0ff */
[----:B------:R-:W-:Y:S01]  /*3890*/  UISETP.NE.AND UP1, UPT, UR6, 0x3, UPT ;  /* 0x000000030600788c */ /* 0x000fe2000bf25270 */
[----:B------:R-:W-:Y:S01]  /*38a0*/  PLOP3.LUT P0, PT, PT, PT, UP0, 0x80, 0x8 ;  /* 0x000000000008781c */ /* 0x000fe20003f0f008 */
[----:B------:R-:W-:Y:S02]  /*38b0*/  UIADD3 UR23, UPT, UPT, UR23, 0x1, URZ ;  /* 0x0000000117177890 */ /* 0x000fe4000fffe0ff */
[----:B------:R-:W-:Y:S02]  /*38c0*/  USEL UR8, URZ, 0x1, UP1 ;  /* 0x00000001ff087887 */ /* 0x000fe40008800000 */
[----:B------:R-:W-:Y:S02]  /*38d0*/  USEL UR24, UR6, URZ, UP1 ;  /* 0x000000ff06187287 */ /* 0x000fe40008800000 */
[----:B------:R-:W-:Y:S02]  /*38e0*/  UIADD3 UR25, UPT, UPT, UR25, -0x1, URZ ;  /* 0xffffffff19197890 */ /* 0x000fe4000fffe0ff */
[----:B------:R-:W-:Y:S01]  /*38f0*/  @UP0 ULEA UR6, UR24, UR27, 0x3 ;  /* 0x0000001b18060291 */ /* 0x000fe2000f8e18ff */
[----:B------:R-:W-:Y:S01]  /*3900*/  LOP3.LUT R8, R8, UR8, RZ, 0x3c, !PT ;  /* 0x0000000808087c12 */ /* 0x000fe2000f8e3cff */
[----:B------:R-:W-:Y:S02]  /*3910*/  ULEA UR8, UR5, UR30, 0xa ;  /* 0x0000001e05087291 */ /* 0x000fe4000f8e50ff */
[----:B------:R-:W-:Y:S01]  /*3920*/  UISETP.NE.AND UP0, UPT, UR23, UR28, UPT ;  /* 0x0000001c1700728c */ /* 0x000fe2000bf05270 */
[----:B-1----:R-:W-:Y:S01]  /*3930*/  @P0 SHF.L.U32 R0, R8, 0x1f, RZ ;  /* 0x0000001f08000819 */ /* 0x002fe200000006ff */
[----:B------:R-:W-:Y:S02]  /*3940*/  UIADD3 UR18, UPT, UPT, UR8, 0x2, URZ ;  /* 0x0000000208127890 */ /* 0x000fe4000fffe0ff */
[----:B------:R-:W-:Y:S01]  /*3950*/  UIADD3 UR14, UPT, UPT, UR8, 0x4, URZ ;  /* 0x00000004080e7890 */ /* 0x000fe2000fffe0ff */
[----:B------:R3:W4:Y:S01]  /*3960*/  @P0 SYNCS.PHASECHK.TRANS64.TRYWAIT P1, [UR6], R0 ;  /* 0x00000000ff0005a7 */ /* 0x0007220008021106 */
[----:B------:R-:W-:Y:S02]  /*3970*/  UIMAD UR6, UR5, 0x380, UR4 ;  /* 0x00000380050678a4 */ /* 0x000fe4000f8e0204 */
[----:B------:R-:W-:Y:S02]  /*3980*/  UIADD3 UR10, UPT, UPT, UR8, 0x6, URZ ;  /* 0x00000006080a7890 */ /* 0x000fe4000fffe0ff */
[----:B------:R-:W-:Y:S02]  /*3990*/  UIADD3 UR20, UPT, UPT, UR6, 0x2, URZ ;  /* 0x0000000206147890 */ /* 0x000fe4000fffe0ff */
[----:B------:R-:W-:Y:S02]  /*39a0*/  UIADD3 UR16, UPT, UPT, UR6, 0x4, URZ ;  /* 0x0000000406107890 */ /* 0x000fe4000fffe0ff */
[----:B------:R-:W-:Y:S01]  /*39b0*/  UIADD3 UR12, UPT, UPT, UR6, 0x6, URZ ;  /* 0x00000006060c7890 */ /* 0x000fe2000fffe0ff */
[----:B------:R-:W-:Y:S01]  /*39c0*/  UMOV UR7, 0x40004040 ;  /* 0x4000404000077882 */ /* 0x000fe20000000000 */
[----:B------:R-:W-:Y:S01]  /*39d0*/  UMOV UR9, 0x40004040 ;  /* 0x4000404000097882 */ /* 0x000fe20000000000 */
[----:B------:R-:W-:Y:S01]  /*39e0*/  UMOV UR21, 0x40004040 ;  /* 0x4000404000157882 */ /* 0x000fe20000000000 */
[----:B------:R3:W-:Y:S01]  /*39f0*/  UTCHMMA.2CTA gdesc[UR8], gdesc[UR6], tmem[UR22], tmem[UR40], idesc[UR41], UP2 ;  /* 0x00ff2806080075ea */ /* 0x0007e20009200016 */
[----:B------:R-:W-:Y:S01]  /*3a00*/  UPLOP3.LUT UP2, UPT, UPT, UPT, UPT, 0x80, 0x8 ;  /* 0x000000000008789c */ /* 0x000fe20003f4f070 */
[----:B------:R-:W-:Y:S01]  /*3a10*/  UMOV UR19, 0x40004040 ;  /* 0x4000404000137882 */ /* 0x000fe20000000000 */
[----:B------:R-:W-:Y:S01]  /*3a20*/  UMOV UR17, 0x40004040 ;  /* 0x4000404000117882 */ /* 0x000fe20000000000 */
[----:B------:R3:W-:Y:S01]  /*3a30*/  UTCHMMA.2CTA gdesc[UR18], gdesc[UR20], tmem[UR22], tmem[UR38], idesc[UR39], UPT ;  /* 0x00ff2614120075ea */ /* 0x0007e2000ba00016 */
[----:B------:R-:W-:Y:S01]  /*3a40*/  UMOV UR15, 0x40004040 ;  /* 0x40004040000f7882 */ /* 0x000fe20000000000 */
[----:B------:R-:W-:Y:S01]  /*3a50*/  UMOV UR13, 0x40004040 ;  /* 0x40004040000d7882 */ /* 0x000fe20000000000 */
[----:B------:R-:W-:Y:S01]  /*3a60*/  UMOV UR11, 0x40004040 ;  /* 0x40004040000b7882 */ /* 0x000fe20000000000 */
[----:B------:R3:W-:Y:S01]  /*3a70*/  UTCHMMA.2CTA gdesc[UR14], gdesc[UR16], tmem[UR22], tmem[UR36], idesc[UR37], UPT ;  /* 0x00ff24100e0075ea */ /* 0x0007e2000ba00016 */
[----:B------:R3:W-:Y:S01]  /*3a80*/  UTCHMMA.2CTA gdesc[UR10], gdesc[UR12], tmem[UR22], tmem[UR34], idesc[UR35], UPT ;  /* 0x00ff220c0a0075ea */ /* 0x0007e2000ba00016 */
[----:B------:R3:W-:Y:S01]  /*3a90*/  UTCBAR.2CTA.MULTICAST [UR26], URZ, UR29 ;  /* 0x000000ff1a0073e9 */ /* 0x0007e2000820081d */
[----:B------:R-:W-:Y:S01]  /*3aa0*/  UMOV UR5, UR24 ;  /* 0x0000001800057c82 */ /* 0x000fe20008000000 */
[----:B------:R-:W-:Y:S05]  /*3ab0*/  BRA.U UP0, `(.L_x_72) ;  /* 0xfffffffd00507547 */ /* 0x000fea000b83ffff */
.L_x_69:
[----:B------:R-:W-:Y:S01]  /*3ac0*/  UIADD3 UR5, UPT, UPT, UR31, 0x80, URZ ;  /* 0x000000801f057890 */ /* 0x000fe2000fffe0ff */
[----:B------:R-:W-:-:S08]  /*3ad0*/  UMOV UR23, UR28 ;  /* 0x0000001c00177c82 */ /* 0x000fd00008000000 */
[----:B------:R1:W-:Y:S01]  /*3ae0*/  UTCBAR.2CTA.MULTICAST [UR5], URZ, UR43 ;  /* 0x000000ff050073e9 */ /* 0x0003e2000820082b */
[----:B------:R-:W-:Y:S02]  /*3af0*/  NOP ;  /* 0x0000000000007918 */ /* 0x000fe40000000000 */
.L_x_67:
[----:B-1----:R-:W-:Y:S01]  /*3b00*/  UIADD3 UR5, UPT, UPT, UR32, 0x1, URZ ;  /* 0x0000000120057890 */ /* 0x002fe2000fffe0ff */
[----:B--2---:R-:W-:Y:S02]  /*3b10*/  LOP3.LUT P0, RZ, R6, 0x1, RZ, 0xc0, !PT ;  /* 0x0000000106ff7812 */ /* 0x004fe4000780c0ff */
[----:B----4-:R-:W-:Y:S01]  /*3b20*/  ISETP.NE.AND P1, PT, R2, 0x2, PT ;  /* 0x000000020200780c */ /* 0x010fe20003f25270 */
[----:B------:R-:W-:-:S03]  /*3b30*/  UISETP.NE.AND UP0, UPT, UR5, 0x2, UPT ;  /* 0x000000020500788c */ /* 0x000fc6000bf05270 */
[----:B---3--:R-:W-:Y:S01]  /*3b40*/  SEL R0, RZ, 0x1, P1 ;  /* 0x00000001ff007807 */ /* 0x008fe20000800000 */
[----:B------:R-:W-:Y:S01]  /*3b50*/  USEL UR6, URZ, 0x1, UP0 ;  /* 0x00000001ff067887 */ /* 0x000fe20008000000 */
[----:B------:R-:W-:Y:S01]  /*3b60*/  SEL R2, R2, RZ, P1 ;  /* 0x000000ff02027207 */ /* 0x000fe20000800000 */
[----:B------:R-:W-:Y:S01]  /*3b70*/  USEL UR32, UR5, URZ, UP0 ;  /* 0x000000ff05207287 */ /* 0x000fe20008000000 */
[----:B------:R-:W-:-:S03]  /*3b80*/  LOP3.LUT R9, R9, R0, RZ, 0x3c, !PT ;  /* 0x0000000009097212 */ /* 0x000fc600078e3cff */
[----:B------:R-:W-:Y:S01]  /*3b90*/  LOP3.LUT R10, R10, UR6, RZ, 0x3c, !PT ;  /* 0x000000060a0a7c12 */ /* 0x000fe2000f8e3cff */
[----:B------:R-:W-:Y:S07]  /*3ba0*/  @P0 BRA `(.L_x_73) ;  /* 0xfffffff800880947 */ /* 0x000fee000383ffff */
[----:B------:R-:W1:Y:S01]  /*3bb0*/  S2UR UR8, SR_CgaCtaId ;  /* 0x00000000000879c3 */ /* 0x000e620000008800 */
[----:B------:R-:W-:Y:S01]  /*3bc0*/  ELECT P0, URZ, PT ;  /* 0x0000000000ff782f */ /* 0x000fe20003800000 */
[----:B------:R-:W-:Y:S01]  /*3bd0*/  HFMA2 R0, -RZ, RZ, 0, 5.9604644775390625e-08 ;  /* 0x00000001ff007431 */ /* 0x000fe200000001ff */
[----:B------:R-:W-:-:S05]  /*3be0*/  UMOV UR4, 0x40 ;  /* 0x0000004000047882 */ /* 0x000fca0000000000 */
[----:B------:R-:W-:Y:S01]  /*3bf0*/  UVIRTCOUNT.DEALLOC.SMPOOL 0x80 ;  /* 0x000000800000784c */ /* 0x000fe20000000000 */
[----:B------:R-:W-:Y:S02]  /*3c00*/  UISETP.NE.AND UP0, UPT, UR48, URZ, UPT ;  /* 0x000000ff3000728c */ /* 0x000fe4000bf05270 */
[----:B-1----:R-:W-:-:S09]  /*3c10*/  ULEA UR8, UR8, UR4, 0x18 ;  /* 0x0000000408087291 */ /* 0x002fd2000f8ec0ff */
[----:B------:R1:W-:Y:S01]  /*3c20*/  @P0 STS.U8 [UR8+0x1c], R0 ;  /* 0x00001c00ff000988 */ /* 0x0003e20008000008 */
[----:B------:R-:W-:Y:S05]  /*3c30*/  BRA.U UP0, `(.L_x_74) ;  /* 0x0000000100587547 */ /* 0x000fea000b800000 */
[----:B------:R-:W-:Y:S01]  /*3c40*/  UIADD3 UR5, UPT, UPT, UR27, 0x90, URZ ;  /* 0x000000901b057890 */ /* 0x000fe2000fffe0ff */
[----:B------:R-:W-:-:S03]  /*3c50*/  SHF.L.U32 R2, R10, 0x1f, RZ ;  /* 0x0000001f0a027819 */ /* 0x000fc600000006ff */
[----:B------:R-:W-:-:S09]  /*3c60*/  ULEA UR4, UR32, UR5, 0x3 ;  /* 0x0000000520047291 */ /* 0x000fd2000f8e18ff */
[----:B------:R-:W2:Y:S02]  /*3c70*/  SYNCS.PHASECHK.TRANS64.TRYWAIT P0, [UR4], R2 ;  /* 0x00000002ff0075a7 */ /* 0x000ea40008001104 */
[----:B--2---:R-:W-:Y:S05]  /*3c80*/  @!P0 BRA `(.L_x_75) ;  /* 0x0000009000508947 */ /* 0x004fea0003800000 */
.L_x_144:
[----:B------:R-:W-:-:S04]  /*3c90*/  UIADD3 UR4, UPT, UPT, UR32, 0x1, URZ ;  /* 0x0000000120047890 */ /* 0x000fc8000fffe0ff */
[----:B------:R-:W-:-:S04]  /*3ca0*/  UISETP.NE.AND UP1, UPT, UR4, 0x2, UPT ;  /* 0x000000020400788c */ /* 0x000fc8000bf25270 */
[----:B------:R-:W-:Y:S02]  /*3cb0*/  USEL UR6, URZ, 0x1, UP1 ;  /* 0x00000001ff067887 */ /* 0x000fe40008800000 */
[----:B------:R-:W-:-:S04]  /*3cc0*/  USEL UR4, UR4, URZ, UP1 ;  /* 0x000000ff04047287 */ /* 0x000fc80008800000 */
[----:B------:R-:W-:Y:S01]  /*3cd0*/  ULEA UR4, UR4, UR5, 0x3 ;  /* 0x0000000504047291 */ /* 0x000fe2000f8e18ff */
[----:B-1----:R-:W-:-:S04]  /*3ce0*/  LOP3.LUT R2, R10, UR6, RZ, 0x3c, !PT ;  /* 0x000000060a027c12 */ /* 0x002fc8000f8e3cff */
[----:B------:R-:W-:Y:S01]  /*3cf0*/  SHF.L.U32 R2, R2, 0x1f, RZ ;  /* 0x0000001f02027819 */ /* 0x000fe200000006ff */
[----:B------:R-:W-:-:S04]  /*3d00*/  IMAD.U32 R0, RZ, RZ, UR4 ;  /* 0x00000004ff007e24 */ /* 0x000fc8000f8e00ff */
[----:B------:R1:W2:Y:S03]  /*3d10*/  SYNCS.PHASECHK.TRANS64.TRYWAIT P0, [R0+URZ], R2 ;  /* 0x00000002000075a7 */ /* 0x0002a600080011ff */
[----:B--2---:R-:W-:Y:S05]  /*3d20*/  @!P0 NANOSLEEP.SYNCS 0x989680 ;  /* 0x009896800000895d */ /* 0x004fea0003900000 */
[----:B------:R-:W2:Y:S02]  /*3d30*/  @!P0 SYNCS.PHASECHK.TRANS64 P0, [R0+URZ], R2 ;  /* 0x00000002000085a7 */ /* 0x000ea400080010ff */
[----:B--2---:R-:W-:Y:S05]  /*3d40*/  @P0 BRA `(.L_x_76) ;  /* 0x0000000000200947 */ /* 0x004fea0003800000 */
.L_x_77:
[----:B--2---:R2:W3:Y:S02]  /*3d50*/  SYNCS.PHASECHK.TRANS64.TRYWAIT P0, [R0+URZ], R2 ;  /* 0x00000002000075a7 */ /* 0x0044e400080011ff */
[----:B---3--:R-:W-:Y:S05]  /*3d60*/  @!P0 NANOSLEEP.SYNCS 0x989680 ;  /* 0x009896800000895d */ /* 0x008fea0003900000 */
[----:B------:R-:W3:Y:S02]  /*3d70*/  @!P0 SYNCS.PHASECHK.TRANS64 P0, [R0+URZ], R2 ;  /* 0x00000002000085a7 */ /* 0x000ee400080010ff */
[----:B---3--:R-:W-:Y:S05]  /*3d80*/  @!P0 BRA `(.L_x_77) ;  /* 0xfffffffc00f08947 */ /* 0x008fea000383ffff */
[----:B------:R-:W-:Y:S05]  /*3d90*/  BRA `(.L_x_76) ;  /* 0x00000000000c7947 */ /* 0x000fea0003800000 */
.L_x_74:
[----:B------:R-:W-:-:S04]  /*3da0*/  UIADD3 UR4, UPT, UPT, UR27, 0xc0, URZ ;  /* 0x000000c01b047890 */ /* 0x000fc8000fffe0ff */
[----:B------:R-:W-:-:S09]  /*3db0*/  UPRMT UR4, UR45, 0x654, UR4 ;  /* 0x000006542d047896 */ /* 0x000fd20008000004 */
[----:B------:R-:W-:Y:S03]  /*3dc0*/  SYNCS.ARRIVE.TRANS64.RED.A1T0 RZ, [UR4], RZ ;  /* 0x000000ffffff79a7 */ /* 0x000fe60008100404 */
.L_x_76:
[----:B-12---:R-:W-:Y:S01]  /*3dd0*/  SHF.L.U32 R2, RZ, 0x1f, RZ ;  /* 0x0000001fff027819 */ /* 0x006fe200000006ff */
[----:B------:R-:W-:Y:S01]  /*3de0*/  UIADD3 UR4, UPT, UPT, UR27, 0xc0, URZ ;  /* 0x000000c01b047890 */ /* 0x000fe2000fffe0ff */
[----:B------:R-:W-:Y:S02]  /*3df0*/  PLOP3.LUT P0, PT, PT, PT, UP0, 0x80, 0x8 ;  /* 0x000000000008781c */ /* 0x000fe40003f0f008 */
[----:B------:R-:W1:Y:S02]  /*3e00*/  SYNCS.PHASECHK.TRANS64.TRYWAIT P1, [UR27+0xc0], R2 ;  /* 0x0000c002ff0075a7 */ /* 0x000e64000802111b */
[----:B-1----:R-:W-:Y:S09]  /*3e10*/  @!P1 BRA `(.L_x_78) ;  /* 0x0000009000049947 */ /* 0x002ff20003800000 */
.L_x_146:
[----:B------:R-:W-:Y:S01]  /*3e20*/  @!UP0 UPRMT UR4, UR45, 0x654, UR4 ;  /* 0x000006542d048896 */ /* 0x000fe20008000004 */
[----:B------:R-:W-:Y:S01]  /*3e30*/  UMOV UR5, 0xffff ;  /* 0x0000ffff00057882 */ /* 0x000fe20000000000 */
[----:B------:R-:W-:-:S07]  /*3e40*/  UMOV UR6, 0x1 ;  /* 0x0000000100067882 */ /* 0x000fce0000000000 */
[----:B------:R-:W-:Y:S01]  /*3e50*/  @!P0 SYNCS.ARRIVE.TRANS64.RED.A1T0 RZ, [UR4], RZ ;  /* 0x000000ffffff89a7 */ /* 0x000fe20008100404 */
[----:B------:R-:W-:Y:S01]  /*3e60*/  NOP ;  /* 0x0000000000007918 */ /* 0x000fe20000000000 */
[----:B-1----:R-:W1:Y:S01]  /*3e70*/  LDS R0, [UR8+0x14] ;  /* 0x00001408ff007984 */ /* 0x002e620008000800 */
[----:B------:R-:W-:-:S04]  /*3e80*/  ULOP3.LUT UR4, UR44, 0xffff, URZ, 0xc0, !UPT ;  /* 0x0000ffff2c047892 */ /* 0x000fc8000f8ec0ff */
[----:B------:R-:W-:-:S04]  /*3e90*/  USHF.R.U32.HI UR4, URZ, 0x5, UR4 ;  /* 0x00000005ff047899 */ /* 0x000fc80008011604 */
[----:B------:R-:W-:Y:S02]  /*3ea0*/  USHF.L.U32 UR5, UR5, UR4, URZ ;  /* 0x0000000405057299 */ /* 0x000fe400080006ff */
[----:B------:R-:W-:-:S04]  /*3eb0*/  USHF.L.U32 UR4, UR6, UR4, URZ ;  /* 0x0000000406047299 */ /* 0x000fc800080006ff */
[----:B-1----:R-:W-:-:S04]  /*3ec0*/  LOP3.LUT R0, R0, UR5, RZ, 0xc0, !PT ;  /* 0x0000000500007c12 */ /* 0x002fc8000f8ec0ff */
[----:B------:R-:W-:-:S13]  /*3ed0*/  ISETP.NE.AND P0, PT, R0, UR5, PT ;  /* 0x0000000500007c0c */ /* 0x000fda000bf05270 */
[----:B------:R-:W-:Y:S05]  /*3ee0*/  @P0 BRA `(.L_x_79) ;  /* 0x0000000000580947 */ /* 0x000fea0003800000 */
[----:B------:R-:W1:Y:S02]  /*3ef0*/  LDS R0, [UR8+0x18] ;  /* 0x00001808ff007984 */ /* 0x000e640008000800 */
[----:B-1----:R-:W-:-:S04]  /*3f00*/  LOP3.LUT R0, R0, UR4, RZ, 0xc0, !PT ;  /* 0x0000000400007c12 */ /* 0x002fc8000f8ec0ff */
[----:B------:R-:W-:-:S13]  /*3f10*/  ISETP.NE.AND P0, PT, R0, UR4, PT ;  /* 0x0000000400007c0c */ /* 0x000fda000bf05270 */
[----:B------:R-:W-:Y:S05]  /*3f20*/  @P0 BRA `(.L_x_80) ;  /* 0x00000000003c0947 */ /* 0x000fea0003800000 */
[----:B------:R-:W1:Y:S01]  /*3f30*/  S2R R2, SR_LANEID ;  /* 0x0000000000027919 */ /* 0x000e620000000000 */
[----:B------:R-:W-:-:S06]  /*3f40*/  ULOP3.LUT UR5, URZ, UR5, URZ, 0x33, !UPT ;  /* 0x00000005ff057292 */ /* 0x000fcc000f8e33ff */
[----:B------:R-:W-:-:S04]  /*3f50*/  IMAD.U32 R0, RZ, RZ, UR5 ;  /* 0x00000005ff007e24 */ /* 0x000fc8000f8e00ff */
[----:B------:R2:W3:Y:S02]  /*3f60*/  REDUX UR7, R0 ;  /* 0x00000000000773c4 */ /* 0x0004e40000000000 */
[----:B------:R4:W-:Y:S01]  /*3f70*/  UTCATOMSWS.AND URZ, UR5 ;  /* 0x0000000500ff79e3 */ /* 0x0009e20008000000 */
[----:B--2---:R-:W-:Y:S01]  /*3f80*/  LOP3.LUT R0, RZ, UR4, RZ, 0x33, !PT ;  /* 0x00000004ff007c12 */ /* 0x004fe2000f8e33ff */
[----:B------:R-:W-:Y:S02]  /*3f90*/  VOTEU.ANY UR4, UPT, PT ;  /* 0x0000000000047886 */ /* 0x000fe400038e0100 */
[----:B------:R-:W-:Y:S02]  /*3fa0*/  UFLO.U32 UR4, UR4 ;  /* 0x00000004000472bd */ /* 0x000fe400080e0000 */
[----:B------:R-:W2:Y:S04]  /*3fb0*/  REDUX UR6, R0 ;  /* 0x00000000000673c4 */ /* 0x000ea80000000000 */
[----:B-1----:R-:W-:-:S02]  /*3fc0*/  ISETP.EQ.U32.AND P0, PT, R2, UR4, PT ;  /* 0x0000000402007c0c */ /* 0x002fc4000bf02070 */
[----:B---3--:R-:W-:-:S11]  /*3fd0*/  MOV R2, UR7 ;  /* 0x0000000700027c02 */ /* 0x008fd60008000f00 */
[----:B------:R4:W-:Y:S01]  /*3fe0*/  @P0 ATOMS.AND RZ, [UR8+0x14], R2 ;  /* 0x00001402ffff098c */ /* 0x0009e2000a800008 */
[----:B--2---:R-:W-:-:S05]  /*3ff0*/  IMAD.U32 R0, RZ, RZ, UR6 ;  /* 0x00000006ff007e24 */ /* 0x004fca000f8e00ff */
[----:B------:R4:W-:Y:S01]  /*4000*/  @P0 ATOMS.AND RZ, [UR8+0x18], R0 ;  /* 0x00001800ffff098c */ /* 0x0009e2000a800008 */
[----:B------:R-:W-:Y:S05]  /*4010*/  BRA `(.L_x_81) ;  /* 0x0000000000147947 */ /* 0x000fea0003800000 */
.L_x_80:
[----:B------:R-:W-:Y:S02]  /*4020*/  MOV R2, 0x4040 ;  /* 0x0000404000027802 */ /* 0x000fe40000000f00 */
[----:B-----5:R-:W-:Y:S05]  /*4030*/  CALL.REL.NOINC `($__internal_0_$__cuda_sm10x_tcgen05_guardrail_trap_col_being_dealloced_not_returned_by_alloc) ;  /* 0x0000009000307944 */ /* 0x020fea0003c00000 */
[----:B------:R-:W-:Y:S05]  /*4040*/  BRA `(.L_x_81) ;  /* 0x0000000000087947 */ /* 0x000fea0003800000 */
.L_x_79:
[----:B------:R-:W-:Y:S02]  /*4050*/  MOV R2, 0x4070 ;  /* 0x0000407000027802 */ /* 0x000fe40000000f00 */
[----:B-----5:R-:W-:Y:S05]  /*4060*/  CALL.REL.NOINC `($__internal_2_$__cuda_sm10x_tcgen05_guardrail_trap_unallocated_columns_being_dealloced) ;  /* 0x00000090003c7944 */ /* 0x020fea0003c00000 */
.L_x_81:
[----:B------:R-:W-:Y:S01]  /*4070*/  NOP ;  /* 0x0000000000007918 */ /* 0x000fe20000000000 */
[----:B----4-:R-:W-:Y:S05]  /*4080*/  EXIT ;  /* 0x000000000000794d */ /* 0x010fea0003800000 */
.L_x_54:
[----:B------:R-:W-:-:S09]  /*4090*/  UISETP.NE.OR UP0, UPT, UR14, 0x3, !UP4 ;  /* 0x000000030e00788c */ /* 0x000fd2000e705670 */
[----:B------:R-:W-:Y:S05]  /*40a0*/  BRA.U UP0, `(.L_x_82) ;  /* 0x0000000d00e87547 */ /* 0x000fea000b800000 */
[----:B------:R-:W1:Y:S01]  /*40b0*/  LDCU.64 UR4, c[0x0][0x888] ;  /* 0x00011100ff0477ac */ /* 0x000e620008000a00 */
[----:B------:R-:W-:Y:S02]  /*40c0*/  HFMA2 R9, -RZ, RZ, 0, 0 ;  /* 0x00000000ff097431 */ /* 0x000fe400000001ff */
[----:B------:R-:W-:Y:S01]  /*40d0*/  IMAD.MOV.U32 R11, RZ, RZ, 0x1 ;  /* 0x00000001ff0b7424 */ /* 0x000fe200078e00ff */
[----:B------:R-:W-:Y:S01]  /*40e0*/  MOV R8, 0xe000 ;  /* 0x0000e00000087802 */ /* 0x000fe20000000f00 */
[----:B------:R-:W2:Y:S01]  /*40f0*/  LDCU UR44, c[0x0][0x370] ;  /* 0x00006e00ff2c77ac */ /* 0x000ea20008000800 */
[----:B------:R-:W-:Y:S01]  /*4100*/  IMAD.MOV.U32 R10, RZ, RZ, RZ ;  /* 0x000000ffff0a7224 */ /* 0x000fe200078e00ff */
[----:B------:R-:W2:Y:S01]  /*4110*/  LDCU.128 UR48, c[0x0][0xb10] ;  /* 0x00016200ff3077ac */ /* 0x000ea20008000c00 */
[----:B------:R-:W3:Y:S01]  /*4120*/  LDCU UR37, c[0x0][0x374] ;  /* 0x00006e80ff2577ac */ /* 0x000ee20008000800 */
[----:B------:R-:W4:Y:S01]  /*4130*/  LDCU.64 UR42, c[0x0][0x890] ;  /* 0x00011200ff2a77ac */ /* 0x000f220008000a00 */
[----:B------:R-:W4:Y:S01]  /*4140*/  LDCU UR29, c[0x0][0xb0c] ;  /* 0x00016180ff1d77ac */ /* 0x000f220008000800 */
[----:B-1----:R-:W-:Y:S01]  /*4150*/  UISETP.NE.U32.AND UP0, UPT, UR4, URZ, UPT ;  /* 0x000000ff0400728c */ /* 0x002fe2000bf05070 */
[----:B------:R-:W1:Y:S01]  /*4160*/  LDCU UR56, c[0x0][0xb20] ;  /* 0x00016400ff3877ac */ /* 0x000e620008000800 */
[----:B------:R-:W1:Y:S01]  /*4170*/  LDCU UR4, c[0x0][0xb30] ;  /* 0x00016600ff0477ac */ /* 0x000e620008000800 */
[----:B--2---:R-:W-:-:S02]  /*4180*/  UIMAD.WIDE.U32 UR8, UR44, UR48, URZ ;  /* 0x000000302c0872a5 */ /* 0x004fc4000f8e00ff */
[----:B---3--:R-:W-:Y:S02]  /*4190*/  UIMAD.WIDE.U32 UR10, UR37, UR51, URZ ;  /* 0x00000033250a72a5 */ /* 0x008fe4000f8e00ff */
[----:B----4-:R-:W-:Y:S02]  /*41a0*/  UISETP.NE.U32.AND UP6, UPT, UR42, URZ, UPT ;  /* 0x000000ff2a00728c */ /* 0x010fe4000bfc5070 */
[----:B------:R-:W-:Y:S01]  /*41b0*/  UISETP.NE.AND.EX UP5, UPT, UR5, URZ, UPT, UP0 ;  /* 0x000000ff0500728c */ /* 0x000fe2000bfa5300 */
[----:B------:R-:W-:Y:S01]  /*41c0*/  UMOV UR6, 0x400 ;  /* 0x0000040000067882 */ /* 0x000fe20000000000 */
[----:B------:R-:W-:Y:S01]  /*41d0*/  UISETP.NE.AND UP0, UPT, UR21, 0x1, UPT ;  /* 0x000000011500788c */ /* 0x000fe2000bf05270 */
[----:B------:R-:W-:Y:S01]  /*41e0*/  UMOV UR8, UR9 ;  /* 0x0000000900087c82 */ /* 0x000fe20008000000 */
[----:B------:R-:W-:Y:S01]  /*41f0*/  UMOV UR45, UR11 ;  /* 0x0000000b002d7c82 */ /* 0x000fe20008000000 */
[----:B------:R-:W-:Y:S01]  /*4200*/  UISETP.NE.AND UP0, UPT, UR29, 0x1, UPT ;  /* 0x000000011d00788c */ /* 0x000fe2000bf05270 */
[----:B------:R-:W2:Y:S01]  /*4210*/  LDCU.64 UR54, c[0x0][0x348] ;  /* 0x00006900ff3677ac */ /* 0x000ea20008000a00 */
[----:B------:R-:W-:Y:S01]  /*4220*/  UMOV UR30, URZ ;  /* 0x000000ff001e7c82 */ /* 0x000fe20008000000 */
[----:B------:R-:W-:-:S02]  /*4230*/  UPLOP3.LUT UP1, UPT, UPT, UPT, UPT, 0x40, 0x4 ;  /* 0x000000000004789c */ /* 0x000fc40003f2e870 */
[----:B------:R-:W-:Y:S01]  /*4240*/  UISETP.GE.AND UP3, UPT, UR21, 0x1, UPT ;  /* 0x000000011500788c */ /* 0x000fe2000bf66270 */
[----:B------:R-:W3:Y:S01]  /*4250*/  LDCU.64 UR22, c[0x0][0xb28] ;  /* 0x00016500ff1677ac */ /* 0x000ee20008000a00 */
[----:B------:R-:W-:Y:S02]  /*4260*/  ULEA UR6, UR15, UR6, 0x18 ;  /* 0x000000060f067291 */ /* 0x000fe4000f8ec0ff */
[----:B------:R-:W-:Y:S02]  /*4270*/  UISETP.NE.AND.EX UP6, UPT, UR43, URZ, UPT, UP6 ;  /* 0x000000ff2b00728c */ /* 0x000fe4000bfc5360 */
[----:B------:R-:W-:Y:S02]  /*4280*/  USHF.R.U32.HI UR52, URZ, UR49, UR8 ;  /* 0x00000031ff347299 */ /* 0x000fe40008011608 */
[----:B-1----:R-:W-:Y:S02]  /*4290*/  USHF.R.U32.HI UR45, URZ, UR56, UR45 ;  /* 0x00000038ff2d7299 */ /* 0x002fe4000801162d */
[----:B------:R-:W-:-:S02]  /*42a0*/  UISETP.NE.AND UP0, UPT, UR50, 0x1, UPT ;  /* 0x000000013200788c */ /* 0x000fc4000bf05270 */
[----:B------:R-:W-:-:S11]  /*42b0*/  UISETP.NE.AND UP4, UPT, UR4, 0x1, UPT ;  /* 0x000000010400788c */ /* 0x000fd6000bf85270 */
.L_x_90:
[C---:B------:R-:W-:Y:S02]  /*42c0*/  LEA R3, R10.reuse, UR6, 0x3 ;  /* 0x000000060a037c11 */ /* 0x040fe4000f8e18ff */
[----:B------:R-:W-:Y:S02]  /*42d0*/  SHF.L.U32 R0, R9, 0x1f, RZ ;  /* 0x0000001f09007819 */ /* 0x000fe400000006ff */
[----:B------:R-:W-:Y:S02]  /*42e0*/  LEA R4, R10, UR6, 0x4 ;  /* 0x000000060a047c11 */ /* 0x000fe4000f8e20ff */
[----:B-1----:R-:W1:Y:S02]  /*42f0*/  SYNCS.PHASECHK.TRANS64.TRYWAIT P0, [R3+URZ+0x60], R0 ;  /* 0x00006000030075a7 */ /* 0x002e6400080011ff */
[----:B-1----:R-:W-:Y:S05]  /*4300*/  @!P0 BRA `(.L_x_83) ;  /* 0x0000008800e08947 */ /* 0x002fea0003800000 */
.L_x_147:
[----:B------:R-:W4:Y:S01]  /*4310*/  LDS.128 R4, [R4+0xd0] ;  /* 0x0000d00004047984 */ /* 0x000f220000000c00 */
[----:B------:R-:W-:Y:S01]  /*4320*/  UISETP.GE.AND UP0, UPT, UR21, 0x1, UPT ;  /* 0x000000011500788c */ /* 0x000fe2000bf06270 */
[----:B------:R-:W-:Y:S01]  /*4330*/  @!PT LDS RZ, [RZ] ;  /* 0x00000000fffff984 */ /* 0x000fe20000000800 */
[----:B------:R-:W-:Y:S01]  /*4340*/  @!PT LDS RZ, [RZ] ;  /* 0x00000000fffff984 */ /* 0x000fe20000000800 */
[----:B------:R-:W-:Y:S01]  /*4350*/  @!PT LDS RZ, [RZ] ;  /* 0x00000000fffff984 */ /* 0x000fe20000000800 */
[----:B------:R-:W-:Y:S01]  /*4360*/  @!PT LDS RZ, [RZ] ;  /* 0x00000000fffff984 */ /* 0x000fe20000000800 */
[----:B------:R1:W-:Y:S06]  /*4370*/  MEMBAR.ALL.CTA ;  /* 0x0000000000007992 */ /* 0x0003ec0000008000 */
[----:B-1----:R-:W1:Y:S01]  /*4380*/  FENCE.VIEW.ASYNC.S ;  /* 0x00000000000073c6 */ /* 0x002e620000000000 */
[----:B----4-:R-:W-:Y:S11]  /*4390*/  LOP3.LUT P0, RZ, R6, 0x1, RZ, 0xc0, !PT ;  /* 0x0000000106ff7812 */ /* 0x010ff6000780c0ff */
[----:B------:R-:W-:Y:S02]  /*43a0*/  @!UPT UIADD3 URZ, UPT, UPT, URZ, URZ, URZ ;  /* 0x000000fffffff290 */ /* 0x000fe4000fffe0ff */
[----:B-1----:R-:W-:Y:S01]  /*43b0*/  VOTEU.ANY UP3, P0 ;  /* 0x0000000000ff7886 */ /* 0x002fe20000060100 */
[----:B------:R-:W-:Y:S11]  /*43c0*/  PLOP3.LUT P0, PT, PT, PT, UP3, 0x80, 0x8 ;  /* 0x000000000008781c */ /* 0x000ff60003f0f038 */
[----:B------:R-:W-:Y:S02]  /*43d0*/  @!UPT UIADD3 URZ, UPT, UPT, URZ, URZ, URZ ;  /* 0x000000fffffff290 */ /* 0x000fe4000fffe0ff */
[----:B------:R-:W-:Y:S02]  /*43e0*/  @P0 SHF.R.U32.HI R0, RZ, 0x10, R5 ;  /* 0x00000010ff000819 */ /* 0x000fe40000011605 */
[----:B------:R-:W-:Y:S02]  /*43f0*/  @P0 MOV R2, R4 ;  /* 0x0000000400020202 */ /* 0x000fe40000000f00 */
[----:B------:R-:W-:Y:S01]  /*4400*/  @P0 R2UR UR4, R0 ;  /* 0x00000000000402ca */ /* 0x000fe200000e0000 */
[----:B------:R-:W-:Y:S01]  /*4410*/  VIADD R0, R3, 0x70 ;  /* 0x0000007003007836 */ /* 0x000fe20000000000 */
[----:B------:R-:W-:Y:S02]  /*4420*/  @P0 LOP3.LUT R4, R5, 0xffff, RZ, 0xc0, !PT ;  /* 0x0000ffff05040812 */ /* 0x000fe400078ec0ff */
[----:B------:R-:W-:Y:S02]  /*4430*/  @P0 R2UR UR7, R2 ;  /* 0x00000000020702ca */ /* 0x000fe400000e0000 */
[----:B------:R-:W-:Y:S02]  /*4440*/  PRMT R0, RZ, 0x654, R0 ;  /* 0x00000654ff007816 */ /* 0x000fe40000000000 */
[----:B------:R-:W-:Y:S02]  /*4450*/  @P0 R2UR UR5, R4 ;  /* 0x00000000040502ca */ /* 0x000fe400000e0000 */
[----:B------:R1:W-:Y:S03]  /*4460*/  SYNCS.ARRIVE.TRANS64.RED.A1T0 RZ, [R0+URZ], RZ ;  /* 0x000000ff00ff79a7 */ /* 0x0003e600081004ff */
[----:B------:R-:W-:Y:S04]  /*4470*/  @UP3 UMOV UR31, UR4 ;  /* 0x00000004001f3c82 */ /* 0x000fe80008000000 */
[----:B------:R-:W-:Y:S04]  /*4480*/  @UP3 UMOV UR14, UR7 ;  /* 0x00000007000e3c82 */ /* 0x000fe80008000000 */
[----:B------:R-:W-:Y:S01]  /*4490*/  @UP3 UMOV UR13, UR5 ;  /* 0x00000005000d3c82 */ /* 0x000fe20008000000 */
[----:B------:R-:W-:Y:S05]  /*44a0*/  BRA.U !UP0, `(.L_x_84) ;  /* 0x0000000108c07547 */ /* 0x000fea000b800000 */
[----:B------:R-:W-:Y:S02]  /*44b0*/  UIMAD.WIDE.U32 UR10, UR13, UR51, URZ ;  /* 0x000000330d0a72a5 */ /* 0x000fe4000f8e00ff */
[----:B------:R-:W-:Y:S02]  /*44c0*/  UP2UR UR12, UPR, URZ, 0x4 ;  /* 0x00000004ff0c7883 */ /* 0x000fe40008000000 */
[----:B------:R-:W-:Y:S02]  /*44d0*/  UISETP.NE.AND UP2, UPT, UR50, 0x1, UPT ;  /* 0x000000013200788c */ /* 0x000fe4000bf45270 */
[----:B------:R-:W-:Y:S02]  /*44e0*/  UIMAD.WIDE.U32 UR16, UR14, UR48, URZ ;  /* 0x000000300e1072a5 */ /* 0x000fe4000f8e00ff */
[----:B------:R-:W-:Y:S02]  /*44f0*/  USEL UR4, UR37, UR45, !UP2 ;  /* 0x0000002d25047287 */ /* 0x000fe4000d000000 */
[----:B------:R-:W-:Y:S02]  /*4500*/  UISETP.NE.AND UP0, UPT, UR29, 0x1, UPT ;  /* 0x000000011d00788c */ /* 0x000fe4000bf05270 */
[----:B------:R-:W-:Y:S02]  /*4510*/  UP2UR UR20, UPR, URZ, 0x2 ;  /* 0x00000002ff147883 */ /* 0x000fe40008000000 */
[----:B------:R-:W-:Y:S02]  /*4520*/  UISETP.NE.AND UP1, UPT, UR21, 0x1, UPT ;  /* 0x000000011500788c */ /* 0x000fe4000bf25270 */
[----:B---3--:R-:W-:Y:S02]  /*4530*/  UIMAD.WIDE.U32 UR18, UR4, UR22, URZ ;  /* 0x00000016041272a5 */ /* 0x008fe4000f8e00ff */
[----:B------:R-:W-:Y:S01]  /*4540*/  USEL UR8, UR44, UR52, !UP0 ;  /* 0x000000342c087287 */ /* 0x000fe2000c000000 */
[----:B------:R-:W-:Y:S02]  /*4550*/  UMOV UR5, UR11 ;  /* 0x0000000b00057c82 */ /* 0x000fe40008000000 */
[----:B------:R-:W-:Y:S02]  /*4560*/  USHF.R.U32.HI UR7, URZ, UR56, UR5 ;  /* 0x00000038ff077299 */ /* 0x000fe40008011605 */
[----:B------:R-:W-:Y:S02]  /*4570*/  UIMAD.WIDE.U32 UR24, UR8, UR22, URZ ;  /* 0x00000016081872a5 */ /* 0x000fe4000f8e00ff */
[----:B------:R-:W-:Y:S02]  /*4580*/  USEL UR7, UR13, UR7, !UP2 ;  /* 0x000000070d077287 */ /* 0x000fe4000d000000 */
[----:B------:R-:W-:Y:S02]  /*4590*/  UISETP.NE.AND UP2, UPT, UR12, URZ, UPT ;  /* 0x000000ff0c00728c */ /* 0x000fe4000bf45270 */
[----:B------:R-:W-:Y:S01]  /*45a0*/  UIMAD.WIDE.U32 UR10, UR7, UR22, URZ ;  /* 0x00000016070a72a5 */ /* 0x000fe2000f8e00ff */
[----:B------:R-:W-:Y:S02]  /*45b0*/  UMOV UR5, UR17 ;  /* 0x0000001100057c82 */ /* 0x000fe40008000000 */
[----:B------:R-:W-:Y:S03]  /*45c0*/  USHF.R.U32.HI UR9, URZ, UR49, UR5 ;  /* 0x00000031ff097299 */ /* 0x000fe60008011605 */
[----:B------:R-:W-:Y:S02]  /*45d0*/  UMOV UR5, UR19 ;  /* 0x0000001300057c82 */ /* 0x000fe40008000000 */
[----:B------:R-:W-:Y:S03]  /*45e0*/  @UP1 USHF.R.U32.HI UR4, URZ, UR23, UR5 ;  /* 0x00000017ff041299 */ /* 0x000fe60008011605 */
[----:B------:R-:W-:Y:S01]  /*45f0*/  UMOV UR5, UR25 ;  /* 0x0000001900057c82 */ /* 0x000fe20008000000 */
[----:B------:R-:W-:Y:S02]  /*4600*/  UIMAD UR4, UR21, UR4, URZ ;  /* 0x00000004150472a4 */ /* 0x000fe4000f8e02ff */
[----:B------:R-:W-:Y:S02]  /*4610*/  @UP1 USHF.R.U32.HI UR8, URZ, UR23, UR5 ;  /* 0x00000017ff081299 */ /* 0x000fe40008011605 */
[----:B------:R-:W-:Y:S02]  /*4620*/  USEL UR5, UR14, UR9, !UP0 ;  /* 0x000000090e057287 */ /* 0x000fe4000c000000 */
[----:B------:R-:W-:Y:S02]  /*4630*/  UIMAD UR9, UR21, UR8, URZ ;  /* 0x00000008150972a4 */ /* 0x000fe4000f8e02ff */
[----:B------:R-:W-:Y:S03]  /*4640*/  UISETP.GE.AND UP0, UPT, UR7, UR4, UPT ;  /* 0x000000040700728c */ /* 0x000fe6000bf06270 */
[----:B------:R-:W-:Y:S01]  /*4650*/  UMOV UR4, UR11 ;  /* 0x0000000b00047c82 */ /* 0x000fe20008000000 */
[----:B------:R-:W-:Y:S02]  /*4660*/  UISETP.GE.OR UP0, UPT, UR5, UR9, UP0 ;  /* 0x000000090500728c */ /* 0x000fe40008706670 */
[----:B------:R-:W-:Y:S02]  /*4670*/  USHF.R.U32.HI UR4, URZ, UR23, UR4 ;  /* 0x00000017ff047299 */ /* 0x000fe40008011604 */
[----:B------:R-:W-:Y:S02]  /*4680*/  UIMAD.WIDE.U32 UR10, UR5, UR22, URZ ;  /* 0x00000016050a72a5 */ /* 0x000fe4000f8e00ff */
[----:B------:R-:W-:Y:S04]  /*4690*/  USEL UR12, UR7, UR4, !UP1 ;  /* 0x00000004070c7287 */ /* 0x000fe8000c800000 */
[----:B------:R-:W-:Y:S01]  /*46a0*/  UIADD3 UR9, UPT, UPT, -UR12, URZ, URZ ;  /* 0x000000ff0c097290 */ /* 0x000fe2000fffe1ff */
[----:B------:R-:W-:Y:S02]  /*46b0*/  @!UP0 UMOV UR4, UR11 ;  /* 0x0000000b00048c82 */ /* 0x000fe40008000000 */
[----:B------:R-:W-:Y:S02]  /*46c0*/  @!UP0 USHF.R.U32.HI UR4, URZ, UR23, UR4 ;  /* 0x00000017ff048299 */ /* 0x000fe40008011604 */
[----:B------:R-:W-:Y:S02]  /*46d0*/  UIMAD UR9, UR21, UR9, UR7 ;  /* 0x00000009150972a4 */ /* 0x000fe4000f8e0207 */
[----:B------:R-:W-:Y:S02]  /*46e0*/  @!UP0 USEL UR4, UR5, UR4, !UP1 ;  /* 0x0000000405048287 */ /* 0x000fe4000c800000 */
[----:B------:R-:W-:Y:S02]  /*46f0*/  UISETP.NE.AND UP1, UPT, UR20, URZ, UPT ;  /* 0x000000ff1400728c */ /* 0x000fe4000bf25270 */
[----:B------:R-:W-:Y:S02]  /*4700*/  @!UP0 UIMAD UR8, UR8, UR9, UR4 ;  /* 0x00000009080882a4 */ /* 0x000fe4000f8e0204 */
[----:B------:R-:W-:Y:S02]  /*4710*/  @!UP0 UIADD3 UR10, UPT, UPT, UR12, -UR4, URZ ;  /* 0x800000040c0a8290 */ /* 0x000fe4000fffe0ff */
[----:B------:R-:W-:Y:S02]  /*4720*/  UIADD3 UR9, UPT, UPT, -UR7, URZ, URZ ;  /* 0x000000ff07097290 */ /* 0x000fe4000fffe1ff */
[----:B------:R-:W-:Y:S02]  /*4730*/  UIADD3 UR4, UPT, UPT, -UR5, URZ, URZ ;  /* 0x000000ff05047290 */ /* 0x000fe4000fffe1ff */
[----:B------:R-:W-:Y:S03]  /*4740*/  @!UP0 UIMAD UR7, UR10, UR21, UR5 ;  /* 0x000000150a0782a4 */ /* 0x000fe6000f8e0205 */
[----:B------:R-:W-:Y:S01]  /*4750*/  @!UP0 UMOV UR5, UR8 ;  /* 0x0000000800058c82 */ /* 0x000fe20008000000 */
[----:B------:R-:W-:Y:S02]  /*4760*/  UIMAD UR8, UR29, UR4, UR14 ;  /* 0x000000041d0872a4 */ /* 0x000fe4000f8e020e */
[----:B------:R-:W-:Y:S02]  /*4770*/  UIMAD UR4, UR50, UR9, UR13 ;  /* 0x00000009320472a4 */ /* 0x000fe4000f8e020d */
[----:B------:R-:W-:Y:S02]  /*4780*/  UIMAD UR14, UR5, UR29, UR8 ;  /* 0x0000001d050e72a4 */ /* 0x000fe4000f8e0208 */
[----:B------:R-:W-:Y:S11]  /*4790*/  UIMAD UR13, UR7, UR50, UR4 ;  /* 0x00000032070d72a4 */ /* 0x000ff6000f8e0204 */
[----:B------:R-:W-:Y:S01]  /*47a0*/  @!UPT UIADD3 URZ, UPT, UPT, URZ, URZ, URZ ;  /* 0x000000fffffff290 */ /* 0x000fe2000fffe0ff */
.L_x_84:
[----:B------:R-:W4:Y:S01]  /*47b0*/  @!UP4 LDCU.128 UR16, c[0x0][0xb10] ;  /* 0x00016200ff10c7ac */ /* 0x000f220008000c00 */
[----:B------:R-:W-:Y:S04]  /*47c0*/  ISETP.NE.U32.AND P0, PT, RZ, UR42, PT ;  /* 0x0000002aff007c0c */ /* 0x000fe8000bf05070 */
[----:B------:R-:W-:Y:S01]  /*47d0*/  ISETP.NE.AND.EX P0, PT, RZ, UR43, PT, P0 ;  /* 0x0000002bff007c0c */ /* 0x000fe2000bf05300 */
[----:B------:R-:W2:Y:S01]  /*47e0*/  @!UP4 LDCU UR5, c[0x0][0xb0c] ;  /* 0x00016180ff05c7ac */ /* 0x000ea20008000800 */
[----:B----4-:R-:W-:Y:S02]  /*47f0*/  UIMAD.WIDE.U32 UR8, UR14, UR16, URZ ;  /* 0x000000100e0872a5 */ /* 0x010fe4000f8e00ff */
[----:B------:R-:W-:Y:S05]  /*4800*/  UIMAD.WIDE.U32 UR10, UR13, UR19, URZ ;  /* 0x000000130d0a72a5 */ /* 0x000fea000f8e00ff */
[----:B------:R-:W-:Y:S01]  /*4810*/  @!UP4 UMOV UR4, UR9 ;  /* 0x000000090004cc82 */ /* 0x000fe20008000000 */
[----:B--2---:R-:W-:Y:S02]  /*4820*/  @!UP4 UISETP.NE.AND UP0, UPT, UR5, 0x1, UPT ;  /* 0x000000010500c88c */ /* 0x004fe4000bf05270 */
[----:B------:R-:W-:Y:S01]  /*4830*/  @!UP4 USHF.R.U32.HI UR4, URZ, UR17, UR4 ;  /* 0x00000011ff04c299 */ /* 0x000fe20008011604 */
[----:B------:R-:W-:Y:S03]  /*4840*/  @!UP4 UMOV UR7, UR11 ;  /* 0x0000000b0007cc82 */ /* 0x000fe60008000000 */
[----:B------:R-:W-:Y:S02]  /*4850*/  @!UP4 USEL UR8, UR14, UR4, !UP0 ;  /* 0x000000040e08c287 */ /* 0x000fe4000c000000 */
[----:B------:R-:W-:Y:S05]  /*4860*/  @!UP4 UISETP.NE.AND UP0, UPT, UR18, 0x1, UPT ;  /* 0x000000011200c88c */ /* 0x000fea000bf05270 */
[----:B------:R-:W2:Y:S02]  /*4870*/  @!UP4 LDCU UR4, c[0x0][0xb20] ;  /* 0x00016400ff04c7ac */ /* 0x000ea40008000800 */
[----:B--2---:R-:W-:Y:S04]  /*4880*/  @!UP4 USHF.R.U32.HI UR7, URZ, UR4, UR7 ;  /* 0x00000004ff07c299 */ /* 0x004fe80008011607 */
[----:B------:R-:W-:Y:S04]  /*4890*/  @!UP4 USEL UR7, UR13, UR7, !UP0 ;  /* 0x000000070d07c287 */ /* 0x000fe8000c000000 */
[----:B------:R-:W-:Y:S02]  /*48a0*/  @!UP4 UIADD3 UR4, UPT, UPT, -UR8, UR7, URZ ;  /* 0x000000070804c290 */ /* 0x000fe4000fffe1ff */
[----:B------:R-:W-:Y:S02]  /*48b0*/  @!UP4 UIADD3 UR7, UPT, UPT, UR8, -UR7, URZ ;  /* 0x800000070807c290 */ /* 0x000fe4000fffe0ff */
[----:B------:R-:W-:Y:S02]  /*48c0*/  @!UP4 UIMAD UR14, UR4, UR5, UR14 ;  /* 0x00000005040ec2a4 */ /* 0x000fe4000f8e020e */
[----:B------:R-:W-:Y:S01]  /*48d0*/  @!UP4 UIMAD UR13, UR7, UR18, UR13 ;  /* 0x00000012070dc2a4 */ /* 0x000fe2000f8e020d */
[----:B------:R-:W-:Y:S11]  /*48e0*/  BRA.U UP1, `(.L_x_85) ;  /* 0x0000000101107547 */ /* 0x000ff6000b800000 */
[----:B------:R-:W-:Y:S04]  /*48f0*/  MOV R2, UR53 ;  /* 0x0000003500027c02 */ /* 0x000fe80008000f00 */
[----:B------:R-:W-:Y:S04]  /*4900*/  SHF.L.U32 R2, R2, 0x1f, RZ ;  /* 0x0000001f02027819 */ /* 0x000fe800000006ff */
[----:B------:R-:W2:Y:S02]  /*4910*/  SYNCS.PHASECHK.TRANS64.TRYWAIT P1, [UR6+0x58], R2 ;  /* 0x00005802ff0075a7 */ /* 0x000ea40008021106 */
[----:B--2---:R-:W-:Y:S05]  /*4920*/  @!P1 BRA `(.L_x_86) ;  /* 0x00000084006c9947 */ /* 0x004fea0003800000 */
.L_x_85:
[----:B------:R-:W-:Y:S05]  /*4930*/  BRA.U !UP6, `(.L_x_87) ;  /* 0x000000010e407547 */ /* 0x000fea000b800000 */
[----:B------:R-:W-:Y:S01]  /*4940*/  UPLOP3.LUT UP2, UPT, UPT, UPT, UP5, 0x80, 0x8 ;  /* 0x000000000008789c */ /* 0x000fe20003f4f050 */
[----:B-1----:R-:W-:Y:S01]  /*4950*/  IMAD.MOV.U32 R0, RZ, RZ, 0x1 ;  /* 0x00000001ff007424 */ /* 0x002fe200078e00ff */
[----:B------:R-:W1:Y:S04]  /*4960*/  LDCU.64 UR8, c[0x0][0x358] ;  /* 0x00006b00ff0877ac */ /* 0x000e680008000a00 */
[----:B------:R-:W-:Y:S05]  /*4970*/  PLOP3.LUT P1, PT, PT, PT, UP2, 0x80, 0x8 ;  /* 0x000000000008781c */ /* 0x000fea0003f2f028 */
[----:B------:R-:W2:Y:S01]  /*4980*/  @UP2 LDCU.64 UR4, c[0x0][0x888] ;  /* 0x00011100ff0427ac */ /* 0x000ea20008000a00 */
[----:B------:R-:W-:Y:S04]  /*4990*/  @UP2 UIMAD UR7, UR36, UR42, URZ ;  /* 0x0000002a240722a4 */ /* 0x000fe8000f8e02ff */
[----:B--2---:R-:W-:Y:S06]  /*49a0*/  @UP2 UIMAD.WIDE UR4, UR7, 0x4, UR4 ;  /* 0x00000004070428a5 */ /* 0x004fec000f8e0204 */
[----:B------:R-:W-:Y:S02]  /*49b0*/  IMAD.U32 R2, RZ, RZ, UR4 ;  /* 0x00000004ff027e24 */ /* 0x000fe4000f8e00ff */
[----:B------:R-:W-:Y:S03]  /*49c0*/  IMAD.U32 R3, RZ, RZ, UR5 ;  /* 0x00000005ff037e24 */ /* 0x000fe6000f8e00ff */
[----:B------:R-:W2:Y:S02]  /*49d0*/  @!UP2 LDCU UR4, c[0x0][0x880] ;  /* 0x00011000ff04a7ac */ /* 0x000ea40008000800 */
[----:B-1---5:R1:W5:Y:S02]  /*49e0*/  @P1 LDG.E R249, desc[UR8][R2.64] ;  /* 0x0000000802f91981 */ /* 0x022364000c1e1900 */
[----:B-1----:R-:W-:Y:S05]  /*49f0*/  HFMA2 R2, -RZ, RZ, 0, 5.9604644775390625e-08 ;  /* 0x00000001ff027431 */ /* 0x002fea00000001ff */
[----:B------:R-:W-:Y:S04]  /*4a00*/  @P1 PRMT R4, R2, 0x7610, R4 ;  /* 0x0000761002041816 */ /* 0x000fe80000000004 */
[----:B------:R-:W-:Y:S05]  /*4a10*/  @!P1 PRMT R4, R0, 0x7610, R4 ;  /* 0x0000761000049816 */ /* 0x000fea0000000004 */
[----:B------:R4:W-:Y:S02]  /*4a20*/  STL.S16 [R1+0x190], R4 ;  /* 0x0001900401007387 */ /* 0x0009e40000100600 */
[----:B--2-4-:R-:W-:Y:S07]  /*4a30*/  @!P1 MOV R249, UR4 ;  /* 0x0000000400f99c02 */ /* 0x014fee0008000f00 */
.L_x_87:
[----:B-----5:R-:W-:Y:S01]  /*4a40*/  @!P0 FSETP.EQ.AND P1, PT, R249, RZ, PT ;  /* 0x000000fff900820b */ /* 0x020fe20003f22000 */
[----:B------:R-:W-:Y:S01]  /*4a50*/  @!UPT UIADD3 URZ, UPT, UPT, URZ, URZ, URZ ;  /* 0x000000fffffff290 */ /* 0x000fe2000fffe0ff */
[----:B------:R-:W-:Y:S11]  /*4a60*/  @!P0 BRA `(.L_x_88) ;  /* 0x00000000001c8947 */ /* 0x000ff60003800000 */
[----:B------:R-:W-:Y:S01]  /*4a70*/  PLOP3.LUT P1, PT, PT, PT, UP2, 0x80, 0x8 ;  /* 0x000000000008781c */ /* 0x000fe20003f2f028 */
[----:B-1----:R-:W2:Y:S03]  /*4a80*/  LDL R0, [R1+0x190] ;  /* 0x0001900001007983 */ /* 0x002ea60000100800 */
[----:B------:R-:W-:Y:S02]  /*4a90*/  PLOP3.LUT P1, PT, P1, PT, PT, 0x8, 0x80 ;  /* 0x000000000080781c */ /* 0x000fe40000f2e170 */
[----:B--2---:R-:W-:Y:S11]  /*4aa0*/  LOP3.LUT P0, RZ, R0, 0xff, RZ, 0xc0, !PT ;  /* 0x000000ff00ff7812 */ /* 0x004ff6000780c0ff */
[----:B------:R-:W-:Y:S02]  /*4ab0*/  @!UPT UIADD3 URZ, UPT, UPT, URZ, URZ, URZ ;  /* 0x000000fffffff290 */ /* 0x000fe4000fffe0ff */
[----:B------:R-:W-:Y:S11]  /*4ac0*/  @P0 FSETP.EQ.AND P1, PT, R249, RZ, PT ;  /* 0x000000fff900020b */ /* 0x000ff60003f22000 */
[----:B------:R-:W-:Y:S02]  /*4ad0*/  @!UPT UIADD3 URZ, UPT, UPT, URZ, URZ, URZ ;  /* 0x000000fffffff290 */ /* 0x000fe4000fffe0ff */
.L_x_88:
[----:B------:R-:W-:Y:S01]  /*4ae0*/  ULEA UR5, UR30, UR6, 0x3 ;  /* 0x000000061e057291 */ /* 0x000fe2000f8e18ff */
[----:B-1----:R-:W-:Y:S02]  /*4af0*/  SHF.L.U32 R0, R11, 0x1f, RZ ;  /* 0x0000001f0b007819 */ /* 0x002fe400000006ff */
[----:B------:R-:W-:Y:S01]  /*4b00*/  ELECT P0, URZ, PT ;  /* 0x0000000000ff782f */ /* 0x000fe20003800000 */
[----:B------:R-:W-:Y:S05]  /*4b10*/  VIADD R10, R10, 0x1 ;  /* 0x000000010a0a7836 */ /* 0x000fea0000000000 */
[----:B------:R-:W1:Y:S02]  /*4b20*/  SYNCS.PHASECHK.TRANS64.TRYWAIT P2, [UR5+0x40], R0 ;  /* 0x00004000ff0075a7 */ /* 0x000e640008041105 */
[----:B-1----:R-:W-:Y:S05]  /*4b30*/  @!P2 BRA `(.L_x_89) ;  /* 0x000000840000a947 */ /* 0x002fea0003800000 */
.L_x_150:
[----:B------:R-:W-:Y:S01]  /*4b40*/  UIADD3 UR33, UPT, UPT, UR5, 0x30, URZ ;  /* 0x0000003005217890 */ /* 0x000fe2000fffe0ff */
[----:B------:R-:W-:Y:S01]  /*4b50*/  PLOP3.LUT P0, PT, P1, P0, PT, 0xf2, 0x2f ;  /* 0x00000000002f781c */ /* 0x000fe20000f01e72 */
[----:B------:R-:W-:Y:S01]  /*4b60*/  UMOV UR40, 0x0 ;  /* 0x0000000000287882 */ /* 0x000fe20000000000 */
[----:B------:R-:W-:Y:S01]  /*4b70*/  UMOV UR41, 0x10000000 ;  /* 0x1000000000297882 */ /* 0x000fe20000000000 */
[----:B------:R-:W-:Y:S01]  /*4b80*/  UMOV UR12, UR36 ;  /* 0x00000024000c7c82 */ /* 0x000fe20008000000 */
[----:B------:R-:W-:Y:S01]  /*4b90*/  UMOV UR20, UR36 ;  /* 0x0000002400147c82 */ /* 0x000fe20008000000 */
[----:B------:R-:W-:Y:S01]  /*4ba0*/  UMOV UR28, UR36 ;  /* 0x00000024001c7c82 */ /* 0x000fe20008000000 */
[----:B------:R-:W-:Y:S01]  /*4bb0*/  UMOV UR9, UR33 ;  /* 0x0000002100097c82 */ /* 0x000fe20008000000 */
[----:B------:R-:W-:Y:S01]  /*4bc0*/  UMOV UR17, UR33 ;  /* 0x0000002100117c82 */ /* 0x000fe20008000000 */
[----:B------:R-:W-:Y:S01]  /*4bd0*/  UMOV UR25, UR33 ;  /* 0x0000002100197c82 */ /* 0x000fe20008000000 */
[C---:B------:R-:W-:Y:S04]  /*4be0*/  ISETP.NE.AND P1, PT, R10.reuse, 0x2, PT ;  /* 0x000000020a00780c */ /* 0x040fe80003f25270 */
[----:B------:R-:W-:Y:S01]  /*4bf0*/  VOTEU.ALL UP0, P0 ;  /* 0x0000000000ff7886 */ /* 0x000fe20000000000 */
[----:B-1----:R-:W-:Y:S02]  /*4c00*/  SEL R0, RZ, 0x1, P1 ;  /* 0x00000001ff007807 */ /* 0x002fe40000800000 */
[----:B------:R-:W-:Y:S02]  /*4c10*/  SEL R10, R10, RZ, P1 ;  /* 0x000000ff0a0a7207 */ /* 0x000fe40000800000 */
[----:B------:R-:W-:Y:S01]  /*4c20*/  @!UP0 UIADD3 UR38, UP1, UPT, UR54, 0x580, URZ ;  /* 0x0000058036268890 */ /* 0x000fe2000ff3e0ff */
[----:B------:R-:W-:Y:S01]  /*4c30*/  LOP3.LUT R9, R9, R0, RZ, 0x3c, !PT ;  /* 0x0000000009097212 */ /* 0x000fe200078e3cff */
[----:B------:R-:W-:Y:S02]  /*4c40*/  @!UP0 UIMAD UR4, UR30, 0xe000, UR6 ;  /* 0x0000e0001e0488a4 */ /* 0x000fe4000f8e0206 */
[----:B------:R-:W-:Y:S02]  /*4c50*/  @!UP0 UIADD3.X UR39, UPT, UPT, URZ, UR55, URZ, UP1, !UPT ;  /* 0x00000037ff278290 */ /* 0x000fe40008ffe4ff */
[----:B------:R-:W-:Y:S02]  /*4c60*/  @!UP0 USHF.L.U32 UR35, UR46, 0x7, URZ ;  /* 0x000000072e238899 */ /* 0x000fe400080006ff */
[----:B------:R-:W-:Y:S02]  /*4c70*/  @!UP0 UIMAD UR34, UR47, 0xe0, URZ ;  /* 0x000000e02f2288a4 */ /* 0x000fe4000f8e02ff */
[----:B------:R-:W-:Y:S01]  /*4c80*/  @!UP0 UIADD3 UR32, UPT, UPT, UR4, 0x200, URZ ;  /* 0x0000020004208890 */ /* 0x000fe2000fffe0ff */
[----:B------:R-:W-:Y:S01]  /*4c90*/  VOTEU.ALL UP1, P0 ;  /* 0x0000000000ff7886 */ /* 0x000fe20000020000 */
[----:B------:R-:W-:Y:S02]  /*4ca0*/  @!UP0 UIADD3 UR10, UPT, UPT, UR34, 0x20, URZ ;  /* 0x00000020220a8890 */ /* 0x000fe4000fffe0ff */
[----:B------:R-:W-:Y:S01]  /*4cb0*/  @!UP0 UIADD3 UR8, UPT, UPT, UR4, 0x2200, URZ ;  /* 0x0000220004088890 */ /* 0x000fe2000fffe0ff */
[----:B------:R-:W-:Y:S01]  /*4cc0*/  UMOV UR11, UR35 ;  /* 0x00000023000b7c82 */ /* 0x000fe20008000000 */
[----:B------:R-:W-:Y:S03]  /*4cd0*/  @!UP0 UIADD3 UR18, UPT, UPT, UR34, 0x40, URZ ;  /* 0x0000004022128890 */ /* 0x000fe6000fffe0ff */
[----:B------:R1:W-:Y:S01]  /*4ce0*/  @!UP1 UTMALDG.3D [UR32], [UR38], desc[UR40] ;  /* 0x00002820260095b4 */ /* 0x0003e20008011000 */
[----:B------:R-:W-:Y:S01]  /*4cf0*/  VOTEU.ALL UP1, P0 ;  /* 0x0000000000ff7886 */ /* 0x000fe20000020000 */
[----:B------:R-:W-:Y:S01]  /*4d00*/  @!UP0 UIADD3 UR16, UPT, UPT, UR4, 0x4200, URZ ;  /* 0x0000420004108890 */ /* 0x000fe2000fffe0ff */
[----:B------:R-:W-:Y:S01]  /*4d10*/  UMOV UR19, UR35 ;  /* 0x0000002300137c82 */ /* 0x000fe20008000000 */
[----:B------:R-:W-:Y:S02]  /*4d20*/  @!UP0 UIADD3 UR26, UPT, UPT, UR34, 0x60, URZ ;  /* 0x00000060221a8890 */ /* 0x000fe4000fffe0ff */
[----:B------:R-:W-:Y:S01]  /*4d30*/  @!UP0 UIADD3 UR24, UPT, UPT, UR4, 0x6200, URZ ;  /* 0x0000620004188890 */ /* 0x000fe2000fffe0ff */
[----:B------:R2:W-:Y:S01]  /*4d40*/  @!UP1 UTMALDG.3D [UR8], [UR38], desc[UR40] ;  /* 0x00002808260095b4 */ /* 0x0005e20008011000 */
[----:B------:R-:W-:Y:S01]  /*4d50*/  VOTEU.ALL UP1, P0 ;  /* 0x0000000000ff7886 */ /* 0x000fe20000020000 */
[----:B------:R-:W-:Y:S01]  /*4d60*/  UMOV UR27, UR35 ;  /* 0x00000023001b7c82 */ /* 0x000fe20008000000 */
[----:B------:R-:W-:Y:S02]  /*4d70*/  UIADD3 UR47, UPT, UPT, UR13, UR61, URZ ;  /* 0x0000003d0d2f7290 */ /* 0x000fe4000fffe0ff */
[----:B------:R-:W-:Y:S01]  /*4d80*/  UIADD3 UR46, UPT, UPT, UR14, UR60, URZ ;  /* 0x0000003c0e2e7290 */ /* 0x000fe2000fffe0ff */
[----:B------:R4:W-:Y:S01]  /*4d90*/  @!UP1 UTMALDG.3D [UR16], [UR38], desc[UR40] ;  /* 0x00002810260095b4 */ /* 0x0009e20008011000 */
[----:B------:R-:W-:Y:S05]  /*4da0*/  VOTEU.ALL UP1, P0 ;  /* 0x0000000000ff7886 */ /* 0x000fea0000020000 */
[----:B------:R-:W-:Y:S01]  /*4db0*/  @!UP1 UTMALDG.3D [UR24], [UR38], desc[UR40] ;  /* 0x00002818260095b4 */ /* 0x000fe20008011000 */
[----:B------:R-:W-:Y:S01]  /*4dc0*/  VOTEU.ALL UP1, P0 ;  /* 0x0000000000ff7886 */ /* 0x000fe20000020000 */
[----:B-1----:R-:W-:Y:S01]  /*4dd0*/  UMOV UR36, UR31 ;  /* 0x0000001f00247c82 */ /* 0x002fe20008000000 */
[----:B--2---:R-:W-:Y:S02]  /*4de0*/  @!UP0 UIADD3 UR10, UPT, UPT, UR34, 0x80, URZ ;  /* 0x00000080220a8890 */ /* 0x004fe4000fffe0ff */
[----:B------:R-:W-:Y:S02]  /*4df0*/  @!UP0 UIADD3 UR8, UPT, UPT, UR4, 0x8200, URZ ;  /* 0x0000820004088890 */ /* 0x000fe4000fffe0ff */
[----:B----4-:R-:W-:Y:S02]  /*4e00*/  @!UP0 UIADD3 UR18, UPT, UPT, UR34, 0xa0, URZ ;  /* 0x000000a022128890 */ /* 0x010fe4000fffe0ff */
[----:B------:R-:W-:Y:S05]  /*4e10*/  @!UP0 UIADD3 UR16, UPT, UPT, UR4, 0xa200, URZ ;  /* 0x0000a20004108890 */ /* 0x000fea000fffe0ff */
[----:B------:R1:W-:Y:S01]  /*4e20*/  @!UP1 UTMALDG.3D [UR8], [UR38], desc[UR40] ;  /* 0x00002808260095b4 */ /* 0x0003e20008011000 */
[----:B------:R-:W-:Y:S02]  /*4e30*/  UPLOP3.LUT UP1, UPT, UPT, UPT, UPT, 0x80, 0x8 ;  /* 0x000000000008789c */ /* 0x000fe40003f2f070 */
[----:B-1----:R-:W-:Y:S02]  /*4e40*/  @!UP0 UIADD3 UR10, UPT, UPT, UR34, 0xc0, URZ ;  /* 0x000000c0220a8890 */ /* 0x002fe4000fffe0ff */
[----:B------:R-:W-:Y:S01]  /*4e50*/  @!UP0 UIADD3 UR8, UPT, UPT, UR4, 0xc200, URZ ;  /* 0x0000c20004088890 */ /* 0x000fe2000fffe0ff */
[----:B------:R-:W-:Y:S01]  /*4e60*/  VOTEU.ALL UP0, P0 ;  /* 0x0000000000ff7886 */ /* 0x000fe20000000000 */
[----:B------:R-:W-:Y:S04]  /*4e70*/  UIADD3 UR4, UPT, UPT, UR30, 0x1, URZ ;  /* 0x000000011e047890 */ /* 0x000fe8000fffe0ff */
[----:B------:R1:W-:Y:S01]  /*4e80*/  @!UP0 UTMALDG.3D [UR16], [UR38], desc[UR40] ;  /* 0x00002810260085b4 */ /* 0x0003e20008011000 */
[----:B------:R-:W-:Y:S04]  /*4e90*/  UISETP.NE.AND UP0, UPT, UR4, 0x2, UPT ;  /* 0x000000020400788c */ /* 0x000fe8000bf05270 */
[----:B------:R-:W-:Y:S02]  /*4ea0*/  USEL UR7, URZ, 0x1, UP0 ;  /* 0x00000001ff077887 */ /* 0x000fe40008000000 */
[----:B------:R-:W-:Y:S02]  /*4eb0*/  USEL UR30, UR4, URZ, UP0 ;  /* 0x000000ff041e7287 */ /* 0x000fe40008000000 */
[----:B------:R-:W-:Y:S01]  /*4ec0*/  VOTEU.ALL UP0, P0 ;  /* 0x0000000000ff7886 */ /* 0x000fe20000000000 */
[----:B------:R-:W-:Y:S01]  /*4ed0*/  UPRMT UR4, UR15, 0x654, UR33 ;  /* 0x000006540f047896 */ /* 0x000fe20008000021 */
[----:B------:R-:W-:Y:S03]  /*4ee0*/  LOP3.LUT R11, R11, UR7, RZ, 0x3c, !PT ;  /* 0x000000070b0b7c12 */ /* 0x000fe6000f8e3cff */
[----:B------:R1:W-:Y:S01]  /*4ef0*/  @!UP0 UTMALDG.3D [UR8], [UR38], desc[UR40] ;  /* 0x00002808260085b4 */ /* 0x0003e20008011000 */
[----:B------:R1:W-:Y:S04]  /*4f00*/  @!P0 SYNCS.ARRIVE.TRANS64.RED.A0TR RZ, [UR5+0x30], R8 ;  /* 0x00003008ffff89a7 */ /* 0x0003e80008300405 */
[----:B------:R-:W-:Y:S01]  /*4f10*/  SYNCS.ARRIVE.TRANS64.RED.A1T0 RZ, [UR4], RZ ;  /* 0x000000ffffff79a7 */ /* 0x000fe20008100404 */
[----:B------:R-:W-:Y:S05]  /*4f20*/  BRA.U UP3, `(.L_x_90) ;  /* 0xfffffff103e47547 */ /* 0x000fea000b83ffff */
[----:B------:R-:W-:Y:S01]  /*4f30*/  UIADD3 UR6, UPT, UPT, UR6, 0x40, URZ ;  /* 0x0000004006067890 */ /* 0x000fe2000fffe0ff */
[----:B------:R-:W-:-:S03]  /*4f40*/  SHF.L.U32 R2, R11, 0x1f, RZ ;  /* 0x0000001f0b027819 */ /* 0x000fc600000006ff */
[----:B------:R-:W-:-:S09]  /*4f50*/  ULEA UR4, UR30, UR6, 0x3 ;  /* 0x000000061e047291 */ /* 0x000fd2000f8e18ff */
[----:B------:R-:W2:Y:S02]  /*4f60*/  SYNCS.PHASECHK.TRANS64.TRYWAIT P0, [UR4], R2 ;  /* 0x00000002ff0075a7 */ /* 0x000ea40008001104 */
[----:B--2---:R-:W-:Y:S05]  /*4f70*/  @!P0 BRA `(.L_x_91) ;  /* 0x0000008000088947 */ /* 0x004fea0003800000 */
.L_x_152:
[----:B------:R-:W-:-:S04]  /*4f80*/  UIADD3 UR4, UPT, UPT, UR30, 0x1, URZ ;  /* 0x000000011e047890 */ /* 0x000fc8000fffe0ff */
[----:B------:R-:W-:-:S04]  /*4f90*/  UISETP.NE.AND UP0, UPT, UR4, 0x2, UPT ;  /* 0x000000020400788c */ /* 0x000fc8000bf05270 */
[----:B------:R-:W-:Y:S02]  /*4fa0*/  USEL UR5, URZ, 0x1, UP0 ;  /* 0x00000001ff057887 */ /* 0x000fe40008000000 */
[----:B------:R-:W-:-:S04]  /*4fb0*/  USEL UR4, UR4, URZ, UP0 ;  /* 0x000000ff04047287 */ /* 0x000fc80008000000 */
[----:B------:R-:W-:Y:S01]  /*4fc0*/  ULEA UR4, UR4, UR6, 0x3 ;  /* 0x0000000604047291 */ /* 0x000fe2000f8e18ff */
[----:B--2---:R-:W-:-:S04]  /*4fd0*/  LOP3.LUT R2, R11, UR5, RZ, 0x3c, !PT ;  /* 0x000000050b027c12 */ /* 0x004fc8000f8e3cff */
[----:B------:R-:W-:Y:S01]  /*4fe0*/  SHF.L.U32 R2, R2, 0x1f, RZ ;  /* 0x0000001f02027819 */ /* 0x000fe200000006ff */
[----:B------:R-:W-:-:S07]  /*4ff0*/  IMAD.U32 R0, RZ, RZ, UR4 ;  /* 0x00000004ff007e24 */ /* 0x000fce000f8e00ff */
.L_x_92:
[----:B--2---:R2:W4:Y:S02]  /*5000*/  SYNCS.PHASECHK.TRANS64.TRYWAIT P0, [R0+URZ], R2 ;  /* 0x00000002000075a7 */ /* 0x00452400080011ff */
[----:B----4-:R-:W-:Y:S05]  /*5010*/  @!P0 NANOSLEEP.SYNCS 0x989680 ;  /* 0x009896800000895d */ /* 0x010fea0003900000 */
[----:B------:R-:W4:Y:S02]  /*5020*/  @!P0 SYNCS.PHASECHK.TRANS64 P0, [R0+URZ], R2 ;  /* 0x00000002000085a7 */ /* 0x000f2400080010ff */
[----:B-1-34-:R-:W-:Y:S05]  /*5030*/  @P0 EXIT ;  /* 0x000000000000094d */ /* 0x01afea0003800000 */
[----:B------:R-:W-:Y:S05]  /*5040*/  BRA `(.L_x_92) ;  /* 0xfffffffc00ec7947 */ /* 0x000fea000383ffff */
.L_x_82:
[----:B------:R-:W-:-:S06]  /*5050*/  UISETP.GE.AND UP0, UPT, UR14, 0x4, UPT ;  /* 0x000000040e00788c */ /* 0x000fcc000bf06270 */
[----:B------:R-:W-:-:S13]  /*5060*/  PLOP3.LUT P0, PT, PT, PT, UP0, 0x80, 0x8 ;  /* 0x000000000008781c */ /* 0x000fda0003f0f008 */
[----:B------:R-:W-:Y:S05]  /*5070*/  @!P0 EXIT ;  /* 0x000000000000894d */ /* 0x000fea0003800000 */
[----:B------:R-:W-:Y:S01]  /*5080*/  BAR.SYNC.DEFER_BLOCKING 0x6, 0xa0 ;  /* 0x0182800000007b1d */ /* 0x000fe20000010000 */
[----:B------:R-:W-:-:S05]  /*5090*/  IMAD.U32 R2, R4, 0x10000, RZ ;  /* 0x0001000004027824 */ /* 0x000fca00078e00ff */
[----:B------:R-:W-:Y:S01]  /*50a0*/  UMOV UR4, 0x400 ;  /* 0x0000040000047882 */ /* 0x000fe20000000000 */
[----:B------:R-:W-:Y:S01]  /*50b0*/  LOP3.LUT R2, R2, 0x600000, RZ, 0xc0, !PT ;  /* 0x0060000002027812 */ /* 0x000fe200078ec0ff */
[----:B------:R-:W-:Y:S01]  /*50c0*/  ULEA UR4, UR15, UR4, 0x18 ;  /* 0x000000040f047291 */ /* 0x000fe2000f8ec0ff */
[----:B------:R-:W1:Y:S01]  /*50d0*/  LDCU UR41, c[0x0][0xb0c] ;  /* 0x00016180ff2977ac */ /* 0x000e620008000800 */
[----:B------:R-:W2:Y:S01]  /*50e0*/  LDCU UR40, c[0x0][0xb30] ;  /* 0x00016600ff2877ac */ /* 0x000ea20008000800 */
[----:B------:R-:W3:Y:S01]  /*50f0*/  LDCU.64 UR62, c[0x0][0x888] ;  /* 0x00011100ff3e77ac */ /* 0x000ee20008000a00 */
[----:B------:R-:W4:Y:S05]  /*5100*/  LDCU.64 UR42, c[0x0][0xb28] ;  /* 0x00016500ff2a77ac */ /* 0x000f2a0008000a00 */
[----:B------:R-:W1:Y:S01]  /*5110*/  LDS R0, [UR4+0xf0] ;  /* 0x0000f004ff007984 */ /* 0x000e620008000800 */
[----:B------:R-:W1:Y:S01]  /*5120*/  LDCU.128 UR56, c[0x0][0xb10] ;  /* 0x00016200ff3877ac */ /* 0x000e620008000c00 */
[----:B------:R-:W-:Y:S01]  /*5130*/  UMOV UR53, 0x1 ;  /* 0x0000000100357882 */ /* 0x000fe20000000000 */
[----:B------:R-:W-:Y:S01]  /*5140*/  UMOV UR45, URZ ;  /* 0x000000ff002d7c82 */ /* 0x000fe20008000000 */
[----:B------:R-:W-:Y:S01]  /*5150*/  UMOV UR52, URZ ;  /* 0x000000ff00347c82 */ /* 0x000fe20008000000 */
[----:B------:R-:W-:Y:S01]  /*5160*/  UMOV UR18, URZ ;  /* 0x000000ff00127c82 */ /* 0x000fe20008000000 */
[----:B------:R-:W-:Y:S01]  /*5170*/  UMOV UR51, URZ ;  /* 0x000000ff00337c82 */ /* 0x000fe20008000000 */
[----:B------:R-:W-:Y:S01]  /*5180*/  UMOV UR44, URZ ;  /* 0x000000ff002c7c82 */ /* 0x000fe20008000000 */
[----:B------:R-:W-:Y:S01]  /*5190*/  UMOV UR50, URZ ;  /* 0x000000ff00327c82 */ /* 0x000fe20008000000 */
[----:B------:R-:W-:Y:S01]  /*51a0*/  UMOV UR49, URZ ;  /* 0x000000ff00317c82 */ /* 0x000fe20008000000 */
[----:B-1234-:R-:W-:-:S07]  /*51b0*/  IADD3 R2, PT, PT, R0, R2, RZ ;  /* 0x0000000200027210 */ /* 0x01efce0007ffe0ff */
.L_x_118:
[----:B-1----:R-:W1:Y:S01]  /*51c0*/  S2UR UR4, SR_CgaCtaId ;  /* 0x00000000000479c3 */ /* 0x002e620000008800 */
[----:B------:R-:W-:Y:S01]  /*51d0*/  UMOV UR5, 0x400 ;  /* 0x0000040000057882 */ /* 0x000fe20000000000 */
[----:B------:R-:W-:Y:S04]  /*51e0*/  MOV R3, UR51 ;  /* 0x0000003300037c02 */ /* 0x000fe80008000f00 */
[----:B------:R-:W-:Y:S01]  /*51f0*/  SHF.L.U32 R3, R3, 0x1f, RZ ;  /* 0x0000001f03037819 */ /* 0x000fe200000006ff */
[----:B-1----:R-:W-:Y:S04]  /*5200*/  ULEA UR39, UR4, UR5, 0x18 ;  /* 0x0000000504277291 */ /* 0x002fe8000f8ec0ff */
[----:B------:R-:W-:Y:S09]  /*5210*/  ULEA UR4, UR18, UR39, 0x3 ;  /* 0x0000002712047291 */ /* 0x000ff2000f8e18ff */
[----:B------:R-:W1:Y:S02]  /*5220*/  SYNCS.PHASECHK.TRANS64.TRYWAIT P0, [UR4+0x60], R3 ;  /* 0x00006003ff0075a7 */ /* 0x000e640008001104 */
[----:B-12--5:R-:W-:Y:S05]  /*5230*/  @!P0 BRA `(.L_x_93) ;  /* 0x0000007c00708947 */ /* 0x026fea0003800000 */
.L_x_154:
[----:B------:R-:W-:Y:S02]  /*5240*/  ULEA UR5, UR18, UR39, 0x4 ;  /* 0x0000002712057291 */ /* 0x000fe4000f8e20ff */
[----:B------:R-:W-:Y:S01]  /*5250*/  UIADD3 UR4, UPT, UPT, UR4, 0x70, URZ ;  /* 0x0000007004047890 */ /* 0x000fe2000fffe0ff */
[----:B------:R-:W2:Y:S03]  /*5260*/  LDCU UR10, c[0x0][0xb24] ;  /* 0x00016480ff0a77ac */ /* 0x000ea60008000800 */
[----:B------:R-:W-:Y:S03]  /*5270*/  UPRMT UR4, URZ, 0x654, UR4 ;  /* 0x00000654ff047896 */ /* 0x000fe60008000004 */
[----:B------:R-:W3:Y:S01]  /*5280*/  LDS.128 R4, [UR5+0xd0] ;  /* 0x0000d005ff047984 */ /* 0x000ee20008000c00 */
[----:B------:R-:W-:Y:S01]  /*5290*/  @!PT LDS RZ, [RZ] ;  /* 0x00000000fffff984 */ /* 0x000fe20000000800 */
[----:B------:R-:W-:Y:S01]  /*52a0*/  @!PT LDS RZ, [RZ] ;  /* 0x00000000fffff984 */ /* 0x000fe20000000800 */
[----:B------:R-:W-:Y:S01]  /*52b0*/  @!PT LDS RZ, [RZ] ;  /* 0x00000000fffff984 */ /* 0x000fe20000000800 */
[----:B------:R-:W-:Y:S01]  /*52c0*/  @!PT LDS RZ, [RZ] ;  /* 0x00000000fffff984 */ /* 0x000fe20000000800 */
[----:B------:R4:W-:Y:S07]  /*52d0*/  MEMBAR.ALL.CTA ;  /* 0x0000000000007992 */ /* 0x0009ee0000008000 */
[----:B----4-:R-:W4:Y:S02]  /*52e0*/  FENCE.VIEW.ASYNC.S ;  /* 0x00000000000073c6 */ /* 0x010f240000000000 */
[----:B----4-:R-:W-:Y:S01]  /*52f0*/  SYNCS.ARRIVE.TRANS64.RED.A1T0 RZ, [UR4], RZ ;  /* 0x000000ffffff79a7 */ /* 0x010fe20008100404 */
[----:B---3--:R-:W-:Y:S11]  /*5300*/  LOP3.LUT P0, RZ, R6, 0x1, RZ, 0xc0, !PT ;  /* 0x0000000106ff7812 */ /* 0x008ff6000780c0ff */
[----:B------:R-:W-:Y:S02]  /*5310*/  @!UPT UIADD3 URZ, UPT, UPT, URZ, URZ, URZ ;  /* 0x000000fffffff290 */ /* 0x000fe4000fffe0ff */
[----:B------:R-:W-:Y:S01]  /*5320*/  VOTEU.ANY UP0, P0 ;  /* 0x0000000000ff7886 */ /* 0x000fe20000000100 */
[----:B------:R-:W-:Y:S01]  /*5330*/  PLOP3.LUT P3, PT, PT, PT, UP0, 0x80, 0x8 ;  /* 0x000000000008781c */ /* 0x000fe20003f6f008 */
[----:B------:R-:W-:Y:S01]  /*5340*/  UP2UR UR54, UPR, URZ, 0x1 ;  /* 0x00000001ff367883 */ /* 0x000fe20008000000 */
[----:B------:R-:W-:Y:S02]  /*5350*/  PLOP3.LUT P1, PT, PT, PT, UP0, 0x80, 0x8 ;  /* 0x000000000008781c */ /* 0x000fe40003f2f008 */
[----:B------:R-:W-:Y:S02]  /*5360*/  PLOP3.LUT P2, PT, PT, PT, UP0, 0x80, 0x8 ;  /* 0x000000000008781c */ /* 0x000fe40003f4f008 */
[----:B------:R-:W-:Y:S01]  /*5370*/  PLOP3.LUT P0, PT, PT, PT, UP0, 0x80, 0x8 ;  /* 0x000000000008781c */ /* 0x000fe20003f0f008 */
[----:B--2---:R-:W-:Y:S06]  /*5380*/  UISETP.GE.AND UP0, UPT, UR10, 0x1, UPT ;  /* 0x000000010a00788c */ /* 0x004fec000bf06270 */
[----:B-1----:R-:W-:Y:S02]  /*5390*/  @P3 MOV R3, R4 ;  /* 0x0000000400033202 */ /* 0x002fe40000000f00 */
[----:B------:R-:W-:Y:S02]  /*53a0*/  @P1 LOP3.LUT R0, R5, 0xffff, RZ, 0xc0, !PT ;  /* 0x0000ffff05001812 */ /* 0x000fe400078ec0ff */
[----:B------:R-:W-:Y:S02]  /*53b0*/  @P2 R2UR UR38, R3 ;  /* 0x00000000032622ca */ /* 0x000fe400000e0000 */
[----:B------:R-:W-:Y:S01]  /*53c0*/  @P0 R2UR UR37, R0 ;  /* 0x00000000002502ca */ /* 0x000fe200000e0000 */
[----:B------:R-:W-:Y:S03]  /*53d0*/  @!UPT UIADD3 URZ, UPT, UPT, URZ, URZ, URZ ;  /* 0x000000fffffff290 */ /* 0x000fe6000fffe0ff */
[----:B------:R-:W-:Y:S11]  /*53e0*/  BRA.U !UP0, `(.L_x_94) ;  /* 0x0000000108cc7547 */ /* 0x000ff6000b800000 */
[----:B------:R-:W1:Y:S01]  /*53f0*/  LDCU UR6, c[0x0][0xb20] ;  /* 0x00016400ff0677ac */ /* 0x000e620008000800 */
[----:B------:R-:W2:Y:S01]  /*5400*/  LDCU UR7, c[0x0][0x370] ;  /* 0x00006e00ff0777ac */ /* 0x000ea20008000800 */
[----:B------:R-:W3:Y:S01]  /*5410*/  LDCU UR4, c[0x0][0x374] ;  /* 0x00006e80ff0477ac */ /* 0x000ee20008000800 */
[----:B------:R-:W-:Y:S02]  /*5420*/  UISETP.NE.AND UP0, UPT, UR58, 0x1, UPT ;  /* 0x000000013a00788c */ /* 0x000fe4000bf05270 */
[----:B------:R-:W-:Y:S02]  /*5430*/  UIMAD.WIDE.U32 UR12, UR37, UR59, URZ ;  /* 0x0000003b250c72a5 */ /* 0x000fe4000f8e00ff */
[----:B------:R-:W-:Y:S02]  /*5440*/  UISETP.NE.AND UP1, UPT, UR41, 0x1, UPT ;  /* 0x000000012900788c */ /* 0x000fe4000bf25270 */
[----:B------:R-:W-:Y:S02]  /*5450*/  UISETP.NE.AND UP2, UPT, UR10, 0x1, UPT ;  /* 0x000000010a00788c */ /* 0x000fe4000bf45270 */
[----:B------:R-:W-:Y:S02]  /*5460*/  UIMAD.WIDE.U32 UR16, UR38, UR56, URZ ;  /* 0x00000038261072a5 */ /* 0x000fe4000f8e00ff */
[----:B--2---:R-:W-:Y:S02]  /*5470*/  UIMAD.WIDE.U32 UR14, UR7, UR56, URZ ;  /* 0x00000038070e72a5 */ /* 0x004fe4000f8e00ff */
[----:B---3--:R-:W-:Y:S07]  /*5480*/  UIMAD.WIDE.U32 UR8, UR4, UR59, URZ ;  /* 0x0000003b040872a5 */ /* 0x008fee000f8e00ff */
[----:B------:R-:W-:Y:S02]  /*5490*/  UMOV UR5, UR9 ;  /* 0x0000000900057c82 */ /* 0x000fe40008000000 */
[----:B-1----:R-:W-:Y:S03]  /*54a0*/  @UP0 USHF.R.U32.HI UR4, URZ, UR6, UR5 ;  /* 0x00000006ff040299 */ /* 0x002fe60008011605 */
[----:B------:R-:W-:Y:S01]  /*54b0*/  UMOV UR5, UR13 ;  /* 0x0000000d00057c82 */ /* 0x000fe20008000000 */
[----:B------:R-:W-:Y:S02]  /*54c0*/  UIMAD.WIDE.U32 UR8, UR4, UR42, URZ ;  /* 0x0000002a040872a5 */ /* 0x000fe4000f8e00ff */
[----:B------:R-:W-:Y:S03]  /*54d0*/  USHF.R.U32.HI UR6, URZ, UR6, UR5 ;  /* 0x00000006ff067299 */ /* 0x000fe60008011605 */
[----:B------:R-:W-:Y:S01]  /*54e0*/  UMOV UR5, UR15 ;  /* 0x0000000f00057c82 */ /* 0x000fe20008000000 */
[----:B------:R-:W-:Y:S02]  /*54f0*/  USEL UR6, UR37, UR6, !UP0 ;  /* 0x0000000625067287 */ /* 0x000fe4000c000000 */
[----:B------:R-:W-:Y:S01]  /*5500*/  @UP1 USHF.R.U32.HI UR7, URZ, UR57, UR5 ;  /* 0x00000039ff071299 */ /* 0x000fe20008011605 */
[----:B------:R-:W-:Y:S02]  /*5510*/  UMOV UR8, UR9 ;  /* 0x0000000900087c82 */ /* 0x000fe40008000000 */
[----:B------:R-:W-:Y:S01]  /*5520*/  UMOV UR5, UR17 ;  /* 0x0000001100057c82 */ /* 0x000fe20008000000 */
[----:B------:R-:W-:Y:S02]  /*5530*/  UIMAD.WIDE.U32 UR12, UR7, UR42, URZ ;  /* 0x0000002a070c72a5 */ /* 0x000fe4000f8e00ff */
[----:B------:R-:W-:Y:S02]  /*5540*/  @UP2 USHF.R.U32.HI UR4, URZ, UR43, UR8 ;  /* 0x0000002bff042299 */ /* 0x000fe40008011608 */
[----:B------:R-:W-:Y:S02]  /*5550*/  USHF.R.U32.HI UR5, URZ, UR57, UR5 ;  /* 0x00000039ff057299 */ /* 0x000fe40008011605 */
[----:B------:R-:W-:Y:S02]  /*5560*/  UIMAD UR4, UR10, UR4, URZ ;  /* 0x000000040a0472a4 */ /* 0x000fe4000f8e02ff */
[----:B------:R-:W-:Y:S02]  /*5570*/  USEL UR5, UR38, UR5, !UP1 ;  /* 0x0000000526057287 */ /* 0x000fe4000c800000 */
[----:B------:R-:W-:Y:S01]  /*5580*/  UISETP.GE.AND UP0, UPT, UR6, UR4, UPT ;  /* 0x000000040600728c */ /* 0x000fe2000bf06270 */
[----:B------:R-:W-:Y:S01]  /*5590*/  UMOV UR8, UR13 ;  /* 0x0000000d00087c82 */ /* 0x000fe20008000000 */
[----:B------:R-:W-:Y:S02]  /*55a0*/  UIMAD.WIDE.U32 UR12, UR6, UR42, URZ ;  /* 0x0000002a060c72a5 */ /* 0x000fe4000f8e00ff */
[----:B------:R-:W-:Y:S04]  /*55b0*/  @UP2 USHF.R.U32.HI UR7, URZ, UR43, UR8 ;  /* 0x0000002bff072299 */ /* 0x000fe80008011608 */
[----:B------:R-:W-:Y:S01]  /*55c0*/  UIMAD UR8, UR10, UR7, URZ ;  /* 0x000000070a0872a4 */ /* 0x000fe2000f8e02ff */
[----:B------:R-:W-:Y:S03]  /*55d0*/  UMOV UR4, UR13 ;  /* 0x0000000d00047c82 */ /* 0x000fe60008000000 */
[----:B------:R-:W-:Y:S02]  /*55e0*/  UISETP.GE.OR UP0, UPT, UR5, UR8, UP0 ;  /* 0x000000080500728c */ /* 0x000fe40008706670 */
[----:B------:R-:W-:Y:S02]  /*55f0*/  USHF.R.U32.HI UR4, URZ, UR43, UR4 ;  /* 0x0000002bff047299 */ /* 0x000fe40008011604 */
[----:B------:R-:W-:Y:S02]  /*5600*/  UIMAD.WIDE.U32 UR8, UR5, UR42, URZ ;  /* 0x0000002a050872a5 */ /* 0x000fe4000f8e00ff */
[----:B------:R-:W-:Y:S02]  /*5610*/  USEL UR12, UR6, UR4, !UP2 ;  /* 0x00000004060c7287 */ /* 0x000fe4000d000000 */
[----:B------:R-:W-:Y:S02]  /*5620*/  UIADD3 UR8, UPT, UPT, -UR5, URZ, URZ ;  /* 0x000000ff05087290 */ /* 0x000fe4000fffe1ff */
[----:B------:R-:W-:Y:S01]  /*5630*/  UIADD3 UR11, UPT, UPT, -UR12, URZ, URZ ;  /* 0x000000ff0c0b7290 */ /* 0x000fe2000fffe1ff */
[----:B------:R-:W-:Y:S01]  /*5640*/  @!UP0 UMOV UR4, UR9 ;  /* 0x0000000900048c82 */ /* 0x000fe20008000000 */
[----:B------:R-:W-:Y:S02]  /*5650*/  UIADD3 UR9, UPT, UPT, -UR6, URZ, URZ ;  /* 0x000000ff06097290 */ /* 0x000fe4000fffe1ff */
[----:B------:R-:W-:Y:S02]  /*5660*/  @!UP0 USHF.R.U32.HI UR4, URZ, UR43, UR4 ;  /* 0x0000002bff048299 */ /* 0x000fe40008011604 */
[----:B------:R-:W-:Y:S02]  /*5670*/  UIMAD UR11, UR10, UR11, UR6 ;  /* 0x0000000b0a0b72a4 */ /* 0x000fe4000f8e0206 */
[----:B------:R-:W-:Y:S04]  /*5680*/  @!UP0 USEL UR4, UR5, UR4, !UP2 ;  /* 0x0000000405048287 */ /* 0x000fe8000d000000 */
[----:B------:R-:W-:Y:S02]  /*5690*/  @!UP0 UIMAD UR11, UR7, UR11, UR4 ;  /* 0x0000000b070b82a4 */ /* 0x000fe4000f8e0204 */
[----:B------:R-:W-:Y:S02]  /*56a0*/  @!UP0 UIADD3 UR12, UPT, UPT, UR12, -UR4, URZ ;  /* 0x800000040c0c8290 */ /* 0x000fe4000fffe0ff */
[----:B------:R-:W-:Y:S02]  /*56b0*/  UIMAD UR7, UR41, UR8, UR38 ;  /* 0x00000008290772a4 */ /* 0x000fe4000f8e0226 */
[----:B------:R-:W-:Y:S02]  /*56c0*/  @!UP0 UIMAD UR6, UR12, UR10, UR5 ;  /* 0x0000000a0c0682a4 */ /* 0x000fe4000f8e0205 */
[----:B------:R-:W-:Y:S01]  /*56d0*/  UIMAD UR4, UR58, UR9, UR37 ;  /* 0x000000093a0472a4 */ /* 0x000fe2000f8e0225 */
[----:B------:R-:W-:Y:S02]  /*56e0*/  @!UP0 UMOV UR5, UR11 ;  /* 0x0000000b00058c82 */ /* 0x000fe40008000000 */
[----:B------:R-:W-:Y:S02]  /*56f0*/  UIMAD UR38, UR5, UR41, UR7 ;  /* 0x00000029052672a4 */ /* 0x000fe4000f8e0207 */
[----:B------:R-:W-:Y:S11]  /*5700*/  UIMAD UR37, UR6, UR58, UR4 ;  /* 0x0000003a062572a4 */ /* 0x000ff6000f8e0204 */
[----:B------:R-:W-:Y:S01]  /*5710*/  @!UPT UIADD3 URZ, UPT, UPT, URZ, URZ, URZ ;  /* 0x000000fffffff290 */ /* 0x000fe2000fffe0ff */
.L_x_94:
[----:B------:R-:W-:Y:S02]  /*5720*/  UISETP.NE.AND UP0, UPT, UR40, 0x1, UPT ;  /* 0x000000012800788c */ /* 0x000fe4000bf05270 */
[----:B------:R-:W-:Y:S02]  /*5730*/  UISETP.NE.AND UP1, UPT, UR54, URZ, UPT ;  /* 0x000000ff3600728c */ /* 0x000fe4000bf25270 */
[----:B------:R-:W-:Y:S04]  /*5740*/  UIADD3 UR48, UPT, UPT, UR18, 0x1, URZ ;  /* 0x0000000112307890 */ /* 0x000fe8000fffe0ff */
[----:B------:R-:W-:Y:S02]  /*5750*/  PLOP3.LUT P1, PT, PT, PT, UP1, 0x80, 0x8 ;  /* 0x000000000008781c */ /* 0x000fe40003f2f018 */
[----:B------:R-:W-:Y:S01]  /*5760*/  PLOP3.LUT P0, PT, PT, PT, UP1, 0x80, 0x8 ;  /* 0x000000000008781c */ /* 0x000fe20003f0f018 */
[----:B------:R-:W1:Y:S01]  /*5770*/  @!UP0 LDCU.128 UR12, c[0x0][0xb10] ;  /* 0x00016200ff0c87ac */ /* 0x000e620008000c00 */
[----:B------:R-:W2:Y:S09]  /*5780*/  @!UP0 LDCU UR5, c[0x0][0xb0c] ;  /* 0x00016180ff0587ac */ /* 0x000eb20008000800 */
[----:B------:R-:W-:Y:S01]  /*5790*/  @P1 SHF.R.U32.HI R4, RZ, 0x10, R5 ;  /* 0x00000010ff041819 */ /* 0x000fe20000011605 */
[----:B------:R-:W3:Y:S03]  /*57a0*/  @!UP0 LDCU UR10, c[0x0][0xb20] ;  /* 0x00016400ff0a87ac */ /* 0x000ee60008000800 */
[----:B------:R-:W-:Y:S01]  /*57b0*/  @P0 R2UR UR55, R4 ;  /* 0x00000000043702ca */ /* 0x000fe200000e0000 */
[----:B-1----:R-:W-:Y:S02]  /*57c0*/  UIMAD.WIDE.U32 UR8, UR38, UR12, URZ ;  /* 0x0000000c260872a5 */ /* 0x002fe4000f8e00ff */
[----:B------:R-:W-:Y:S02]  /*57d0*/  UIMAD.WIDE.U32 UR6, UR37, UR15, URZ ;  /* 0x0000000f250672a5 */ /* 0x000fe4000f8e00ff */
[----:B------:R-:W-:Y:S03]  /*57e0*/  @!UP0 UISETP.NE.AND UP1, UPT, UR14, 0x1, UPT ;  /* 0x000000010e00888c */ /* 0x000fe6000bf25270 */
[----:B------:R-:W-:Y:S01]  /*57f0*/  @!UP0 UMOV UR4, UR9 ;  /* 0x0000000900048c82 */ /* 0x000fe20008000000 */
[----:B--2---:R-:W-:Y:S02]  /*5800*/  @!UP0 UISETP.NE.AND UP2, UPT, UR5, 0x1, UPT ;  /* 0x000000010500888c */ /* 0x004fe4000bf45270 */
[----:B------:R-:W-:Y:S01]  /*5810*/  @!UP0 USHF.R.U32.HI UR4, URZ, UR13, UR4 ;  /* 0x0000000dff048299 */ /* 0x000fe20008011604 */
[----:B------:R-:W-:Y:S02]  /*5820*/  @!UP0 UMOV UR6, UR7 ;  /* 0x0000000700068c82 */ /* 0x000fe40008000000 */
[----:B---3--:R-:W-:Y:S02]  /*5830*/  @!UP0 USHF.R.U32.HI UR6, URZ, UR10, UR6 ;  /* 0x0000000aff068299 */ /* 0x008fe40008011606 */
[----:B------:R-:W-:Y:S02]  /*5840*/  @!UP0 USEL UR7, UR38, UR4, !UP2 ;  /* 0x0000000426078287 */ /* 0x000fe4000d000000 */
[----:B------:R-:W-:Y:S04]  /*5850*/  @!UP0 USEL UR6, UR37, UR6, !UP1 ;  /* 0x0000000625068287 */ /* 0x000fe8000c800000 */
[----:B------:R-:W-:Y:S02]  /*5860*/  @!UP0 UIADD3 UR4, UPT, UPT, -UR7, UR6, URZ ;  /* 0x0000000607048290 */ /* 0x000fe4000fffe1ff */
[----:B------:R-:W-:Y:S02]  /*5870*/  @!UP0 UIADD3 UR6, UPT, UPT, UR7, -UR6, URZ ;  /* 0x8000000607068290 */ /* 0x000fe4000fffe0ff */
[----:B------:R-:W-:Y:S02]  /*5880*/  UIADD3 UR7, UPT, UPT, UR39, 0x200, URZ ;  /* 0x0000020027077890 */ /* 0x000fe4000fffe0ff */
[----:B------:R-:W-:Y:S02]  /*5890*/  @!UP0 UIMAD UR38, UR4, UR5, UR38 ;  /* 0x00000005042682a4 */ /* 0x000fe4000f8e0226 */
[----:B------:R-:W-:Y:S02]  /*58a0*/  @!UP0 UIMAD UR37, UR6, UR14, UR37 ;  /* 0x0000000e062582a4 */ /* 0x000fe4000f8e0225 */
[----:B------:R-:W-:Y:S09]  /*58b0*/  ULOP3.LUT UP0, URZ, UR7, 0x1b0, URZ, 0xc0, !UPT ;  /* 0x000001b007ff7892 */ /* 0x000ff2000f80c0ff */
[----:B------:R-:W-:Y:S05]  /*58c0*/  BRA.U !UP0, `(.L_x_95) ;  /* 0x00000001087c7547 */ /* 0x000fea000b800000 */
[----:B------:R-:W1:Y:S01]  /*58d0*/  LDCU.64 UR8, c[0x4][0x80] ;  /* 0x01001000ff0877ac */ /* 0x000e620008000a00 */
[----:B------:R-:W-:Y:S01]  /*58e0*/  MOV R16, 0x0 ;  /* 0x0000000000107802 */ /* 0x000fe20000000f00 */
[----:B------:R-:W-:Y:S02]  /*58f0*/  HFMA2 R12, -RZ, RZ, 0, 5.9604644775390625e-08 ;  /* 0x00000001ff0c7431 */ /* 0x000fe400000001ff */
[----:B------:R-:W-:Y:S01]  /*5900*/  IMAD.MOV.U32 R8, RZ, RZ, 0x70 ;  /* 0x00000070ff087424 */ /* 0x000fe200078e00ff */
[----:B------:R2:W3:Y:S01]  /*5910*/  LDC.64 R14, c[0x4][R16] ;  /* 0x01000000100e7b82 */ /* 0x0004e20000000a00 */
[----:B------:R-:W4:Y:S01]  /*5920*/  LDCU.64 UR6, c[0x4][0x88] ;  /* 0x01001100ff0677ac */ /* 0x000f220008000a00 */
[----:B------:R-:W-:Y:S01]  /*5930*/  IMAD.MOV.U32 R13, RZ, RZ, RZ ;  /* 0x000000ffff0d7224 */ /* 0x000fe200078e00ff */
[----:B------:R-:W2:Y:S01]  /*5940*/  LDCU.64 UR4, c[0x4][0x8] ;  /* 0x01000100ff0477ac */ /* 0x000ea20008000a00 */
[----:B-1----:R-:W-:Y:S01]  /*5950*/  MOV R5, UR9 ;  /* 0x0000000900057c02 */ /* 0x002fe20008000f00 */
[----:B------:R-:W-:Y:S01]  /*5960*/  IMAD.U32 R4, RZ, RZ, UR8 ;  /* 0x00000008ff047e24 */ /* 0x000fe2000f8e00ff */
[----:B----4-:R-:W-:Y:S01]  /*5970*/  MOV R7, UR7 ;  /* 0x0000000700077c02 */ /* 0x010fe20008000f00 */
[----:B------:R-:W-:Y:S01]  /*5980*/  IMAD.U32 R6, RZ, RZ, UR6 ;  /* 0x00000006ff067e24 */ /* 0x000fe2000f8e00ff */
[----:B--2---:R-:W-:Y:S01]  /*5990*/  MOV R11, UR5 ;  /* 0x00000005000b7c02 */ /* 0x004fe20008000f00 */
[----:B------:R-:W-:Y:S02]  /*59a0*/  IMAD.U32 R10, RZ, RZ, UR4 ;  /* 0x00000004ff0a7e24 */ /* 0x000fe4000f8e00ff */
[----:B------:R-:W-:Y:S07]  /*59b0*/  LEPC R20, `(.L_x_96) ;  /* 0x000000001014794e */ /* 0x000fee0000000000 */
[----:B---3-5:R-:W-:Y:S05]  /*59c0*/  CALL.ABS.NOINC R14 ;  /* 0x000000000e007343 */ /* 0x028fea0003c00000 */
.L_x_96:
[----:B------:R-:W1:Y:S01]  /*59d0*/  LDCU.64 UR8, c[0x4][0x80] ;  /* 0x01001000ff0877ac */ /* 0x000e620008000a00 */
[----:B------:R-:W2:Y:S01]  /*59e0*/  LDC.64 R16, c[0x4][R16] ;  /* 0x0100000010107b82 */ /* 0x000ea20000000a00 */
[----:B------:R-:W-:Y:S02]  /*59f0*/  HFMA2 R12, -RZ, RZ, 0, 5.9604644775390625e-08 ;  /* 0x00000001ff0c7431 */ /* 0x000fe400000001ff */
[----:B------:R-:W-:Y:S02]  /*5a00*/  IMAD.MOV.U32 R8, RZ, RZ, 0x70 ;  /* 0x00000070ff087424 */ /* 0x000fe400078e00ff */
[----:B------:R-:W-:Y:S01]  /*5a10*/  IMAD.MOV.U32 R13, RZ, RZ, RZ ;  /* 0x000000ffff0d7224 */ /* 0x000fe200078e00ff */
[----:B------:R-:W3:Y:S01]  /*5a20*/  LDCU.64 UR6, c[0x4][0x88] ;  /* 0x01001100ff0677ac */ /* 0x000ee20008000a00 */
[----:B------:R-:W4:Y:S01]  /*5a30*/  LDCU.64 UR4, c[0x4][0x8] ;  /* 0x01000100ff0477ac */ /* 0x000f220008000a00 */
[----:B-1----:R-:W-:Y:S02]  /*5a40*/  MOV R4, UR8 ;  /* 0x0000000800047c02 */ /* 0x002fe40008000f00 */
[----:B------:R-:W-:Y:S02]  /*5a50*/  MOV R5, UR9 ;  /* 0x0000000900057c02 */ /* 0x000fe40008000f00 */
[----:B---3--:R-:W-:Y:S01]  /*5a60*/  MOV R7, UR7 ;  /* 0x0000000700077c02 */ /* 0x008fe20008000f00 */
[----:B------:R-:W-:Y:S01]  /*5a70*/  IMAD.U32 R6, RZ, RZ, UR6 ;  /* 0x00000006ff067e24 */ /* 0x000fe2000f8e00ff */
[----:B----4-:R-:W-:Y:S01]  /*5a80*/  MOV R11, UR5 ;  /* 0x00000005000b7c02 */ /* 0x010fe20008000f00 */
[----:B------:R-:W-:Y:S02]  /*5a90*/  IMAD.U32 R10, RZ, RZ, UR4 ;  /* 0x00000004ff0a7e24 */ /* 0x000fe4000f8e00ff */
[----:B------:R-:W-:Y:S07]  /*5aa0*/  LEPC R20, `(.L_x_95) ;  /* 0x000000001014794e */ /* 0x000fee0000000000 */
[----:B--2---:R-:W-:Y:S05]  /*5ab0*/  CALL.ABS.NOINC R16 ;  /* 0x0000000010007343 */ /* 0x004fea0003c00000 */
.L_x_95:
[----:B------:R-:W-:Y:S01]  /*5ac0*/  PLOP3.LUT P1, PT, PT, PT, PT, 0x8, 0x80 ;  /* 0x000000000080781c */ /* 0x000fe20003f2e170 */
[----:B------:R-:W2:Y:S01]  /*5ad0*/  LDL R17, [R1+0x194] ;  /* 0x0001940001117983 */ /* 0x000ea20000100800 */
[----:B------:R-:W1:Y:S03]  /*5ae0*/  LDC.64 R6, c[0x0][0x890] ;  /* 0x00022400ff067b82 */ /* 0x000e660000000a00 */
[----:B------:R3:W5:Y:S05]  /*5af0*/  LDL R16, [R1+0x190] ;  /* 0x0001900001107983 */ /* 0x00076a0000100800 */
[----:B------:R-:W4:Y:S01]  /*5b00*/  LDC.64 R4, c[0x0][0x8b0] ;  /* 0x00022c00ff047b82 */ /* 0x000f220000000a00 */
[----:B------:R-:W1:Y:S01]  /*5b10*/  S2R R3, SR_TID.X ;  /* 0x0000000000037919 */ /* 0x000e620000002100 */
[----:B--2---:R-:W-:Y:S02]  /*5b20*/  R2UR UR4, R17 ;  /* 0x00000000110472ca */ /* 0x004fe400000e0000 */
[----:B-1----:R-:W-:Y:S02]  /*5b30*/  ISETP.NE.U32.AND P3, PT, R6, RZ, PT ;  /* 0x000000ff0600720c */ /* 0x002fe40003f65070 */
[----:B----4-:R-:W-:Y:S02]  /*5b40*/  ISETP.NE.U32.AND P4, PT, R4, RZ, PT ;  /* 0x000000ff0400720c */ /* 0x010fe40003f85070 */
[----:B------:R-:W-:Y:S02]  /*5b50*/  ISETP.NE.AND.EX P3, PT, R7, RZ, PT, P3 ;  /* 0x000000ff0700720c */ /* 0x000fe40003f65330 */
[----:B------:R-:W-:Y:S05]  /*5b60*/  ISETP.NE.AND.EX P4, PT, R5, RZ, PT, P4 ;  /* 0x000000ff0500720c */ /* 0x000fea0003f85340 */
[----:B------:R-:W-:Y:S06]  /*5b70*/  UISETP.NE.AND UP1, UPT, UR4, URZ, UPT ;  /* 0x000000ff0400728c */ /* 0x000fec000bf25270 */
[----:B------:R-:W-:Y:S05]  /*5b80*/  PLOP3.LUT P0, PT, PT, PT, UP1, 0x80, 0x8 ;  /* 0x000000000008781c */ /* 0x000fea0003f0f018 */
[----:B------:R-:W1:Y:S08]  /*5b90*/  @UP1 LDCU.64 UR4, c[0x0][0x888] ;  /* 0x00011100ff0417ac */ /* 0x000e700008000a00 */
[----:B------:R-:W-:Y:S01]  /*5ba0*/  @P0 PLOP3.LUT P1, PT, P3, PT, PT, 0x80, 0x8 ;  /* 0x000000000008081c */ /* 0x000fe20001f2f070 */
[----:B-1----:R-:W-:Y:S04]  /*5bb0*/  @UP1 UISETP.NE.U32.AND UP0, UPT, UR4, URZ, UPT ;  /* 0x000000ff0400128c */ /* 0x002fe8000bf05070 */
[----:B------:R-:W-:Y:S04]  /*5bc0*/  @UP1 UISETP.NE.AND.EX UP0, UPT, UR5, URZ, UPT, UP0 ;  /* 0x000000ff0500128c */ /* 0x000fe8000bf05300 */
[----:B------:R-:W-:Y:S01]  /*5bd0*/  @UP1 USEL UR4, URZ, 0xffffffff, UP0 ;  /* 0xffffffffff041887 */ /* 0x000fe20008000000 */
[----:B---3--:R-:W-:Y:S11]  /*5be0*/  @!P3 BRA `(.L_x_97) ;  /* 0x00000000003cb947 */ /* 0x008ff60003800000 */
[----:B------:R-:W1:Y:S01]  /*5bf0*/  LDC.64 R8, c[0x0][0x888] ;  /* 0x00022200ff087b82 */ /* 0x000e620000000a00 */
[----:B------:R-:W2:Y:S01]  /*5c00*/  LDCU.64 UR6, c[0x0][0x358] ;  /* 0x00006b00ff0677ac */ /* 0x000ea20008000a00 */
[----:B------:R-:W-:Y:S02]  /*5c10*/  IMAD.MOV.U32 R5, RZ, RZ, 0x1 ;  /* 0x00000001ff057424 */ /* 0x000fe400078e00ff */
[----:B------:R-:W-:Y:S01]  /*5c20*/  IMAD.MOV.U32 R0, RZ, RZ, 0x1 ;  /* 0x00000001ff007424 */ /* 0x000fe200078e00ff */
[----:B-1----:R-:W-:Y:S04]  /*5c30*/  ISETP.NE.U32.AND P2, PT, R8, RZ, PT ;  /* 0x000000ff0800720c */ /* 0x002fe80003f45070 */
[----:B------:R-:W-:Y:S11]  /*5c40*/  ISETP.NE.AND.EX P2, PT, R9, RZ, PT, P2 ;  /* 0x000000ff0900720c */ /* 0x000ff60003f45320 */
[----:B------:R-:W-:Y:S02]  /*5c50*/  @!UPT UIADD3 URZ, UPT, UPT, URZ, URZ, URZ ;  /* 0x000000fffffff290 */ /* 0x000fe4000fffe0ff */
[----:B------:R-:W1:Y:S01]  /*5c60*/  @P2 LDC.64 R8, c[0x0][0x888] ;  /* 0x00022200ff082b82 */ /* 0x000e620000000a00 */
[----:B------:R-:W-:Y:S01]  /*5c70*/  @P2 IMAD R6, R6, UR36, RZ ;  /* 0x0000002406062c24 */ /* 0x000fe2000f8e02ff */
[----:B-----5:R-:W-:Y:S04]  /*5c80*/  @P2 PRMT R16, R5, 0x7610, R16 ;  /* 0x0000761005102816 */ /* 0x020fe80000000010 */
[----:B------:R-:W-:Y:S05]  /*5c90*/  @!P2 PRMT R16, R0, 0x7610, R16 ;  /* 0x000076100010a816 */ /* 0x000fea0000000010 */
[----:B------:R3:W-:Y:S01]  /*5ca0*/  STL.S16 [R1+0x190], R16 ;  /* 0x0001901001007387 */ /* 0x0007e20000100600 */
[----:B-1----:R-:W-:Y:S05]  /*5cb0*/  @P2 IMAD.WIDE R8, R6, 0x4, R8 ;  /* 0x0000000406082825 */ /* 0x002fea00078e0208 */
[----:B--2---:R3:W5:Y:S02]  /*5cc0*/  @P2 LDG.E R249, desc[UR6][R8.64] ;  /* 0x0000000608f92981 */ /* 0x004764000c1e1900 */
[----:B---3--:R-:W1:Y:S02]  /*5cd0*/  @!P2 LDC R249, c[0x0][0x880] ;  /* 0x00022000fff9ab82 */ /* 0x008e640000000800 */
.L_x_97:
[----:B------:R-:W-:Y:S05]  /*5ce0*/  @!P4 BRA `(.L_x_98) ;  /* 0x000000000028c947 */ /* 0x000fea0003800000 */
[----:B------:R-:W2:Y:S01]  /*5cf0*/  LDC.64 R6, c[0x0][0x8a8] ;  /* 0x00022a00ff067b82 */ /* 0x000ea20000000a00 */
[----:B------:R-:W3:Y:S01]  /*5d00*/  LDCU.64 UR6, c[0x0][0x358] ;  /* 0x00006b00ff0677ac */ /* 0x000ee20008000a00 */
[----:B--2---:R-:W-:Y:S04]  /*5d10*/  ISETP.NE.U32.AND P2, PT, R6, RZ, PT ;  /* 0x000000ff0600720c */ /* 0x004fe80003f45070 */
[----:B------:R-:W-:Y:S11]  /*5d20*/  ISETP.NE.AND.EX P2, PT, R7, RZ, PT, P2 ;  /* 0x000000ff0700720c */ /* 0x000ff60003f45320 */
[----:B------:R-:W-:Y:S02]  /*5d30*/  @!UPT UIADD3 URZ, UPT, UPT, URZ, URZ, URZ ;  /* 0x000000fffffff290 */ /* 0x000fe4000fffe0ff */
[----:B------:R-:W2:Y:S01]  /*5d40*/  @P2 LDC.64 R6, c[0x0][0x8a8] ;  /* 0x00022a00ff062b82 */ /* 0x000ea20000000a00 */
[----:B------:R-:W-:Y:S04]  /*5d50*/  @P2 IMAD R4, R4, UR36, RZ ;  /* 0x0000002404042c24 */ /* 0x000fe8000f8e02ff */
[----:B--2---:R-:W-:Y:S05]  /*5d60*/  @P2 IMAD.WIDE R6, R4, 0x4, R6 ;  /* 0x0000000404062825 */ /* 0x004fea00078e0206 */
[----:B---3-5:R2:W5:Y:S02]  /*5d70*/  @P2 LDG.E R248, desc[UR6][R6.64] ;  /* 0x0000000606f82981 */ /* 0x028564000c1e1900 */
[----:B--2---:R-:W3:Y:S02]  /*5d80*/  @!P2 LDC R248, c[0x0][0x8a0] ;  /* 0x00022800fff8ab82 */ /* 0x004ee40000000800 */
.L_x_98:
[----:B-1---5:R-:W-:Y:S01]  /*5d90*/  @P0 FSETP.NEU.AND P4, PT, R249, RZ, PT ;  /* 0x000000fff900020b */ /* 0x022fe20003f8d000 */
[----:B------:R-:W-:Y:S01]  /*5da0*/  IMAD.U32 R0, RZ, RZ, UR4 ;  /* 0x00000004ff007e24 */ /* 0x000fe2000f8e00ff */
[----:B------:R-:W-:Y:S01]  /*5db0*/  @P0 LOP3.LUT P2, RZ, R16, 0xff, RZ, 0xc0, !PT ;  /* 0x000000ff10ff0812 */ /* 0x000fe2000784c0ff */
[----:B------:R-:W-:Y:S01]  /*5dc0*/  IMAD.U32 R8, RZ, RZ, UR44 ;  /* 0x0000002cff087e24 */ /* 0x000fe2000f8e00ff */
[----:B------:R-:W-:Y:S01]  /*5dd0*/  @P0 SEL R4, RZ, 0xffffffff, P4 ;  /* 0xffffffffff040807 */ /* 0x000fe20002000000 */
[C---:B------:R-:W-:Y:S01]  /*5de0*/  IMAD.SHL.U32 R5, R3.reuse, 0x20, RZ ;  /* 0x0000002003057824 */ /* 0x040fe200078e00ff */
[----:B------:R-:W-:Y:S01]  /*5df0*/  BSSY B1, `(.L_x_99) ;  /* 0x0000120000017945 */ /* 0x000fe20003800000 */
[----:B------:R-:W-:Y:S01]  /*5e00*/  IMAD.U32 R6, RZ, RZ, UR53 ;  /* 0x00000035ff067e24 */ /* 0x000fe2000f8e00ff */
[----:B------:R-:W-:Y:S01]  /*5e10*/  @P1 SEL R4, R0, R4, !P2 ;  /* 0x0000000400041207 */ /* 0x000fe20005000000 */
[----:B------:R-:W-:Y:S01]  /*5e20*/  IMAD.SHL.U32 R0, R3, 0x4, RZ ;  /* 0x0000000403007824 */ /* 0x000fe200078e00ff */
[----:B------:R-:W-:Y:S02]  /*5e30*/  LEA R8, R8, UR39, 0x3 ;  /* 0x0000002708087c11 */ /* 0x000fe4000f8e18ff */
[----:B------:R-:W-:Y:S02]  /*5e40*/  CS2R R218, SRZ ;  /* 0x0000000000da7805 */ /* 0x000fe4000001ff00 */
[----:B------:R-:W-:Y:S02]  /*5e50*/  @P0 LOP3.LUT R4, R4, 0x1, RZ, 0xc0, !PT ;  /* 0x0000000104040812 */ /* 0x000fe400078ec0ff */
[----:B------:R-:W-:Y:S02]  /*5e60*/  CS2R R216, SRZ ;  /* 0x0000000000d87805 */ /* 0x000fe4000001ff00 */
[----:B------:R-:W-:Y:S02]  /*5e70*/  LOP3.LUT R6, R6, 0x1, RZ, 0x3c, !PT ;  /* 0x0000000106067812 */ /* 0x000fe400078e3cff */
[----:B------:R-:W-:Y:S02]  /*5e80*/  CS2R R222, SRZ ;  /* 0x0000000000de7805 */ /* 0x000fe4000001ff00 */
[----:B------:R-:W-:Y:S02]  /*5e90*/  ISETP.NE.U32.OR P6, PT, R4, 0x1, !P0 ;  /* 0x000000010400780c */ /* 0x000fe400047c5470 */
[----:B------:R-:W-:Y:S02]  /*5ea0*/  CS2R R220, SRZ ;  /* 0x0000000000dc7805 */ /* 0x000fe4000001ff00 */
[----:B------:R-:W-:Y:S02]  /*5eb0*/  LOP3.LUT R4, R5, 0xc0, RZ, 0xc0, !PT ;  /* 0x000000c005047812 */ /* 0x000fe400078ec0ff */
[----:B------:R-:W-:Y:S02]  /*5ec0*/  CS2R R226, SRZ ;  /* 0x0000000000e27805 */ /* 0x000fe4000001ff00 */
[----:B------:R-:W-:Y:S02]  /*5ed0*/  P2R R7, PR, RZ, 0x40 ;  /* 0x00000040ff077803 */ /* 0x000fe40000000000 */
[----:B------:R-:W-:Y:S02]  /*5ee0*/  CS2R R224, SRZ ;  /* 0x0000000000e07805 */ /* 0x000fe4000001ff00 */
[----:B------:R-:W-:Y:S02]  /*5ef0*/  LOP3.LUT R0, R4, 0x18, R0, 0xf8, !PT ;  /* 0x0000001804007812 */ /* 0x000fe400078ef800 */
[----:B------:R-:W-:Y:S01]  /*5f00*/  PLOP3.LUT P5, PT, PT, PT, PT, 0x8, 0x80 ;  /* 0x000000000080781c */ /* 0x000fe20003fae170 */
[----:B------:R1:W-:Y:S01]  /*5f10*/  STL [R1+0x198], R7 ;  /* 0x0001980701007387 */ /* 0x0003e20000100800 */
[----:B------:R-:W-:Y:S01]  /*5f20*/  LOP3.LUT R0, R0, 0xf20, R5, 0xf8, !PT ;  /* 0x00000f2000007812 */ /* 0x000fe200078ef805 */
[----:B------:R-:W-:Y:S02]  /*5f30*/  IMAD.U32 R5, RZ, RZ, UR45 ;  /* 0x0000002dff057e24 */ /* 0x000fe4000f8e00ff */
[----:B------:R2:W-:Y:S01]  /*5f40*/  STL [R1+0x148], RZ ;  /* 0x000148ff01007387 */ /* 0x0005e20000100800 */
[----:B------:R-:W-:Y:S02]  /*5f50*/  @P6 SHF.L.U32 R4, R6, 0x1f, RZ ;  /* 0x0000001f06046819 */ /* 0x000fe400000006ff */
[----:B------:R-:W-:Y:S01]  /*5f60*/  LEA R5, R5, UR39, 0x3 ;  /* 0x0000002705057c11 */ /* 0x000fe2000f8e18ff */
[----:B------:R2:W-:Y:S01]  /*5f70*/  STL [R1+0x14c], RZ ;  /* 0x00014cff01007387 */ /* 0x0005e20000100800 */
[----:B------:R-:W4:Y:S01]  /*5f80*/  @P6 SYNCS.PHASECHK.TRANS64.TRYWAIT P0, [R8+URZ+0x30], R4 ;  /* 0x00003004080065a7 */ /* 0x000f2200080011ff */
[----:B------:R-:W-:Y:S02]  /*5f90*/  LEA R0, R0, UR39, 0x1 ;  /* 0x0000002700007c11 */ /* 0x000fe4000f8e08ff */
[----:B------:R2:W-:Y:S04]  /*5fa0*/  STL [R1+0x140], RZ ;  /* 0x000140ff01007387 */ /* 0x0005e80000100800 */
[----:B------:R2:W-:Y:S04]  /*5fb0*/  STL [R1+0x144], RZ ;  /* 0x000144ff01007387 */ /* 0x0005e80000100800 */
[----:B------:R2:W-:Y:S04]  /*5fc0*/  STL [R1+0x128], RZ ;  /* 0x000128ff01007387 */ /* 0x0005e80000100800 */
[----:B------:R2:W-:Y:S01]  /*5fd0*/  STL [R1+0x12c], RZ ;  /* 0x00012cff01007387 */ /* 0x0005e20000100800 */
[----:B-1----:R-:W-:Y:S03]  /*5fe0*/  IMAD.U32 R7, RZ, RZ, UR52 ;  /* 0x00000034ff077e24 */ /* 0x002fe6000f8e00ff */
[----:B------:R2:W-:Y:S02]  /*5ff0*/  STL [R1+0x120], RZ ;  /* 0x000120ff01007387 */ /* 0x0005e40000100800 */
[----:B------:R-:W-:Y:S02]  /*6000*/  SHF.L.U32 R7, R7, 0x1f, RZ ;  /* 0x0000001f07077819 */ /* 0x000fe400000006ff */
[----:B------:R2:W-:Y:S02]  /*6010*/  STL [R1+0x124], RZ ;  /* 0x000124ff01007387 */ /* 0x0005e40000100800 */
[----:B------:R2:W1:Y:S02]  /*6020*/  SYNCS.PHASECHK.TRANS64.TRYWAIT P4, [R5+URZ+0x80], R7 ;  /* 0x00008007050075a7 */ /* 0x00046400080811ff */
[----:B------:R2:W-:Y:S04]  /*6030*/  STL [R1+0x108], RZ ;  /* 0x000108ff01007387 */ /* 0x0005e80000100800 */
        /* <DEDUP_REMOVED lines=14> */
[----:B------:R2:W-:Y:S01]  /*6120*/  STL [R1+0xb4], RZ ;  /* 0x0000b4ff01007387 */ /* 0x0005e20000100800 */
[----:B----4-:R-:W-:Y:S03]  /*6130*/  @P6 PLOP3.LUT P5, PT, P0, PT, PT, 0x8, 0x80 ;  /* 0x000000000080681c */ /* 0x010fe600007ae170 */
        /* <DEDUP_REMOVED lines=30> */
[----:B------:R2:W-:Y:S04]  /*6320*/  STL [R1], RZ ;  /* 0x000000ff01007387 */ /* 0x0005e80000100800 */
        /* <DEDUP_REMOVED lines=45> */
[----:B-1----:R-:W-:Y:S05]  /*6600*/  @!P6 BRA `(.L_x_100) ;  /* 0x000000080078e947 */ /* 0x002fea0003800000 */
[----:B------:R-:W-:Y:S01]  /*6610*/  ISETP.NE.U32.AND P0, PT, RZ, UR62, PT ;  /* 0x0000003eff007c0c */ /* 0x000fe2000bf05070 */
[----:B------:R-:W-:Y:S01]  /*6620*/  IMAD.U32 R4, RZ, RZ, UR44 ;  /* 0x0000002cff047e24 */ /* 0x000fe2000f8e00ff */
[----:B------:R-:W-:Y:S01]  /*6630*/  FSETP.NEU.AND P2, PT, R249, RZ, PT ;  /* 0x000000fff900720b */ /* 0x000fe20003f4d000 */
[----:B------:R-:W-:Y:S01]  /*6640*/  BSSY B0, `(.L_x_101) ;  /* 0x000000c000007945 */ /* 0x000fe20003800000 */
[----:B------:R-:W-:Y:S01]  /*6650*/  ISETP.NE.AND.EX P0, PT, RZ, UR63, PT, P0 ;  /* 0x0000003fff007c0c */ /* 0x000fe2000bf05300 */
[----:B------:R-:W-:Y:S01]  /*6660*/  IMAD R0, R4, 0xe000, R0 ;  /* 0x0000e00004007824 */ /* 0x000fe200078e0200 */
[----:B------:R-:W-:Y:S02]  /*6670*/  LOP3.LUT P1, RZ, R16, 0xff, RZ, 0xc0, !PT ;  /* 0x000000ff10ff7812 */ /* 0x000fe4000782c0ff */
[----:B------:R-:W-:Y:S02]  /*6680*/  SEL R9, RZ, 0xffffffff, P2 ;  /* 0xffffffffff097807 */ /* 0x000fe40001000000 */
[----:B------:R-:W-:Y:S04]  /*6690*/  SEL R10, RZ, 0xffffffff, P0 ;  /* 0xffffffffff0a7807 */ /* 0x000fe80000000000 */
[----:B------:R-:W-:Y:S04]  /*66a0*/  @P3 SEL R9, R10, R9, !P1 ;  /* 0x000000090a093207 */ /* 0x000fe80004800000 */
[----:B------:R-:W-:Y:S01]  /*66b0*/  LOP3.LUT R9, R9, 0x1, RZ, 0xc0, !PT ;  /* 0x0000000109097812 */ /* 0x000fe200078ec0ff */
[----:B------:R-:W-:Y:S06]  /*66c0*/  @!P5 BRA `(.L_x_102) ;  /* 0x00000000000cd947 */ /* 0x000fec0003800000 */
[----:B------:R-:W-:Y:S04]  /*66d0*/  SHF.L.U32 R6, R6, 0x1f, RZ ;  /* 0x0000001f06067819 */ /* 0x000fe800000006ff */
[----:B------:R-:W1:Y:S02]  /*66e0*/  SYNCS.PHASECHK.TRANS64.TRYWAIT P0, [R8+URZ+0x30], R6 ;  /* 0x00003006080075a7 */ /* 0x000e6400080011ff */
[----:B-1----:R-:W-:Y:S05]  /*66f0*/  @!P0 BRA `(.L_x_103) ;  /* 0x0000006800588947 */ /* 0x002fea0003800000 */
.L_x_102:
[----:B------:R-:W-:Y:S05]  /*6700*/  BSYNC B0 ;  /* 0x0000000000007941 */ /* 0x000fea0003800000 */
.L_x_101:
[----:B------:R-:W-:Y:S02]  /*6710*/  ISETP.NE.U32.AND P0, PT, R9, 0x1, PT ;  /* 0x000000010900780c */ /* 0x000fe40003f05070 */
[----:B------:R-:W-:Y:S02]  /*6720*/  CS2R R58, SRZ ;  /* 0x00000000003a7805 */ /* 0x000fe4000001ff00 */
        /* <DEDUP_REMOVED lines=10> */
[----:B------:R-:W-:Y:S01]  /*67d0*/  CS2R R36, SRZ ;  /* 0x0000000000247805 */ /* 0x000fe2000001ff00 */
[----:B------:R-:W4:Y:S01]  /*67e0*/  @P0 LDS.128 R56, [R0+0x2200] ;  /* 0x0022000000380984 */ /* 0x000f220000000c00 */
[----:B------:R-:W-:Y:S02]  /*67f0*/  CS2R R34, SRZ ;  /* 0x0000000000227805 */ /* 0x000fe4000001ff00 */
[----:B------:R-:W-:Y:S02]  /*6800*/  CS2R R32, SRZ ;  /* 0x0000000000207805 */ /* 0x000fe4000001ff00 */
[----:B------:R-:W-:Y:S01]  /*6810*/  CS2R R30, SRZ ;  /* 0x00000000001e7805 */ /* 0x000fe2000001ff00 */
[----:B------:R-:W5:Y:S01]  /*6820*/  @P0 LDS.128 R52, [R0+0x4200] ;  /* 0x0042000000340984 */ /* 0x000f620000000c00 */
[----:B------:R-:W-:Y:S02]  /*6830*/  CS2R R28, SRZ ;  /* 0x00000000001c7805 */ /* 0x000fe4000001ff00 */
[----:B------:R-:W-:Y:S02]  /*6840*/  CS2R R26, SRZ ;  /* 0x00000000001a7805 */ /* 0x000fe4000001ff00 */
[----:B------:R-:W-:Y:S01]  /*6850*/  CS2R R24, SRZ ;  /* 0x0000000000187805 */ /* 0x000fe2000001ff00 */
[----:B------:R-:W2:Y:S01]  /*6860*/  @P0 LDS.128 R48, [R0+0x6200] ;  /* 0x0062000000300984 */ /* 0x000ea20000000c00 */
[----:B------:R-:W-:Y:S02]  /*6870*/  CS2R R22, SRZ ;  /* 0x0000000000167805 */ /* 0x000fe4000001ff00 */
[----:B------:R-:W-:Y:S02]  /*6880*/  CS2R R20, SRZ ;  /* 0x0000000000147805 */ /* 0x000fe4000001ff00 */
[----:B------:R-:W-:Y:S01]  /*6890*/  CS2R R18, SRZ ;  /* 0x0000000000127805 */ /* 0x000fe2000001ff00 */
[----:B------:R-:W3:Y:S01]  /*68a0*/  @P0 LDS.128 R44, [R0+0x8200] ;  /* 0x00820000002c0984 */ /* 0x000ee20000000c00 */
[----:B------:R-:W-:Y:S02]  /*68b0*/  CS2R R16, SRZ ;  /* 0x0000000000107805 */ /* 0x000fe4000001ff00 */
[----:B------:R-:W-:Y:S02]  /*68c0*/  CS2R R14, SRZ ;  /* 0x00000000000e7805 */ /* 0x000fe4000001ff00 */
[----:B------:R-:W-:Y:S01]  /*68d0*/  CS2R R12, SRZ ;  /* 0x00000000000c7805 */ /* 0x000fe2000001ff00 */
[----:B------:R-:W3:Y:S01]  /*68e0*/  @P0 LDS.128 R40, [R0+0xa200] ;  /* 0x00a2000000280984 */ /* 0x000ee20000000c00 */
[----:B-1----:R-:W-:Y:S01]  /*68f0*/  IMAD.SHL.U32 R8, R3, 0x10, RZ ;  /* 0x0000001003087824 */ /* 0x002fe200078e00ff */
[----:B------:R-:W-:Y:S02]  /*6900*/  CS2R R10, SRZ ;  /* 0x00000000000a7805 */ /* 0x000fe4000001ff00 */
[----:B------:R-:W-:Y:S01]  /*6910*/  CS2R R226, SRZ ;  /* 0x0000000000e27805 */ /* 0x000fe2000001ff00 */
[----:B------:R-:W1:Y:S01]  /*6920*/  @P0 LDS.128 R36, [R0+0xc200] ;  /* 0x00c2000000240984 */ /* 0x000e620000000c00 */
[----:B------:R-:W-:Y:S02]  /*6930*/  CS2R R224, SRZ ;  /* 0x0000000000e07805 */ /* 0x000fe4000001ff00 */
[----:B------:R-:W-:Y:S02]  /*6940*/  LOP3.LUT R6, R8, 0x20, RZ, 0xc0, !PT ;  /* 0x0000002008067812 */ /* 0x000fe400078ec0ff */
[----:B------:R-:W-:Y:S02]  /*6950*/  CS2R R222, SRZ ;  /* 0x0000000000de7805 */ /* 0x000fe4000001ff00 */
[----:B------:R-:W-:Y:S02]  /*6960*/  CS2R R220, SRZ ;  /* 0x0000000000dc7805 */ /* 0x000fe4000001ff00 */
[----:B------:R-:W-:Y:S02]  /*6970*/  CS2R R218, SRZ ;  /* 0x0000000000da7805 */ /* 0x000fe4000001ff00 */
[--C-:B------:R-:W-:Y:S01]  /*6980*/  IADD3 R6, PT, PT, -R6, 0x200, R0.reuse ;  /* 0x0000020006067810 */ /* 0x100fe20007ffe100 */
[----:B------:R4:W-:Y:S01]  /*6990*/  @P0 LDS.128 R224, [R0+0x200] ;  /* 0x0002000000e00984 */ /* 0x0009e20000000c00 */
[----:B------:R-:W-:Y:S02]  /*69a0*/  CS2R R216, SRZ ;  /* 0x0000000000d87805 */ /* 0x000fe4000001ff00 */
[----:B------:R-:W-:Y:S01]  /*69b0*/  LOP3.LUT R8, R8, 0x40, RZ, 0xc0, !PT ;  /* 0x0000004008087812 */ /* 0x000fe200078ec0ff */
[----:B------:R-:W1:Y:S03]  /*69c0*/  @P0 LDS.128 R32, [R6+0x2010] ;  /* 0x0020100006200984 */ /* 0x000e660000000c00 */
[----:B------:R-:W-:Y:S01]  /*69d0*/  IADD3 R4, PT, PT, -R8, 0x200, R0 ;  /* 0x0000020008047810 */ /* 0x000fe20007ffe100 */
[----:B------:R-:W1:Y:S04]  /*69e0*/  @P0 LDS.128 R28, [R6+0x4010] ;  /* 0x00401000061c0984 */ /* 0x000e680000000c00 */
[----:B------:R-:W1:Y:S04]  /*69f0*/  @P0 LDS.128 R24, [R6+0x6010] ;  /* 0x0060100006180984 */ /* 0x000e680000000c00 */
[----:B------:R-:W1:Y:S04]  /*6a00*/  @P0 LDS.128 R20, [R6+0x8010] ;  /* 0x0080100006140984 */ /* 0x000e680000000c00 */
[----:B------:R-:W1:Y:S01]  /*6a10*/  @P0 LDS.128 R16, [R6+0xa010] ;  /* 0x00a0100006100984 */ /* 0x000e620000000c00 */
[----:B----4-:R-:W-:Y:S03]  /*6a20*/  IMAD.IADD R0, R6, 0x1, -R8 ;  /* 0x0000000106007824 */ /* 0x010fe600078e0a08 */
[----:B------:R-:W4:Y:S01]  /*6a30*/  @P0 LDS.128 R12, [R6+0xc010] ;  /* 0x00c01000060c0984 */ /* 0x000f220000000c00 */
[----:B------:R-:W-:Y:S03]  /*6a40*/  CS2R R8, SRZ ;  /* 0x0000000000087805 */ /* 0x000fe6000001ff00 */
[----:B------:R-:W-:Y:S04]  /*6a50*/  STL.64 [R1+0x170], R56 ;  /* 0x0001703801007387 */ /* 0x000fe80000100a00 */
[----:B------:R-:W4:Y:S04]  /*6a60*/  @P0 LDS.128 R8, [R4+0x2020] ;  /* 0x0020200004080984 */ /* 0x000f280000000c00 */
[----:B------:R-:W-:Y:S04]  /*6a70*/  STL.64 [R1+0x178], R58 ;  /* 0x0001783a01007387 */ /* 0x000fe80000100a00 */
[----:B-----5:R-:W-:Y:S04]  /*6a80*/  STL.64 [R1+0x110], R52 ;  /* 0x0001103401007387 */ /* 0x020fe80000100a00 */
[----:B------:R-:W-:Y:S04]  /*6a90*/  STL.64 [R1+0x118], R54 ;  /* 0x0001183601007387 */ /* 0x000fe80000100a00 */
[----:B--2---:R-:W-:Y:S04]  /*6aa0*/  STL.64 [R1+0x30], R48 ;  /* 0x0000303001007387 */ /* 0x004fe80000100a00 */
[----:B------:R-:W-:Y:S04]  /*6ab0*/  STL.64 [R1+0x38], R50 ;  /* 0x0000383201007387 */ /* 0x000fe80000100a00 */
[----:B---3--:R-:W-:Y:S04]  /*6ac0*/  STL.64 [R1+0x40], R44 ;  /* 0x0000402c01007387 */ /* 0x008fe80000100a00 */
[----:B------:R-:W-:Y:S04]  /*6ad0*/  STL.64 [R1+0x48], R46 ;  /* 0x0000482e01007387 */ /* 0x000fe80000100a00 */
[----:B------:R-:W-:Y:S04]  /*6ae0*/  STL.64 [R1+0x80], R40 ;  /* 0x0000802801007387 */ /* 0x000fe80000100a00 */
[----:B------:R-:W-:Y:S04]  /*6af0*/  STL.64 [R1+0x88], R42 ;  /* 0x0000882a01007387 */ /* 0x000fe80000100a00 */
[----:B-1----:R-:W-:Y:S04]  /*6b00*/  STL.64 [R1+0xe0], R36 ;  /* 0x0000e02401007387 */ /* 0x002fe80000100a00 */
[----:B------:R-:W-:Y:S04]  /*6b10*/  STL.64 [R1+0xe8], R38 ;  /* 0x0000e82601007387 */ /* 0x000fe80000100a00 */
[----:B------:R1:W-:Y:S04]  /*6b20*/  STL.64 [R1+0x160], R32 ;  /* 0x0001602001007387 */ /* 0x0003e80000100a00 */
[----:B------:R2:W-:Y:S04]  /*6b30*/  STL.64 [R1+0x168], R34 ;  /* 0x0001682201007387 */ /* 0x0005e80000100a00 */
[----:B------:R3:W-:Y:S04]  /*6b40*/  STL.64 [R1+0xf0], R28 ;  /* 0x0000f01c01007387 */ /* 0x0007e80000100a00 */
[----:B------:R5:W-:Y:S04]  /*6b50*/  STL.64 [R1+0xf8], R30 ;  /* 0x0000f81e01007387 */ /* 0x000be80000100a00 */
[----:B------:R4:W-:Y:S04]  /*6b60*/  STL.64 [R1+0x10], R24 ;  /* 0x0000101801007387 */ /* 0x0009e80000100a00 */
[----:B------:R4:W-:Y:S04]  /*6b70*/  STL.64 [R1+0x18], R26 ;  /* 0x0000181a01007387 */ /* 0x0009e80000100a00 */
[----:B------:R4:W-:Y:S01]  /*6b80*/  STL.64 [R1+0x50], R20 ;  /* 0x0000501401007387 */ /* 0x0009e20000100a00 */
[----:B-1----:R-:W-:Y:S03]  /*6b90*/  CS2R R32, SRZ ;  /* 0x0000000000207805 */ /* 0x002fe6000001ff00 */
[----:B------:R1:W-:Y:S01]  /*6ba0*/  STL.64 [R1+0x58], R22 ;  /* 0x0000581601007387 */ /* 0x0003e20000100a00 */
[----:B--2---:R-:W-:Y:S03]  /*6bb0*/  CS2R R34, SRZ ;  /* 0x0000000000227805 */ /* 0x004fe6000001ff00 */
[----:B------:R2:W-:Y:S01]  /*6bc0*/  STL.64 [R1+0x90], R16 ;  /* 0x0000901001007387 */ /* 0x0005e20000100a00 */
[----:B---3--:R-:W-:Y:S03]  /*6bd0*/  CS2R R28, SRZ ;  /* 0x00000000001c7805 */ /* 0x008fe6000001ff00 */
[----:B------:R3:W-:Y:S01]  /*6be0*/  STL.64 [R1+0x98], R18 ;  /* 0x0000981201007387 */ /* 0x0007e20000100a00 */
[----:B-----5:R-:W-:Y:S03]  /*6bf0*/  CS2R R30, SRZ ;  /* 0x00000000001e7805 */ /* 0x020fe6000001ff00 */
[----:B------:R-:W-:Y:S01]  /*6c00*/  @P0 LDS.128 R32, [R0+0x30] ;  /* 0x0000300000200984 */ /* 0x000fe20000000c00 */
[----:B----4-:R-:W-:Y:S03]  /*6c10*/  CS2R R24, SRZ ;  /* 0x0000000000187805 */ /* 0x010fe6000001ff00 */
[----:B------:R4:W-:Y:S01]  /*6c20*/  STL.64 [R1+0x100], R12 ;  /* 0x0001000c01007387 */ /* 0x0009e20000100a00 */
[----:B------:R-:W-:Y:S03]  /*6c30*/  CS2R R26, SRZ ;  /* 0x00000000001a7805 */ /* 0x000fe6000001ff00 */
[----:B------:R-:W5:Y:S01]  /*6c40*/  @P0 LDS.128 R28, [R4+0x4020] ;  /* 0x00402000041c0984 */ /* 0x000f620000000c00 */
[----:B------:R-:W-:Y:S03]  /*6c50*/  CS2R R20, SRZ ;  /* 0x0000000000147805 */ /* 0x000fe6000001ff00 */
[----:B------:R4:W-:Y:S01]  /*6c60*/  STL.64 [R1+0x108], R14 ;  /* 0x0001080e01007387 */ /* 0x0009e20000100a00 */
[----:B-1----:R-:W-:Y:S03]  /*6c70*/  CS2R R22, SRZ ;  /* 0x0000000000167805 */ /* 0x002fe6000001ff00 */
[----:B------:R-:W1:Y:S01]  /*6c80*/  @P0 LDS.128 R24, [R4+0x6020] ;  /* 0x0060200004180984 */ /* 0x000e620000000c00 */
[----:B--2---:R-:W-:Y:S03]  /*6c90*/  CS2R R16, SRZ ;  /* 0x0000000000107805 */ /* 0x004fe6000001ff00 */
[----:B------:R2:W-:Y:S01]  /*6ca0*/  STL.64 [R1+0x150], R8 ;  /* 0x0001500801007387 */ /* 0x0005e20000100a00 */
[----:B---3--:R-:W-:Y:S03]  /*6cb0*/  CS2R R18, SRZ ;  /* 0x0000000000127805 */ /* 0x008fe6000001ff00 */
[----:B------:R-:W3:Y:S04]  /*6cc0*/  @P0 LDS.128 R20, [R4+0x8020] ;  /* 0x0080200004140984 */ /* 0x000ee80000000c00 */
[----:B------:R5:W-:Y:S01]  /*6cd0*/  STL.64 [R1+0x158], R10 ;  /* 0x0001580a01007387 */ /* 0x000be20000100a00 */
[----:B----4-:R-:W-:Y:S03]  /*6ce0*/  CS2R R12, SRZ ;  /* 0x00000000000c7805 */ /* 0x010fe6000001ff00 */
[----:B------:R-:W4:Y:S04]  /*6cf0*/  @P0 LDS.128 R16, [R4+0xa020] ;  /* 0x00a0200004100984 */ /* 0x000f280000000c00 */
[----:B------:R-:W-:Y:S01]  /*6d00*/  @P0 LDS.128 R220, [R6+0x10] ;  /* 0x0000100006dc0984 */ /* 0x000fe20000000c00 */
[----:B------:R-:W-:Y:S03]  /*6d10*/  CS2R R14, SRZ ;  /* 0x00000000000e7805 */ /* 0x000fe6000001ff00 */
[----:B------:R-:W-:Y:S04]  /*6d20*/  @P0 LDS.128 R216, [R4+0x20] ;  /* 0x0000200004d80984 */ /* 0x000fe80000000c00 */
[----:B------:R-:W4:Y:S01]  /*6d30*/  @P0 LDS.128 R12, [R4+0xc020] ;  /* 0x00c02000040c0984 */ /* 0x000f220000000c00 */
[----:B--2---:R-:W-:Y:S03]  /*6d40*/  CS2R R8, SRZ ;  /* 0x0000000000087805 */ /* 0x004fe6000001ff00 */
[----:B-----5:R2:W5:Y:S01]  /*6d50*/  LDL.LU R10, [R1+0x148] ;  /* 0x00014800010a7983 */ /* 0x0205620000300800 */
[----:B------:R-:W-:Y:S03]  /*6d60*/  IMAD.MOV.U32 R11, RZ, RZ, RZ ;  /* 0x000000ffff0b7224 */ /* 0x000fe600078e00ff */
[----:B------:R2:W-:Y:S04]  /*6d70*/  STL.64 [R1+0xd0], R28 ;  /* 0x0000d01c01007387 */ /* 0x0005e80000100a00 */
[----:B------:R2:W-:Y:S04]  /*6d80*/  STL.64 [R1+0xd8], R30 ;  /* 0x0000d81e01007387 */ /* 0x0005e80000100a00 */
[----:B-1----:R1:W-:Y:S04]  /*6d90*/  STL.64 [R1], R24 ;  /* 0x0000001801007387 */ /* 0x0023e80000100a00 */
[----:B------:R1:W-:Y:S04]  /*6da0*/  STL.64 [R1+0x8], R26 ;  /* 0x0000081a01007387 */ /* 0x0003e80000100a00 */
[----:B---3--:R3:W-:Y:S04]  /*6db0*/  STL.64 [R1+0x60], R20 ;  /* 0x0000601401007387 */ /* 0x0087e80000100a00 */
[----:B------:R3:W-:Y:S04]  /*6dc0*/  STL.64 [R1+0x68], R22 ;  /* 0x0000681601007387 */ /* 0x0007e80000100a00 */
[----:B----4-:R4:W-:Y:S01]  /*6dd0*/  STL.64 [R1+0xb0], R16 ;  /* 0x0000b01001007387 */ /* 0x0109e20000100a00 */
[----:B--2---:R-:W-:Y:S03]  /*6de0*/  CS2R R28, SRZ ;  /* 0x00000000001c7805 */ /* 0x004fe6000001ff00 */
[----:B------:R2:W-:Y:S01]  /*6df0*/  STL.64 [R1+0xb8], R18 ;  /* 0x0000b81201007387 */ /* 0x0005e20000100a00 */
[----:B------:R-:W-:Y:S03]  /*6e00*/  CS2R R30, SRZ ;  /* 0x00000000001e7805 */ /* 0x000fe6000001ff00 */
[----:B------:R2:W-:Y:S01]  /*6e10*/  STL.64 [R1+0x120], R12 ;  /* 0x0001200c01007387 */ /* 0x0005e20000100a00 */
[----:B-1----:R-:W-:Y:S03]  /*6e20*/  CS2R R24, SRZ ;  /* 0x0000000000187805 */ /* 0x002fe6000001ff00 */
[----:B------:R1:W-:Y:S01]  /*6e30*/  STL.64 [R1+0x128], R14 ;  /* 0x0001280e01007387 */ /* 0x0003e20000100a00 */
[----:B------:R-:W-:Y:S03]  /*6e40*/  CS2R R26, SRZ ;  /* 0x00000000001a7805 */ /* 0x000fe6000001ff00 */
[----:B------:R-:W1:Y:S01]  /*6e50*/  @P0 LDS.128 R28, [R0+0x2030] ;  /* 0x00203000001c0984 */ /* 0x000e620000000c00 */
[----:B---3--:R-:W-:Y:S03]  /*6e60*/  CS2R R20, SRZ ;  /* 0x0000000000147805 */ /* 0x008fe6000001ff00 */
[----:B------:R-:W-:Y:S01]  /*6e70*/  STL.64 [R1+0x180], R32 ;  /* 0x0001802001007387 */ /* 0x000fe20000100a00 */
[----:B------:R-:W-:Y:S03]  /*6e80*/  CS2R R22, SRZ ;  /* 0x0000000000167805 */ /* 0x000fe6000001ff00 */
[----:B------:R-:W3:Y:S01]  /*6e90*/  @P0 LDS.128 R24, [R0+0x4030] ;  /* 0x0040300000180984 */ /* 0x000ee20000000c00 */
[----:B----4-:R-:W-:Y:S03]  /*6ea0*/  CS2R R16, SRZ ;  /* 0x0000000000107805 */ /* 0x010fe6000001ff00 */
[----:B------:R-:W-:Y:S01]  /*6eb0*/  STL.64 [R1+0x188], R34 ;  /* 0x0001882201007387 */ /* 0x000fe20000100a00 */
[----:B--2---:R-:W-:Y:S03]  /*6ec0*/  CS2R R18, SRZ ;  /* 0x0000000000127805 */ /* 0x004fe6000001ff00 */
[----:B------:R-:W2:Y:S01]  /*6ed0*/  @P0 LDS.128 R20, [R0+0x6030] ;  /* 0x0060300000140984 */ /* 0x000ea20000000c00 */
[----:B------:R-:W-:Y:S03]  /*6ee0*/  CS2R R12, SRZ ;  /* 0x00000000000c7805 */ /* 0x000fe6000001ff00 */
[----:B------:R-:W-:Y:S01]  /*6ef0*/  @P0 LDS.128 R16, [R0+0x8030] ;  /* 0x0080300000100984 */ /* 0x000fe20000000c00 */
[----:B-1----:R-:W-:Y:S06]  /*6f00*/  CS2R R14, SRZ ;  /* 0x00000000000e7805 */ /* 0x002fec000001ff00 */
[----:B------:R-:W-:Y:S04]  /*6f10*/  @P0 LDS.128 R12, [R0+0xa030] ;  /* 0x00a03000000c0984 */ /* 0x000fe80000000c00 */
[----:B------:R-:W-:Y:S04]  /*6f20*/  STL.64 [R1+0x130], R28 ;  /* 0x0001301c01007387 */ /* 0x000fe80000100a00 */
[----:B------:R-:W-:Y:S04]  /*6f30*/  STL.64 [R1+0x138], R30 ;  /* 0x0001381e01007387 */ /* 0x000fe80000100a00 */
[----:B---3--:R-:W-:Y:S04]  /*6f40*/  STL.64 [R1+0xa0], R24 ;  /* 0x0000a01801007387 */ /* 0x008fe80000100a00 */
[----:B------:R-:W-:Y:S04]  /*6f50*/  STL.64 [R1+0xa8], R26 ;  /* 0x0000a81a01007387 */ /* 0x000fe80000100a00 */
[----:B--2---:R-:W-:Y:S04]  /*6f60*/  STL.64 [R1+0x20], R20 ;  /* 0x0000201401007387 */ /* 0x004fe80000100a00 */
[----:B------:R-:W-:Y:S04]  /*6f70*/  STL.64 [R1+0x28], R22 ;  /* 0x0000281601007387 */ /* 0x000fe80000100a00 */
[----:B-----5:R-:W1:Y:S04]  /*6f80*/  @P0 LDS.128 R8, [R0+0xc030] ;  /* 0x00c0300000080984 */ /* 0x020e680000000c00 */
[----:B-1----:R1:W-:Y:S04]  /*6f90*/  STL.64 [R1+0x140], R8 ;  /* 0x0001400801007387 */ /* 0x0023e80000100a00 */
[----:B------:R1:W-:Y:S04]  /*6fa0*/  STL.64 [R1+0x70], R16 ;  /* 0x0000701001007387 */ /* 0x0003e80000100a00 */
[----:B------:R1:W-:Y:S04]  /*6fb0*/  STL.64 [R1+0x78], R18 ;  /* 0x0000781201007387 */ /* 0x0003e80000100a00 */
[----:B------:R1:W-:Y:S04]  /*6fc0*/  STL.64 [R1+0x148], R10 ;  /* 0x0001480a01007387 */ /* 0x0003e80000100a00 */
[----:B------:R1:W-:Y:S04]  /*6fd0*/  STL.64 [R1+0xc0], R12 ;  /* 0x0000c00c01007387 */ /* 0x0003e80000100a00 */
[----:B------:R1:W-:Y:S02]  /*6fe0*/  STL.64 [R1+0xc8], R14 ;  /* 0x0000c80e01007387 */ /* 0x0003e40000100a00 */
.L_x_100:
[----:B------:R-:W-:Y:S05]  /*6ff0*/  BSYNC B1 ;  /* 0x0000000000017941 */ /* 0x000fea0003800000 */
.L_x_99:
[----:B-1----:R-:W-:Y:S01]  /*7000*/  SHF.R.U32.HI R17, RZ, 0x5, R3 ;  /* 0x00000005ff117819 */ /* 0x002fe20000011603 */
[----:B------:R-:W-:Y:S04]  /*7010*/  IMAD.U32 R0, RZ, RZ, UR45 ;  /* 0x0000002dff007e24 */ /* 0x000fe8000f8e00ff */
[----:B------:R-:W-:Y:S05]  /*7020*/  IMAD R16, R0, 0xe0, R2 ;  /* 0x000000e000107824 */ /* 0x000fea00078e0202 */
[----:B------:R-:W-:Y:S04]  /*7030*/  SHF.R.U32.HI R0, RZ, 0x15, R16 ;  /* 0x00000015ff007819 */ /* 0x000fe80000011610 */
[----:B------:R-:W-:Y:S01]  /*7040*/  LOP3.LUT P0, RZ, R0, 0x3, R17, 0x48, !PT ;  /* 0x0000000300ff7812 */ /* 0x000fe20007804811 */
[----:B------:R-:W-:Y:S01]  /*7050*/  @!UPT UIADD3 URZ, UPT, UPT, URZ, URZ, URZ ;  /* 0x000000fffffff290 */ /* 0x000fe2000fffe0ff */
[----:B------:R-:W-:Y:S11]  /*7060*/  @P4 BRA `(.L_x_104) ;  /* 0x0000000000084947 */ /* 0x000ff60003800000 */
[----:B------:R-:W1:Y:S02]  /*7070*/  SYNCS.PHASECHK.TRANS64.TRYWAIT P1, [R5+URZ+0x80], R7 ;  /* 0x00008007050075a7 */ /* 0x000e6400080211ff */
[----:B-1----:R-:W-:Y:S05]  /*7080*/  @!P1 BRA `(.L_x_105) ;  /* 0x0000006000089947 */ /* 0x002fea0003800000 */
.L_x_104:
[----:B------:R-:W-:Y:S05]  /*7090*/  @!P0 BRA `(.L_x_106) ;  /* 0x0000000000408947 */ /* 0x000fea0003800000 */
[----:B------:R-:W1:Y:S01]  /*70a0*/  LDCU.64 UR8, c[0x4][0x70] ;  /* 0x01000e00ff0877ac */ /* 0x000e620008000a00 */
[----:B------:R-:W-:Y:S01]  /*70b0*/  MOV R15, 0x0 ;  /* 0x00000000000f7802 */ /* 0x000fe20000000f00 */
[----:B------:R-:W-:Y:S02]  /*70c0*/  HFMA2 R12, -RZ, RZ, 0, 5.9604644775390625e-08 ;  /* 0x00000001ff0c7431 */ /* 0x000fe400000001ff */
[----:B------:R-:W-:Y:S02]  /*70d0*/  IMAD.MOV.U32 R8, RZ, RZ, 0x192 ;  /* 0x00000192ff087424 */ /* 0x000fe400078e00ff */
[----:B------:R-:W-:Y:S01]  /*70e0*/  IMAD.MOV.U32 R13, RZ, RZ, RZ ;  /* 0x000000ffff0d7224 */ /* 0x000fe200078e00ff */
[----:B------:R-:W4:Y:S01]  /*70f0*/  LDCU.64 UR6, c[0x4][0x78] ;  /* 0x01000f00ff0677ac */ /* 0x000f220008000a00 */
[----:B------:R-:W3:Y:S01]  /*7100*/  LDC.64 R14, c[0x4][R15] ;  /* 0x010000000f0e7b82 */ /* 0x000ee20000000a00 */
[----:B------:R-:W5:Y:S01]  /*7110*/  LDCU.64 UR4, c[0x4][0x10] ;  /* 0x01000200ff0477ac */ /* 0x000f620008000a00 */
[----:B-12---:R-:W-:Y:S01]  /*7120*/  MOV R5, UR9 ;  /* 0x0000000900057c02 */ /* 0x006fe20008000f00 */
[----:B------:R-:W-:Y:S01]  /*7130*/  IMAD.U32 R4, RZ, RZ, UR8 ;  /* 0x00000008ff047e24 */ /* 0x000fe2000f8e00ff */
[----:B----4-:R-:W-:Y:S01]  /*7140*/  MOV R7, UR7 ;  /* 0x0000000700077c02 */ /* 0x010fe20008000f00 */
[----:B------:R-:W-:Y:S01]  /*7150*/  IMAD.U32 R6, RZ, RZ, UR6 ;  /* 0x00000006ff067e24 */ /* 0x000fe2000f8e00ff */
[----:B-----5:R-:W-:Y:S01]  /*7160*/  MOV R11, UR5 ;  /* 0x00000005000b7c02 */ /* 0x020fe20008000f00 */
[----:B------:R-:W-:Y:S02]  /*7170*/  IMAD.U32 R10, RZ, RZ, UR4 ;  /* 0x00000004ff0a7e24 */ /* 0x000fe4000f8e00ff */
[----:B------:R-:W-:Y:S07]  /*7180*/  LEPC R20, `(.L_x_106) ;  /* 0x000000001014794e */ /* 0x000fee0000000000 */
[----:B---3--:R-:W-:Y:S05]  /*7190*/  CALL.ABS.NOINC R14 ;  /* 0x000000000e007343 */ /* 0x008fea0003c00000 */
.L_x_106:
[----:B------:R-:W-:Y:S05]  /*71a0*/  WARPSYNC.ALL ;  /* 0x0000000000007948 */ /* 0x000fea0003800000 */
[C---:B------:R-:W-:Y:S01]  /*71b0*/  R2UR UR4, R16.reuse ;  /* 0x00000000100472ca */ /* 0x040fe200000e0000 */
[----:B------:R-:W-:Y:S05]  /*71c0*/  VIADD R0, R16, 0x20 ;  /* 0x0000002010007836 */ /* 0x000fea0000000000 */
[----:B------:R-:W-:Y:S04]  /*71d0*/  SHF.R.U32.HI R0, RZ, 0x15, R0 ;  /* 0x00000015ff007819 */ /* 0x000fe80000011600 */
[----:B------:R-:W-:Y:S03]  /*71e0*/  LOP3.LUT P0, RZ, R0, 0x3, R17, 0x48, !PT ;  /* 0x0000000300ff7812 */ /* 0x000fe60007804811 */
[----:B------:R-:W4:Y:S10]  /*71f0*/  LDTM.x32 R184, tmem[UR4] ;  /* 0x0000000400b879ee */ /* 0x000f3400082c0000 */
[----:B----4-:R-:W-:Y:S05]  /*7200*/  @!P0 BRA `(.L_x_107) ;  /* 0x0000000000408947 */ /* 0x010fea0003800000 */
        /* <DEDUP_REMOVED lines=16> */
.L_x_107:
[----:B------:R-:W-:Y:S05]  /*7310*/  WARPSYNC.ALL ;  /* 0x0000000000007948 */ /* 0x000fea0003800000 */
[C---:B------:R-:W-:Y:S01]  /*7320*/  R2UR UR4, R16.reuse ;  /* 0x00000000100472ca */ /* 0x040fe200000e0000 */
[----:B------:R-:W-:Y:S05]  /*7330*/  VIADD R0, R16, 0x40 ;  /* 0x0000004010007836 */ /* 0x000fea0000000000 */
[----:B------:R-:W-:Y:S04]  /*7340*/  SHF.R.U32.HI R0, RZ, 0x15, R0 ;  /* 0x00000015ff007819 */ /* 0x000fe80000011600 */
[----:B------:R-:W-:Y:S03]  /*7350*/  LOP3.LUT P0, RZ, R0, 0x3, R17, 0x48, !PT ;  /* 0x0000000300ff7812 */ /* 0x000fe60007804811 */
[----:B------:R-:W4:Y:S10]  /*7360*/  LDTM.x32 R152, tmem[UR4+0x20] ;  /* 0x00002004009879ee */ /* 0x000f3400082c0000 */
        /* <DEDUP_REMOVED lines=17> */
.L_x_108:
        /* <DEDUP_REMOVED lines=23> */
.L_x_109:
        /* <DEDUP_REMOVED lines=23> */
.L_x_110:
[----:B------:R-:W4:Y:S01]  /*7760*/  S2R R0, SR_TID.X ;  /* 0x0000000000007919 */ /* 0x000f220000002100 */
[----:B------:R-:W-:Y:S05]  /*7770*/  WARPSYNC.ALL ;  /* 0x0000000000007948 */ /* 0x000fea0003800000 */
[C---:B------:R-:W-:Y:S01]  /*7780*/  R2UR UR4, R16.reuse ;  /* 0x00000000100472ca */ /* 0x040fe200000e0000 */
[----:B------:R-:W-:Y:S05]  /*7790*/  VIADD R3, R16, 0xa0 ;  /* 0x000000a010037836 */ /* 0x000fea0000000000 */
[----:B------:R-:W-:Y:S07]  /*77a0*/  SHF.R.U32.HI R3, RZ, 0x15, R3 ;  /* 0x00000015ff037819 */ /* 0x000fee0000011603 */
[----:B------:R-:W1:Y:S01]  /*77b0*/  LDTM.x32 R56, tmem[UR4+0x80] ;  /* 0x00008004003879ee */ /* 0x000e6200082c0000 */
[----:B----4-:R-:W-:Y:S04]  /*77c0*/  SHF.R.U32.HI R0, RZ, 0x5, R0 ;  /* 0x00000005ff007819 */ /* 0x010fe80000011600 */
[----:B------:R-:W-:Y:S11]  /*77d0*/  LOP3.LUT P0, RZ, R3, 0x3, R0, 0x48, !PT ;  /* 0x0000000303ff7812 */ /* 0x000ff60007804800 */
[----:B------:R-:W-:Y:S02]  /*77e0*/  @!UPT UIADD3 URZ, UPT, UPT, URZ, URZ, URZ ;  /* 0x000000fffffff290 */ /* 0x000fe4000fffe0ff */
[----:B-1----:R-:W-:Y:S05]  /*77f0*/  @!P0 BRA `(.L_x_111) ;  /* 0x0000000000408947 */ /* 0x002fea0003800000 */
[----:B------:R-:W2:Y:S01]  /*7800*/  LDCU.64 UR8, c[0x4][0x70] ;  /* 0x01000e00ff0877ac */ /* 0x000ea20008000a00 */
[----:B------:R-:W-:Y:S01]  /*7810*/  MOV R15, 0x0 ;  /* 0x00000000000f7802 */ /* 0x000fe20000000f00 */
[----:B------:R-:W-:Y:S02]  /*7820*/  HFMA2 R12, -RZ, RZ, 0, 5.9604644775390625e-08 ;  /* 0x00000001ff0c7431 */ /* 0x000fe400000001ff */
[----:B------:R-:W-:Y:S02]  /*7830*/  IMAD.MOV.U32 R8, RZ, RZ, 0x192 ;  /* 0x00000192ff087424 */ /* 0x000fe400078e00ff */
[----:B------:R-:W-:Y:S01]  /*7840*/  IMAD.MOV.U32 R13, RZ, RZ, RZ ;  /* 0x000000ffff0d7224 */ /* 0x000fe200078e00ff */
[----:B------:R-:W1:Y:S01]  /*7850*/  LDCU.64 UR6, c[0x4][0x78] ;  /* 0x01000f00ff0677ac */ /* 0x000e620008000a00 */
[----:B------:R-:W4:Y:S01]  /*7860*/  LDC.64 R14, c[0x4][R15] ;  /* 0x010000000f0e7b82 */ /* 0x000f220000000a00 */
[----:B------:R-:W5:Y:S01]  /*7870*/  LDCU.64 UR4, c[0x4][0x10] ;  /* 0x01000200ff0477ac */ /* 0x000f620008000a00 */
[----:B--2---:R-:W-:Y:S01]  /*7880*/  MOV R5, UR9 ;  /* 0x0000000900057c02 */ /* 0x004fe20008000f00 */
[----:B------:R-:W-:Y:S01]  /*7890*/  IMAD.U32 R4, RZ, RZ, UR8 ;  /* 0x00000008ff047e24 */ /* 0x000fe2000f8e00ff */
[----:B-1----:R-:W-:Y:S01]  /*78a0*/  MOV R7, UR7 ;  /* 0x0000000700077c02 */ /* 0x002fe20008000f00 */
[----:B------:R-:W-:Y:S01]  /*78b0*/  IMAD.U32 R6, RZ, RZ, UR6 ;  /* 0x00000006ff067e24 */ /* 0x000fe2000f8e00ff */
[----:B-----5:R-:W-:Y:S01]  /*78c0*/  MOV R11, UR5 ;  /* 0x00000005000b7c02 */ /* 0x020fe20008000f00 */
[----:B------:R-:W-:Y:S02]  /*78d0*/  IMAD.U32 R10, RZ, RZ, UR4 ;  /* 0x00000004ff0a7e24 */ /* 0x000fe4000f8e00ff */
[----:B------:R-:W-:Y:S07]  /*78e0*/  LEPC R20, `(.L_x_111) ;  /* 0x000000001014794e */ /* 0x000fee0000000000 */
[----:B---34-:R-:W-:Y:S05]  /*78f0*/  CALL.ABS.NOINC R14 ;  /* 0x000000000e007343 */ /* 0x018fea0003c00000 */
.L_x_111:
[----:B------:R-:W1:Y:S01]  /*7900*/  S2R R0, SR_TID.X ;  /* 0x0000000000007919 */ /* 0x000e620000002100 */
[----:B------:R-:W-:Y:S05]  /*7910*/  WARPSYNC.ALL ;  /* 0x0000000000007948 */ /* 0x000fea0003800000 */
[C---:B------:R-:W-:Y:S01]  /*7920*/  R2UR UR4, R16.reuse ;  /* 0x00000000100472ca */ /* 0x040fe200000e0000 */
[----:B------:R-:W-:Y:S05]  /*7930*/  VIADD R3, R16, 0xc0 ;  /* 0x000000c010037836 */ /* 0x000fea0000000000 */
[----:B------:R-:W-:Y:S07]  /*7940*/  SHF.R.U32.HI R3, RZ, 0x15, R3 ;  /* 0x00000015ff037819 */ /* 0x000fee0000011603 */
[----:B------:R-:W4:Y:S01]  /*7950*/  LDTM.x32 R24, tmem[UR4+0xa0] ;  /* 0x0000a004001879ee */ /* 0x000f2200082c0000 */
[----:B-1----:R-:W-:Y:S04]  /*7960*/  SHF.R.U32.HI R0, RZ, 0x5, R0 ;  /* 0x00000005ff007819 */ /* 0x002fe80000011600 */
[----:B------:R-:W-:Y:S11]  /*7970*/  LOP3.LUT P0, RZ, R3, 0x3, R0, 0x48, !PT ;  /* 0x0000000303ff7812 */ /* 0x000ff60007804800 */
[----:B------:R-:W-:Y:S02]  /*7980*/  @!UPT UIADD3 URZ, UPT, UPT, URZ, URZ, URZ ;  /* 0x000000fffffff290 */ /* 0x000fe4000fffe0ff */
[----:B----4-:R-:W-:Y:S05]  /*7990*/  @!P0 BRA `(.L_x_112) ;  /* 0x0000000000408947 */ /* 0x010fea0003800000 */
        /* <DEDUP_REMOVED lines=16> */
.L_x_112:
[----:B------:R-:W1:Y:S01]  /*7aa0*/  S2R R15, SR_TID.X ;  /* 0x00000000000f7919 */ /* 0x000e620000002100 */
[----:B------:R-:W-:Y:S05]  /*7ab0*/  WARPSYNC.ALL ;  /* 0x0000000000007948 */ /* 0x000fea0003800000 */
[----:B-1----:R-:W-:Y:S01]  /*7ac0*/  LOP3.LUT P1, R250, R15, 0x60, RZ, 0xc0, !PT ;  /* 0x000000600ffa7812 */ /* 0x002fe2000782c0ff */
[----:B------:R-:W4:Y:S01]  /*7ad0*/  LDL.LU R228, [R1+0x180] ;  /* 0x0001800001e47983 */ /* 0x000f220000300800 */
[--C-:B------:R-:W-:Y:S01]  /*7ae0*/  HADD2.F32 R3, -RZ, R224.reuse.H0_H0 ;  /* 0x200000e0ff037230 */ /* 0x100fe20000004100 */
[----:B------:R-:W-:Y:S01]  /*7af0*/  R2UR UR5, R16 ;  /* 0x00000000100572ca */ /* 0x000fe200000e0000 */
[----:B------:R-:W-:Y:S01]  /*7b00*/  HADD2.F32 R4, -RZ, R224.H1_H1 ;  /* 0x300000e0ff047230 */ /* 0x000fe20000004100 */
[----:B------:R-:W4:Y:S01]  /*7b10*/  LDL.LU R252, [R1+0x18c] ;  /* 0x00018c0001fc7983 */ /* 0x000f220000300800 */
[--C-:B--2---:R-:W-:Y:S01]  /*7b20*/  HADD2.F32 R5, -RZ, R225.reuse.H0_H0 ;  /* 0x200000e1ff057230 */ /* 0x104fe20000004100 */
[----:B------:R-:W-:Y:S01]  /*7b30*/  ISETP.NE.AND P0, PT, R250, RZ, PT ;  /* 0x000000fffa00720c */ /* 0x000fe20003f05270 */
[----:B------:R-:W-:Y:S01]  /*7b40*/  HADD2.F32 R6, -RZ, R225.H1_H1 ;  /* 0x300000e1ff067230 */ /* 0x000fe20000004100 */
[----:B------:R1:W-:Y:S01]  /*7b50*/  STL [R1+0x1a4], R54 ;  /* 0x0001a43601007387 */ /* 0x0003e20000100800 */
[--C-:B------:R-:W-:Y:S02]  /*7b60*/  HADD2.F32 R7, -RZ, R226.reuse.H0_H0 ;  /* 0x200000e2ff077230 */ /* 0x100fe40000004100 */
[C---:B---3--:R-:W-:Y:S01]  /*7b70*/  FMUL R0, R248.reuse, R184 ;  /* 0x000000b8f8007220 */ /* 0x048fe20000400000 */
[----:B------:R-:W-:Y:S02]  /*7b80*/  HADD2.F32 R8, -RZ, R226.H1_H1 ;  /* 0x300000e2ff087230 */ /* 0x000fe40000004100 */
[C---:B------:R-:W-:Y:S01]  /*7b90*/  FMUL R9, R248.reuse, R191 ;  /* 0x000000bff8097220 */ /* 0x040fe20000400000 */
[--C-:B------:R-:W-:Y:S02]  /*7ba0*/  HADD2.F32 R10, -RZ, R227.reuse.H0_H0 ;  /* 0x200000e3ff0a7230 */ /* 0x100fe40000004100 */
[C---:B------:R-:W-:Y:S01]  /*7bb0*/  FFMA R0, R249.reuse, R3, R0 ;  /* 0x00000003f9007223 */ /* 0x040fe20000000000 */
[----:B------:R-:W-:Y:S02]  /*7bc0*/  HADD2.F32 R11, -RZ, R227.H1_H1 ;  /* 0x300000e3ff0b7230 */ /* 0x000fe40000004100 */
[C---:B------:R-:W-:Y:S01]  /*7bd0*/  FMUL R3, R248.reuse, R185 ;  /* 0x000000b9f8037220 */ /* 0x040fe20000400000 */
[--C-:B------:R-:W-:Y:S02]  /*7be0*/  HADD2.F32 R13, -RZ, R220.reuse.H0_H0 ;  /* 0x200000dcff0d7230 */ /* 0x100fe40000004100 */
[C---:B------:R-:W-:Y:S01]  /*7bf0*/  FMUL R108, R248.reuse, R108 ;  /* 0x0000006cf86c7220 */ /* 0x040fe20000400000 */
[----:B------:R-:W-:Y:S02]  /*7c00*/  HADD2.F32 R14, -RZ, R220.H1_H1 ;  /* 0x300000dcff0e7230 */ /* 0x000fe40000004100 */
[C---:B------:R-:W-:Y:S01]  /*7c10*/  FFMA R3, R249.reuse, R4, R3 ;  /* 0x00000004f9037223 */ /* 0x040fe20000000003 */
[----:B------:R-:W-:Y:S02]  /*7c20*/  HADD2.F32 R16, -RZ, R221.H1_H1 ;  /* 0x300000ddff107230 */ /* 0x000fe40000004100 */
[C---:B------:R-:W-:Y:S01]  /*7c30*/  FMUL R4, R248.reuse, R186 ;  /* 0x000000baf8047220 */ /* 0x040fe20000400000 */
[--C-:B------:R-:W-:Y:S02]  /*7c40*/  HADD2.F32 R17, -RZ, R222.reuse.H0_H0 ;  /* 0x200000deff117230 */ /* 0x100fe40000004100 */
[C---:B------:R-:W-:Y:S01]  /*7c50*/  FMUL R109, R248.reuse, R109 ;  /* 0x0000006df86d7220 */ /* 0x040fe20000400000 */
[----:B------:R-:W-:Y:S02]  /*7c60*/  HADD2.F32 R18, -RZ, R222.H1_H1 ;  /* 0x300000deff127230 */ /* 0x000fe40000004100 */
[C---:B------:R-:W-:Y:S01]  /*7c70*/  FFMA R4, R249.reuse, R5, R4 ;  /* 0x00000005f9047223 */ /* 0x040fe20000000004 */
[C---:B------:R-:W-:Y:S01]  /*7c80*/  FMUL R5, R248.reuse, R187 ;  /* 0x000000bbf8057220 */ /* 0x040fe20000400000 */
[--C-:B------:R-:W-:Y:S02]  /*7c90*/  HADD2.F32 R19, -RZ, R223.reuse.H0_H0 ;  /* 0x200000dfff137230 */ /* 0x100fe40000004100 */
[C---:B------:R-:W-:Y:S01]  /*7ca0*/  FMUL R110, R248.reuse, R110 ;  /* 0x0000006ef86e7220 */ /* 0x040fe20000400000 */
[----:B------:R-:W-:Y:S02]  /*7cb0*/  HADD2.F32 R20, -RZ, R223.H1_H1 ;  /* 0x300000dfff147230 */ /* 0x000fe40000004100 */
[----:B------:R-:W-:Y:S01]  /*7cc0*/  FFMA R5, R249, R6, R5 ;  /* 0x00000006f9057223 */ /* 0x000fe20000000005 */
[--C-:B------:R-:W-:Y:S01]  /*7cd0*/  HADD2.F32 R21, -RZ, R217.reuse.H0_H0 ;  /* 0x200000d9ff157230 */ /* 0x100fe20000004100 */
[----:B-1----:R-:W2:Y:S01]  /*7ce0*/  LDL.LU R54, [R1+0x188] ;  /* 0x0001880001367983 */ /* 0x002ea20000300800 */
[----:B------:R-:W-:Y:S02]  /*7cf0*/  HADD2.F32 R22, -RZ, R217.H1_H1 ;  /* 0x300000d9ff167230 */ /* 0x000fe40000004100 */
[C---:B------:R-:W-:Y:S01]  /*7d00*/  FMUL R6, R248.reuse, R188 ;  /* 0x000000bcf8067220 */ /* 0x040fe20000400000 */
[----:B------:R-:W-:Y:S01]  /*7d10*/  F2FP.F16.F32.PACK_AB R188, R3, R0 ;  /* 0x0000000003bc723e */ /* 0x000fe200000000ff */
[----:B------:R1:W-:Y:S01]  /*7d20*/  STL [R1+0x1a0], R55 ;  /* 0x0001a03701007387 */ /* 0x0003e20000100800 */
[--C-:B------:R-:W-:Y:S02]  /*7d30*/  HADD2.F32 R23, -RZ, R218.reuse.H0_H0 ;  /* 0x200000daff177230 */ /* 0x100fe40000004100 */
[----:B------:R-:W-:Y:S01]  /*7d40*/  FFMA R6, R249, R7, R6 ;  /* 0x00000007f9067223 */ /* 0x000fe20000000006 */
[----:B------:R-:W-:Y:S02]  /*7d50*/  HADD2.F32 R184, -RZ, R218.H1_H1 ;  /* 0x300000daffb87230 */ /* 0x000fe40000004100 */
[C---:B------:R-:W-:Y:S01]  /*7d60*/  FMUL R7, R248.reuse, R189 ;  /* 0x000000bdf8077220 */ /* 0x040fe20000400000 */
[----:B------:R-:W-:Y:S01]  /*7d70*/  F2FP.F16.F32.PACK_AB R189, R5, R4 ;  /* 0x0000000405bd723e */ /* 0x000fe200000000ff */
[--C-:B------:R-:W-:Y:S02]  /*7d80*/  HADD2.F32 R185, -RZ, R219.reuse.H0_H0 ;  /* 0x200000dbffb97230 */ /* 0x100fe40000004100 */
[C---:B------:R-:W-:Y:S01]  /*7d90*/  FMUL R0, R248.reuse, R192 ;  /* 0x000000c0f8007220 */ /* 0x040fe20000400000 */
[----:B------:R-:W-:Y:S02]  /*7da0*/  HADD2.F32 R186, -RZ, R219.H1_H1 ;  /* 0x300000dbffba7230 */ /* 0x000fe40000004100 */
[----:B------:R-:W-:Y:S01]  /*7db0*/  FFMA R7, R249, R8, R7 ;  /* 0x00000008f9077223 */ /* 0x000fe20000000007 */
[C---:B------:R-:W-:Y:S01]  /*7dc0*/  FMUL R8, R248.reuse, R190 ;  /* 0x000000bef8087220 */ /* 0x040fe20000400000 */
[C---:B------:R-:W-:Y:S01]  /*7dd0*/  FMUL R3, R248.reuse, R193 ;  /* 0x000000c1f8037220 */ /* 0x040fe20000400000 */
[C---:B------:R-:W-:Y:S01]  /*7de0*/  FMUL R4, R248.reuse, R198 ;  /* 0x000000c6f8047220 */ /* 0x040fe20000400000 */
[C---:B------:R-:W-:Y:S01]  /*7df0*/  FMUL R5, R248.reuse, R199 ;  /* 0x000000c7f8057220 */ /* 0x040fe20000400000 */
[----:B------:R-:W-:Y:S01]  /*7e00*/  F2FP.F16.F32.PACK_AB R190, R7, R6 ;  /* 0x0000000607be723e */ /* 0x000fe200000000ff */
[C---:B------:R-:W-:Y:S01]  /*7e10*/  FFMA R8, R249.reuse, R10, R8 ;  /* 0x0000000af9087223 */ /* 0x040fe20000000008 */
[C---:B------:R-:W-:Y:S01]  /*7e20*/  FFMA R9, R249.reuse, R11, R9 ;  /* 0x0000000bf9097223 */ /* 0x040fe20000000009 */
[C---:B------:R-:W-:Y:S01]  /*7e30*/  FFMA R0, R249.reuse, R13, R0 ;  /* 0x0000000df9007223 */ /* 0x040fe20000000000 */
[----:B------:R-:W-:Y:S02]  /*7e40*/  HADD2.F32 R13, -RZ, R221.H0_H0 ;  /* 0x200000ddff0d7230 */ /* 0x000fe40000004100 */
[----:B------:R-:W-:Y:S01]  /*7e50*/  FFMA R3, R249, R14, R3 ;  /* 0x0000000ef9037223 */ /* 0x000fe20000000003 */
[C---:B------:R-:W-:Y:S01]  /*7e60*/  FMUL R6, R248.reuse, R202 ;  /* 0x000000caf8067220 */ /* 0x040fe20000400000 */
[----:B------:R-:W-:Y:S01]  /*7e70*/  F2FP.F16.F32.PACK_AB R191, R9, R8 ;  /* 0x0000000809bf723e */ /* 0x000fe200000000ff */
[C---:B------:R-:W-:Y:S01]  /*7e80*/  FMUL R7, R248.reuse, R203 ;  /* 0x000000cbf8077220 */ /* 0x040fe20000400000 */
[C---:B------:R-:W-:Y:S01]  /*7e90*/  FMUL R8, R248.reuse, R204 ;  /* 0x000000ccf8087220 */ /* 0x040fe20000400000 */
[----:B------:R-:W-:Y:S01]  /*7ea0*/  F2FP.F16.F32.PACK_AB R192, R3, R0 ;  /* 0x0000000003c0723e */ /* 0x000fe200000000ff */
[----:B-1----:R-:W3:Y:S01]  /*7eb0*/  LDL.LU R55, [R1+0x184] ;  /* 0x0001840001377983 */ /* 0x002ee20000300800 */
[----:B------:R-:W1:Y:S01]  /*7ec0*/  S2UR UR6, SR_CgaCtaId ;  /* 0x00000000000679c3 */ /* 0x000e620000008800 */
[C---:B------:R-:W-:Y:S01]  /*7ed0*/  SHF.L.U32 R11, R15.reuse, 0x5, RZ ;  /* 0x000000050f0b7819 */ /* 0x040fe200000006ff */
[----:B------:R-:W-:Y:S01]  /*7ee0*/  UMOV UR4, 0x400 ;  /* 0x0000040000047882 */ /* 0x000fe20000000000 */
[----:B------:R1:W-:Y:S01]  /*7ef0*/  STL [R1+0x19c], R2 ;  /* 0x00019c0201007387 */ /* 0x0003e20000100800 */
[----:B------:R-:W-:Y:S01]  /*7f00*/  SHF.L.U32 R10, R15, 0x2, RZ ;  /* 0x000000020f0a7819 */ /* 0x000fe200000006ff */
[C---:B------:R-:W-:Y:S01]  /*7f10*/  FMUL R0, R248.reuse, R200 ;  /* 0x000000c8f8007220 */ /* 0x040fe20000400000 */
[----:B------:R-:W-:Y:S01]  /*7f20*/  LOP3.LUT R12, R11, 0xc0, RZ, 0xc0, !PT ;  /* 0x000000c00b0c7812 */ /* 0x000fe200078ec0ff */
[C---:B------:R-:W-:Y:S01]  /*7f30*/  FMUL R3, R248.reuse, R201 ;  /* 0x000000c9f8037220 */ /* 0x040fe20000400000 */
[----:B------:R-:W-:Y:S01]  /*7f40*/  SHF.L.U32 R15, R15, 0x4, RZ ;  /* 0x000000040f0f7819 */ /* 0x000fe200000006ff */
[----:B------:R-:W-:Y:S01]  /*7f50*/  FMUL R88, R248, R88 ;  /* 0x00000058f8587220 */ /* 0x000fe20000400000 */
[----:B------:R-:W-:Y:S01]  /*7f60*/  LOP3.LUT R12, R12, 0x18, R10, 0xf8, !PT ;  /* 0x000000180c0c7812 */ /* 0x000fe200078ef80a */
[C---:B------:R-:W-:Y:S01]  /*7f70*/  FMUL R10, R248.reuse, R194 ;  /* 0x000000c2f80a7220 */ /* 0x040fe20000400000 */
[C---:B------:R-:W-:Y:S01]  /*7f80*/  FMUL R89, R248.reuse, R89 ;  /* 0x00000059f8597220 */ /* 0x040fe20000400000 */
[----:B------:R-:W-:Y:S01]  /*7f90*/  FMUL R90, R248, R90 ;  /* 0x0000005af85a7220 */ /* 0x000fe20000400000 */
[----:B------:R-:W-:Y:S01]  /*7fa0*/  LOP3.LUT R14, R12, 0xf20, R11, 0xf8, !PT ;  /* 0x00000f200c0e7812 */ /* 0x000fe200078ef80b */
[C---:B------:R-:W-:Y:S01]  /*7fb0*/  FMUL R11, R248.reuse, R195 ;  /* 0x000000c3f80b7220 */ /* 0x040fe20000400000 */
[C---:B------:R-:W-:Y:S01]  /*7fc0*/  FMUL R12, R248.reuse, R196 ;  /* 0x000000c4f80c7220 */ /* 0x040fe20000400000 */
[C---:B------:R-:W-:Y:S01]  /*7fd0*/  FFMA R10, R249.reuse, R13, R10 ;  /* 0x0000000df90a7223 */ /* 0x040fe2000000000a */
[C---:B------:R-:W-:Y:S01]  /*7fe0*/  FMUL R13, R248.reuse, R197 ;  /* 0x000000c5f80d7220 */ /* 0x040fe20000400000 */
[C---:B------:R-:W-:Y:S01]  /*7ff0*/  FFMA R11, R249.reuse, R16, R11 ;  /* 0x00000010f90b7223 */ /* 0x040fe2000000000b */
[C---:B------:R-:W-:Y:S01]  /*8000*/  FFMA R12, R249.reuse, R17, R12 ;  /* 0x00000011f90c7223 */ /* 0x040fe2000000000c */
[--C-:B------:R-:W-:Y:S02]  /*8010*/  HADD2.F32 R17, -RZ, R216.reuse.H0_H0 ;  /* 0x200000d8ff117230 */ /* 0x100fe40000004100 */
[C---:B------:R-:W-:Y:S01]  /*8020*/  FFMA R13, R249.reuse, R18, R13 ;  /* 0x00000012f90d7223 */ /* 0x040fe2000000000d */
[----:B------:R-:W-:Y:S02]  /*8030*/  HADD2.F32 R18, -RZ, R216.H1_H1 ;  /* 0x300000d8ff127230 */ /* 0x000fe40000004100 */
[C---:B------:R-:W-:Y:S01]  /*8040*/  FFMA R4, R249.reuse, R19, R4 ;  /* 0x00000013f9047223 */ /* 0x040fe20000000004 */
[C---:B------:R-:W-:Y:S01]  /*8050*/  FFMA R5, R249.reuse, R20, R5 ;  /* 0x00000014f9057223 */ /* 0x040fe20000000005 */
[----:B------:R-:W-:Y:S01]  /*8060*/  MOV R16, UR44 ;  /* 0x0000002c00107c02 */ /* 0x000fe20008000f00 */
[C---:B------:R-:W-:Y:S01]  /*8070*/  FFMA R0, R249.reuse, R17, R0 ;  /* 0x00000011f9007223 */ /* 0x040fe20000000000 */
[C---:B------:R-:W-:Y:S01]  /*8080*/  FFMA R3, R249.reuse, R18, R3 ;  /* 0x00000012f9037223 */ /* 0x040fe20000000003 */
[C---:B------:R-:W-:Y:S01]  /*8090*/  FFMA R6, R249.reuse, R21, R6 ;  /* 0x00000015f9067223 */ /* 0x040fe20000000006 */
[C---:B------:R-:W-:Y:S01]  /*80a0*/  FFMA R7, R249.reuse, R22, R7 ;  /* 0x00000016f9077223 */ /* 0x040fe20000000007 */
[----:B------:R-:W-:Y:S01]  /*80b0*/  FFMA R8, R249, R23, R8 ;  /* 0x00000017f9087223 */ /* 0x000fe20000000008 */
[----:B------:R-:W-:Y:S01]  /*80c0*/  F2FP.F16.F32.PACK_AB R195, R5, R4 ;  /* 0x0000000405c3723e */ /* 0x000fe200000000ff */
[C---:B------:R-:W-:Y:S01]  /*80d0*/  FMUL R4, R248.reuse, R207 ;  /* 0x000000cff8047220 */ /* 0x040fe20000400000 */
[----:B------:R-:W-:Y:S01]  /*80e0*/  F2FP.F16.F32.PACK_AB R193, R11, R10 ;  /* 0x0000000a0bc1723e */ /* 0x000fe200000000ff */
[C---:B------:R-:W-:Y:S01]  /*80f0*/  FMUL R5, R248.reuse, R208 ;  /* 0x000000d0f8057220 */ /* 0x040fe20000400000 */
[----:B------:R-:W-:Y:S01]  /*8100*/  F2FP.F16.F32.PACK_AB R17, R7, R6 ;  /* 0x000000060711723e */ /* 0x000fe200000000ff */
[C---:B------:R-:W-:Y:S01]  /*8110*/  FMUL R6, R248.reuse, R209 ;  /* 0x000000d1f8067220 */ /* 0x040fe20000400000 */
[----:B------:R-:W-:Y:S01]  /*8120*/  F2FP.F16.F32.PACK_AB R194, R13, R12 ;  /* 0x0000000c0dc2723e */ /* 0x000fe200000000ff */
[C---:B------:R-:W-:Y:S01]  /*8130*/  FMUL R91, R248.reuse, R91 ;  /* 0x0000005bf85b7220 */ /* 0x040fe20000400000 */
        /* <DEDUP_REMOVED lines=86> */
[----:B------:R-:W-:Y:S01]  /*86a0*/  FMUL R51, R248, R51 ;  /* 0x00000033f8337220 */ /* 0x000fe20000400000 */
[----:B------:R-:W-:Y:S01]  /*86b0*/  UIADD3 UR10, UPT, UPT, UR44, 0x1, URZ ;  /* 0x000000012c0a7890 */ /* 0x000fe2000fffe0ff */
[----:B------:R-:W-:Y:S01]  /*86c0*/  BSSY.RECONVERGENT B0, `(.L_x_113) ;  /* 0x00003d5000007945 */ /* 0x000fe20003800200 */
[----:B-1----:R-:W-:Y:S04]  /*86d0*/  ULEA UR4, UR6, UR4, 0x18 ;  /* 0x0000000406047291 */ /* 0x002fe8000f8ec0ff */
[----:B------:R-:W-:Y:S02]  /*86e0*/  ULEA UR7, UR45, UR4, 0x3 ;  /* 0x000000042d077291 */ /* 0x000fe4000f8e18ff */
[----:B------:R-:W-:Y:S02]  /*86f0*/  LEA R14, R14, UR4, 0x1 ;  /* 0x000000040e0e7c11 */ /* 0x000fe4000f8e08ff */
[----:B------:R-:W-:Y:S03]  /*8700*/  UIADD3 UR7, UPT, UPT, UR7, 0x90, URZ ;  /* 0x0000009007077890 */ /* 0x000fe6000fffe0ff */
[----:B------:R-:W-:Y:S01]  /*8710*/  IMAD R14, R16, 0xe000, R14 ;  /* 0x0000e000100e7824 */ /* 0x000fe200078e020e */
[----:B------:R-:W-:Y:S01]  /*8720*/  F2FP.F16.F32.PACK_AB R16, R3, R0 ;  /* 0x000000000310723e */ /* 0x000fe200000000ff */
[C---:B------:R-:W-:Y:S01]  /*8730*/  FMUL R0, R248.reuse, R205 ;  /* 0x000000cdf8007220 */ /* 0x040fe20000400000 */
[----:B------:R-:W-:Y:S01]  /*8740*/  ULOP3.LUT UR7, UR7, 0xfefffff8, URZ, 0xc0, !UPT ;  /* 0xfefffff807077892 */ /* 0x000fe2000f8ec0ff */
[----:B------:R-:W-:Y:S02]  /*8750*/  FMUL R3, R248, R206 ;  /* 0x000000cef8037220 */ /* 0x000fe40000400000 */
[C---:B------:R-:W-:Y:S02]  /*8760*/  FFMA R0, R249.reuse, R184, R0 ;  /* 0x000000b8f9007223 */ /* 0x040fe40000000000 */
[C---:B------:R-:W-:Y:S01]  /*8770*/  FFMA R3, R249.reuse, R185, R3 ;  /* 0x000000b9f9037223 */ /* 0x040fe20000000003 */
[----:B------:R-:W-:Y:S01]  /*8780*/  FFMA R4, R249, R186, R4 ;  /* 0x000000baf9047223 */ /* 0x000fe20000000004 */
[----:B------:R-:W3:Y:S01]  /*8790*/  LDL.LU R185, [R1+0x170] ;  /* 0x0001700001b97983 */ /* 0x000ee20000300800 */
[----:B------:R-:W-:Y:S01]  /*87a0*/  F2FP.F16.F32.PACK_AB R18, R0, R8 ;  /* 0x000000080012723e */ /* 0x000fe200000000ff */
[----:B------:R-:W-:Y:S01]  /*87b0*/  FMUL R8, R248, R214 ;  /* 0x000000d6f8087220 */ /* 0x000fe20000400000 */
[C---:B------:R-:W-:Y:S01]  /*87c0*/  LOP3.LUT R0, R15.reuse, 0x20, RZ, 0xc0, !PT ;  /* 0x000000200f007812 */ /* 0x040fe200078ec0ff */
[----:B------:R-:W3:Y:S01]  /*87d0*/  LDL.LU R187, [R1+0x174] ;  /* 0x0001740001bb7983 */ /* 0x000ee20000300800 */
[----:B------:R-:W-:Y:S02]  /*87e0*/  LOP3.LUT R15, R15, 0x40, RZ, 0xc0, !PT ;  /* 0x000000400f0f7812 */ /* 0x000fe400078ec0ff */
[--C-:B------:R-:W-:Y:S01]  /*87f0*/  IADD3 R251, PT, PT, -R0, 0x200, R14.reuse ;  /* 0x0000020000fb7810 */ /* 0x100fe20007ffe10e */
[----:B------:R-:W-:Y:S01]  /*8800*/  FMUL R0, R248, R210 ;  /* 0x000000d2f8007220 */ /* 0x000fe20000400000 */
[----:B------:R-:W-:Y:S01]  /*8810*/  F2FP.F16.F32.PACK_AB R19, R4, R3 ;  /* 0x000000030413723e */ /* 0x000fe200000000ff */
[C---:B------:R-:W-:Y:S01]  /*8820*/  FMUL R3, R248.reuse, R211 ;  /* 0x000000d3f8037220 */ /* 0x040fe20000400000 */
[----:B------:R-:W-:Y:S01]  /*8830*/  IADD3 R2, PT, PT, -R15, 0x200, R14 ;  /* 0x000002000f027810 */ /* 0x000fe20007ffe10e */
[--C-:B----4-:R-:W-:Y:S02]  /*8840*/  HADD2.F32 R7, -RZ, R228.reuse.H0_H0 ;  /* 0x200000e4ff077230 */ /* 0x110fe40000004100 */
[----:B------:R-:W-:Y:S02]  /*8850*/  HADD2.F32 R9, -RZ, R228.H1_H1 ;  /* 0x300000e4ff097230 */ /* 0x000fe40000004100 */
[----:B------:R-:W1:Y:S01]  /*8860*/  LDTM.x32 R216, tmem[UR5+0xc0] ;  /* 0x0000c00500d879ee */ /* 0x000e6200082c0000 */
[----:B------:R-:W-:Y:S01]  /*8870*/  NOP ;  /* 0x0000000000007918 */ /* 0x000fe20000000000 */
[----:B-1----:R-:W-:Y:S01]  /*8880*/  SYNCS.ARRIVE.TRANS64.RED.A1T0 RZ, [UR7], RZ ;  /* 0x000000ffffff79a7 */ /* 0x002fe20008100407 */
[----:B------:R1:W-:Y:S01]  /*8890*/  STS.128 [R14+0x200], R188 ;  /* 0x000200bc0e007388 */ /* 0x0003e20000000c00 */
[--C-:B------:R-:W-:Y:S02]  /*88a0*/  HADD2.F32 R12, -RZ, R252.reuse.H0_H0 ;  /* 0x200000fcff0c7230 */ /* 0x100fe40000004100 */
[C---:B------:R-:W-:Y:S01]  /*88b0*/  FFMA R5, R249.reuse, R7, R5 ;  /* 0x00000007f9057223 */ /* 0x040fe20000000005 */
[----:B------:R-:W-:Y:S01]  /*88c0*/  HADD2.F32 R13, -RZ, R252.H1_H1 ;  /* 0x300000fcff0d7230 */ /* 0x000fe20000004100 */
[----:B------:R4:W-:Y:S01]  /*88d0*/  STS.128 [R251+0x10], R192 ;  /* 0x000010c0fb007388 */ /* 0x0009e20000000c00 */
[C---:B------:R-:W-:Y:S01]  /*88e0*/  FFMA R6, R249.reuse, R9, R6 ;  /* 0x00000009f9067223 */ /* 0x040fe20000000006 */
[----:B------:R-:W-:Y:S01]  /*88f0*/  FMUL R9, R248, R215 ;  /* 0x000000d7f8097220 */ /* 0x000fe20000400000 */
[----:B------:R-:W-:Y:S01]  /*8900*/  UIADD3 UR7, UPT, UPT, UR45, 0x1, URZ ;  /* 0x000000012d077890 */ /* 0x000fe2000fffe0ff */
[----:B------:R4:W-:Y:S01]  /*8910*/  STS.128 [R2+0x20], R16 ;  /* 0x0000201002007388 */ /* 0x0009e20000000c00 */
[--C-:B--2---:R-:W-:Y:S02]  /*8920*/  HADD2.F32 R10, -RZ, R54.reuse.H0_H0 ;  /* 0x20000036ff0a7230 */ /* 0x104fe40000004100 */
[----:B------:R-:W-:Y:S01]  /*8930*/  HADD2.F32 R11, -RZ, R54.H1_H1 ;  /* 0x30000036ff0b7230 */ /* 0x000fe20000004100 */
[----:B-1----:R-:W2:Y:S04]  /*8940*/  LDL.LU R189, [R1+0x178] ;  /* 0x0001780001bd7983 */ /* 0x002ea80000300800 */
[----:B------:R-:W2:Y:S04]  /*8950*/  LDL.LU R191, [R1+0x17c] ;  /* 0x00017c0001bf7983 */ /* 0x000ea80000300800 */
[----:B----4-:R-:W4:Y:S01]  /*8960*/  LDL.LU R193, [R1+0x160] ;  /* 0x0001600001c17983 */ /* 0x010f220000300800 */
[----:B------:R-:W-:Y:S01]  /*8970*/  F2FP.F16.F32.PACK_AB R16, R6, R5 ;  /* 0x000000050610723e */ /* 0x000fe200000000ff */
[C---:B------:R-:W-:Y:S01]  /*8980*/  FMUL R5, R248.reuse, R155 ;  /* 0x0000009bf8057220 */ /* 0x040fe20000400000 */
[C---:B------:R-:W-:Y:S01]  /*8990*/  FMUL R155, R248.reuse, R176 ;  /* 0x000000b0f89b7220 */ /* 0x040fe20000400000 */
[----:B------:R-:W4:Y:S01]  /*89a0*/  LDL.LU R2, [R1+0x164] ;  /* 0x0001640001027983 */ /* 0x000f220000300800 */
[C---:B------:R-:W-:Y:S01]  /*89b0*/  FMUL R6, R248.reuse, R156 ;  /* 0x0000009cf8067220 */ /* 0x040fe20000400000 */
[C---:B------:R-:W-:Y:S01]  /*89c0*/  FMUL R156, R248.reuse, R177 ;  /* 0x000000b1f89c7220 */ /* 0x040fe20000400000 */
[--C-:B---3--:R-:W-:Y:S02]  /*89d0*/  HADD2.F32 R4, -RZ, R55.reuse.H0_H0 ;  /* 0x20000037ff047230 */ /* 0x108fe40000004100 */
[----:B------:R-:W-:Y:S02]  /*89e0*/  HADD2.F32 R7, -RZ, R55.H1_H1 ;  /* 0x30000037ff077230 */ /* 0x000fe40000004100 */
[----:B------:R-:W3:Y:S01]  /*89f0*/  LDL.LU R55, [R1+0x168] ;  /* 0x0001680001377983 */ /* 0x000ee20000300800 */
[C---:B------:R-:W-:Y:S01]  /*8a00*/  FFMA R0, R249.reuse, R4, R0 ;  /* 0x00000004f9007223 */ /* 0x040fe20000000000 */
[C---:B------:R-:W-:Y:S01]  /*8a10*/  FMUL R4, R248.reuse, R212 ;  /* 0x000000d4f8047220 */ /* 0x040fe20000400000 */
[C---:B------:R-:W-:Y:S01]  /*8a20*/  FFMA R3, R249.reuse, R7, R3 ;  /* 0x00000007f9037223 */ /* 0x040fe20000000003 */
[----:B------:R-:W3:Y:S01]  /*8a30*/  LDL.LU R54, [R1+0x16c] ;  /* 0x00016c0001367983 */ /* 0x000ee20000300800 */
[C---:B------:R-:W-:Y:S01]  /*8a40*/  FMUL R7, R248.reuse, R213 ;  /* 0x000000d5f8077220 */ /* 0x040fe20000400000 */
[----:B------:R-:W-:Y:S01]  /*8a50*/  FFMA R4, R249, R10, R4 ;  /* 0x0000000af9047223 */ /* 0x000fe20000000004 */
[C---:B------:R-:W-:Y:S01]  /*8a60*/  FMUL R10, R248.reuse, R160 ;  /* 0x000000a0f80a7220 */ /* 0x040fe20000400000 */
[----:B------:R-:W3:Y:S01]  /*8a70*/  LDL.LU R23, [R1+0x150] ;  /* 0x0001500001177983 */ /* 0x000ee20000300800 */
[----:B------:R-:W-:Y:S01]  /*8a80*/  F2FP.F16.F32.PACK_AB R17, R3, R0 ;  /* 0x000000000311723e */ /* 0x000fe200000000ff */
[C---:B------:R-:W-:Y:S01]  /*8a90*/  FFMA R7, R249.reuse, R11, R7 ;  /* 0x0000000bf9077223 */ /* 0x040fe20000000007 */
[C---:B------:R-:W-:Y:S01]  /*8aa0*/  FFMA R8, R249.reuse, R12, R8 ;  /* 0x0000000cf9087223 */ /* 0x040fe20000000008 */
[----:B------:R-:W3:Y:S01]  /*8ab0*/  LDL.LU R22, [R1+0x154] ;  /* 0x0001540001167983 */ /* 0x000ee20000300800 */
[----:B------:R-:W-:Y:S01]  /*8ac0*/  FFMA R9, R249, R13, R9 ;  /* 0x0000000df9097223 */ /* 0x000fe20000000009 */
[C---:B------:R-:W-:Y:S01]  /*8ad0*/  FMUL R13, R248.reuse, R163 ;  /* 0x000000a3f80d7220 */ /* 0x040fe20000400000 */
[----:B------:R-:W-:Y:S01]  /*8ae0*/  F2FP.F16.F32.PACK_AB R18, R7, R4 ;  /* 0x000000040712723e */ /* 0x000fe200000000ff */
[----:B------:R-:W3:Y:S01]  /*8af0*/  LDL.LU R21, [R1+0x158] ;  /* 0x0001580001157983 */ /* 0x000ee20000300800 */
[C---:B------:R-:W-:Y:S01]  /*8b00*/  FMUL R160, R248.reuse, R181 ;  /* 0x000000b5f8a07220 */ /* 0x040fe20000400000 */
[----:B------:R-:W-:Y:S01]  /*8b10*/  F2FP.F16.F32.PACK_AB R19, R9, R8 ;  /* 0x000000080913723e */ /* 0x000fe200000000ff */
[C---:B------:R-:W-:Y:S01]  /*8b20*/  FMUL R0, R248.reuse, R152 ;  /* 0x00000098f8007220 */ /* 0x040fe20000400000 */
[----:B------:R-:W3:Y:S01]  /*8b30*/  LDL.LU R20, [R1+0x15c] ;  /* 0x00015c0001147983 */ /* 0x000ee20000300800 */
[C---:B------:R-:W-:Y:S01]  /*8b40*/  FMUL R152, R248.reuse, R173 ;  /* 0x000000adf8987220 */ /* 0x040fe20000400000 */
[C---:B------:R-:W-:Y:S01]  /*8b50*/  FMUL R3, R248.reuse, R153 ;  /* 0x00000099f8037220 */ /* 0x040fe20000400000 */
        /* <DEDUP_REMOVED lines=15> */
[--C-:B------:R-:W-:Y:S02]  /*8c50*/  HADD2.F32 R184, -RZ, R185.reuse.H0_H0 ;  /* 0x200000b9ffb87230 */ /* 0x100fe40000004100 */
[----:B------:R-:W-:Y:S02]  /*8c60*/  HADD2.F32 R185, -RZ, R185.H1_H1 ;  /* 0x300000b9ffb97230 */ /* 0x000fe40000004100 */
[--C-:B------:R-:W-:Y:S02]  /*8c70*/  HADD2.F32 R186, -RZ, R187.reuse.H0_H0 ;  /* 0x200000bbffba7230 */ /* 0x100fe40000004100 */
[C---:B------:R-:W-:Y:S01]  /*8c80*/  FFMA R0, R249.reuse, R184, R0 ;  /* 0x000000b8f9007223 */ /* 0x040fe20000000000 */
[----:B------:R-:W-:Y:S02]  /*8c90*/  HADD2.F32 R187, -RZ, R187.H1_H1 ;  /* 0x300000bbffbb7230 */ /* 0x000fe40000004100 */
[C---:B------:R-:W-:Y:S01]  /*8ca0*/  FFMA R3, R249.reuse, R185, R3 ;  /* 0x000000b9f9037223 */ /* 0x040fe20000000003 */
[C---:B------:R-:W-:Y:S02]  /*8cb0*/  FFMA R4, R249.reuse, R186, R4 ;  /* 0x000000baf9047223 */ /* 0x040fe40000000004 */
[C---:B------:R-:W-:Y:S01]  /*8cc0*/  FFMA R5, R249.reuse, R187, R5 ;  /* 0x000000bbf9057223 */ /* 0x040fe20000000005 */
[--C-:B--2---:R-:W-:Y:S02]  /*8cd0*/  HADD2.F32 R188, -RZ, R189.reuse.H0_H0 ;  /* 0x200000bdffbc7230 */ /* 0x104fe40000004100 */
[----:B------:R-:W-:Y:S02]  /*8ce0*/  HADD2.F32 R189, -RZ, R189.H1_H1 ;  /* 0x300000bdffbd7230 */ /* 0x000fe40000004100 */
[--C-:B------:R-:W-:Y:S02]  /*8cf0*/  HADD2.F32 R190, -RZ, R191.reuse.H0_H0 ;  /* 0x200000bfffbe7230 */ /* 0x100fe40000004100 */
[C---:B------:R-:W-:Y:S01]  /*8d00*/  FFMA R6, R249.reuse, R188, R6 ;  /* 0x000000bcf9067223 */ /* 0x040fe20000000006 */
[----:B------:R-:W-:Y:S02]  /*8d10*/  HADD2.F32 R191, -RZ, R191.H1_H1 ;  /* 0x300000bfffbf7230 */ /* 0x000fe40000004100 */
[C---:B------:R-:W-:Y:S01]  /*8d20*/  FFMA R7, R249.reuse, R189, R7 ;  /* 0x000000bdf9077223 */ /* 0x040fe20000000007 */
[--C-:B----4-:R-:W-:Y:S02]  /*8d30*/  HADD2.F32 R192, -RZ, R193.reuse.H0_H0 ;  /* 0x200000c1ffc07230 */ /* 0x110fe40000004100 */
[C---:B------:R-:W-:Y:S01]  /*8d40*/  FFMA R8, R249.reuse, R190, R8 ;  /* 0x000000bef9087223 */ /* 0x040fe20000000008 */
[----:B------:R-:W-:Y:S02]  /*8d50*/  HADD2.F32 R193, -RZ, R193.H1_H1 ;  /* 0x300000c1ffc17230 */ /* 0x000fe40000004100 */
[C---:B------:R-:W-:Y:S01]  /*8d60*/  FFMA R9, R249.reuse, R191, R9 ;  /* 0x000000bff9097223 */ /* 0x040fe20000000009 */
[--C-:B------:R-:W-:Y:S02]  /*8d70*/  HADD2.F32 R195, -RZ, R2.reuse.H1_H1 ;  /* 0x30000002ffc37230 */ /* 0x100fe40000004100 */
[----:B------:R-:W-:Y:S01]  /*8d80*/  FFMA R10, R249, R192, R10 ;  /* 0x000000c0f90a7223 */ /* 0x000fe2000000000a */
[----:B------:R-:W-:Y:S01]  /*8d90*/  HADD2.F32 R194, -RZ, R2.H0_H0 ;  /* 0x20000002ffc27230 */ /* 0x000fe20000004100 */
[----:B------:R-:W-:Y:S01]  /*8da0*/  IADD3 R2, PT, PT, -R15, R251, RZ ;  /* 0x000000fb0f027210 */ /* 0x000fe20007ffe1ff */
[C---:B------:R-:W-:Y:S01]  /*8db0*/  FMUL R15, R248.reuse, R164 ;  /* 0x000000a4f80f7220 */ /* 0x040fe20000400000 */
[C---:B------:R-:W-:Y:S02]  /*8dc0*/  FFMA R11, R249.reuse, R193, R11 ;  /* 0x000000c1f90b7223 */ /* 0x040fe4000000000b */
[C---:B------:R-:W-:Y:S01]  /*8dd0*/  FFMA R12, R249.reuse, R194, R12 ;  /* 0x000000c2f90c7223 */ /* 0x040fe2000000000c */
[----:B------:R1:W-:Y:S01]  /*8de0*/  STS.128 [R2+0x30], R16 ;  /* 0x0000301002007388 */ /* 0x0003e20000000c00 */
[C---:B------:R-:W-:Y:S01]  /*8df0*/  FFMA R13, R249.reuse, R195, R13 ;  /* 0x000000c3f90d7223 */ /* 0x040fe2000000000d */
[--C-:B---3--:R-:W-:Y:S02]  /*8e00*/  HADD2.F32 R196, -RZ, R55.reuse.H0_H0 ;  /* 0x20000037ffc47230 */ /* 0x108fe40000004100 */
[----:B------:R-:W-:Y:S02]  /*8e10*/  HADD2.F32 R197, -RZ, R55.H1_H1 ;  /* 0x30000037ffc57230 */ /* 0x000fe40000004100 */
[----:B------:R-:W2:Y:S01]  /*8e20*/  LDL.LU R55, [R1+0x138] ;  /* 0x0001380001377983 */ /* 0x000ea20000300800 */
[--C-:B------:R-:W-:Y:S02]  /*8e30*/  HADD2.F32 R198, -RZ, R54.reuse.H0_H0 ;  /* 0x20000036ffc67230 */ /* 0x100fe40000004100 */
[C---:B------:R-:W-:Y:S01]  /*8e40*/  FFMA R15, R249.reuse, R196, R15 ;  /* 0x000000c4f90f7223 */ /* 0x040fe2000000000f */
[----:B------:R-:W-:Y:S02]  /*8e50*/  HADD2.F32 R199, -RZ, R54.H1_H1 ;  /* 0x30000036ffc77230 */ /* 0x000fe40000004100 */
[----:B------:R-:W3:Y:S01]  /*8e60*/  LDL.LU R54, [R1+0x13c] ;  /* 0x00013c0001367983 */ /* 0x000ee20000300800 */
[--C-:B------:R-:W-:Y:S02]  /*8e70*/  HADD2.F32 R200, -RZ, R23.reuse.H0_H0 ;  /* 0x20000017ffc87230 */ /* 0x100fe40000004100 */
[----:B------:R-:W-:Y:S01]  /*8e80*/  HADD2.F32 R201, -RZ, R23.H1_H1 ;  /* 0x30000017ffc97230 */ /* 0x000fe20000004100 */
[----:B------:R-:W4:Y:S01]  /*8e90*/  LDL.LU R252, [R1+0x114] ;  /* 0x0001140001fc7983 */ /* 0x000f220000300800 */
[C---:B------:R-:W-:Y:S01]  /*8ea0*/  FMUL R23, R248.reuse, R172 ;  /* 0x000000acf8177220 */ /* 0x040fe20000400000 */
[----:B------:R-:W-:Y:S02]  /*8eb0*/  HADD2.F32 R202, -RZ, R22.H0_H0 ;  /* 0x20000016ffca7230 */ /* 0x000fe40000004100 */
[----:B------:R-:W4:Y:S01]  /*8ec0*/  LDL.LU R251, [R1+0x118] ;  /* 0x0001180001fb7983 */ /* 0x000f220000300800 */
[--C-:B------:R-:W-:Y:S02]  /*8ed0*/  HADD2.F32 R204, -RZ, R21.reuse.H0_H0 ;  /* 0x20000015ffcc7230 */ /* 0x100fe40000004100 */
[----:B------:R-:W-:Y:S01]  /*8ee0*/  HADD2.F32 R205, -RZ, R21.H1_H1 ;  /* 0x30000015ffcd7230 */ /* 0x000fe20000004100 */
[----:B------:R-:W4:Y:S01]  /*8ef0*/  LDL.LU R250, [R1+0x11c] ;  /* 0x00011c0001fa7983 */ /* 0x000f220000300800 */
[----:B------:R-:W-:Y:S02]  /*8f00*/  HADD2.F32 R206, -RZ, R20.H0_H0 ;  /* 0x20000014ffce7230 */ /* 0x000fe40000004100 */
[C---:B-1----:R-:W-:Y:S01]  /*8f10*/  FMUL R16, R248.reuse, R165 ;  /* 0x000000a5f8107220 */ /* 0x042fe20000400000 */
[--C-:B------:R-:W-:Y:S01]  /*8f20*/  HADD2.F32 R163, -RZ, R209.reuse.H0_H0 ;  /* 0x200000d1ffa37230 */ /* 0x100fe20000004100 */
[----:B------:R-:W4:Y:S01]  /*8f30*/  LDL.LU R215, [R1+0xf0] ;  /* 0x0000f00001d77983 */ /* 0x000f220000300800 */
[----:B------:R-:W-:Y:S02]  /*8f40*/  HADD2.F32 R164, -RZ, R209.H1_H1 ;  /* 0x300000d1ffa47230 */ /* 0x000fe40000004100 */
[C---:B------:R-:W-:Y:S01]  /*8f50*/  FFMA R16, R249.reuse, R197, R16 ;  /* 0x000000c5f9107223 */ /* 0x040fe20000000010 */
[--C-:B------:R-:W-:Y:S01]  /*8f60*/  HADD2.F32 R165, -RZ, R208.reuse.H0_H0 ;  /* 0x200000d0ffa57230 */ /* 0x100fe20000004100 */
[----:B------:R-:W4:Y:S01]  /*8f70*/  LDL.LU R214, [R1+0xf4] ;  /* 0x0000f40001d67983 */ /* 0x000f220000300800 */
[C---:B------:R-:W-:Y:S01]  /*8f80*/  FMUL R17, R248.reuse, R166 ;  /* 0x000000a6f8117220 */ /* 0x040fe20000400000 */
[----:B------:R-:W-:Y:S02]  /*8f90*/  HADD2.F32 R166, -RZ, R208.H1_H1 ;  /* 0x300000d0ffa67230 */ /* 0x000fe40000004100 */
[C---:B------:R-:W-:Y:S01]  /*8fa0*/  FMUL R18, R248.reuse, R167 ;  /* 0x000000a7f8127220 */ /* 0x040fe20000400000 */
[----:B------:R-:W4:Y:S01]  /*8fb0*/  LDL.LU R213, [R1+0xf8] ;  /* 0x0000f80001d57983 */ /* 0x000f220000300800 */
[C---:B------:R-:W-:Y:S01]  /*8fc0*/  FFMA R17, R249.reuse, R198, R17 ;  /* 0x000000c6f9117223 */ /* 0x040fe20000000011 */
[C---:B------:R-:W-:Y:S01]  /*8fd0*/  FMUL R19, R248.reuse, R168 ;  /* 0x000000a8f8137220 */ /* 0x040fe20000400000 */
[C---:B------:R-:W-:Y:S01]  /*8fe0*/  FFMA R18, R249.reuse, R199, R18 ;  /* 0x000000c7f9127223 */ /* 0x040fe20000000012 */
[----:B------:R-:W4:Y:S01]  /*8ff0*/  LDL.LU R212, [R1+0xfc] ;  /* 0x0000fc0001d47983 */ /* 0x000f220000300800 */
[----:B------:R-:W-:Y:S02]  /*9000*/  HADD2.F32 R207, -RZ, R20.H1_H1 ;  /* 0x30000014ffcf7230 */ /* 0x000fe40000004100 */
[C---:B------:R-:W-:Y:S01]  /*9010*/  FFMA R19, R249.reuse, R200, R19 ;  /* 0x000000c8f9137223 */ /* 0x040fe20000000013 */
[C---:B------:R-:W-:Y:S01]  /*9020*/  FMUL R20, R248.reuse, R169 ;  /* 0x000000a9f8147220 */ /* 0x040fe20000400000 */
[----:B------:R-:W4:Y:S01]  /*9030*/  LDL.LU R172, [R1+0x110] ;  /* 0x0001100001ac7983 */ /* 0x000f220000300800 */
[C---:B------:R-:W-:Y:S01]  /*9040*/  FMUL R21, R248.reuse, R170 ;  /* 0x000000aaf8157220 */ /* 0x040fe20000400000 */
[----:B------:R-:W-:Y:S02]  /*9050*/  HADD2.F32 R203, -RZ, R22.H1_H1 ;  /* 0x30000016ffcb7230 */ /* 0x000fe40000004100 */
[C---:B------:R-:W-:Y:S01]  /*9060*/  FFMA R20, R249.reuse, R201, R20 ;  /* 0x000000c9f9147223 */ /* 0x040fe20000000014 */
[----:B------:R-:W4:Y:S01]  /*9070*/  LDL.LU R211, [R1+0xd0] ;  /* 0x0000d00001d37983 */ /* 0x000f220000300800 */
[C---:B------:R-:W-:Y:S01]  /*9080*/  FFMA R21, R249.reuse, R202, R21 ;  /* 0x000000caf9157223 */ /* 0x040fe20000000015 */
[----:B------:R-:W-:Y:S02]  /*9090*/  FMUL R22, R248, R171 ;  /* 0x000000abf8167220 */ /* 0x000fe40000400000 */
[----:B------:R-:W4:Y:S02]  /*90a0*/  LDL.LU R210, [R1+0xd4] ;  /* 0x0000d40001d27983 */ /* 0x000f240000300800 */
[C---:B------:R-:W-:Y:S01]  /*90b0*/  FFMA R22, R249.reuse, R203, R22 ;  /* 0x000000cbf9167223 */ /* 0x040fe20000000016 */
[C---:B------:R-:W-:Y:S01]  /*90c0*/  FFMA R23, R249.reuse, R204, R23 ;  /* 0x000000ccf9177223 */ /* 0x040fe20000000017 */
[----:B------:R-:W4:Y:S01]  /*90d0*/  LDL.LU R209, [R1+0xd8] ;  /* 0x0000d80001d17983 */ /* 0x000f220000300800 */
[C---:B------:R-:W-:Y:S01]  /*90e0*/  FFMA R152, R249.reuse, R205, R152 ;  /* 0x000000cdf9987223 */ /* 0x040fe20000000098 */
[C---:B------:R-:W-:Y:S01]  /*90f0*/  FFMA R153, R249.reuse, R206, R153 ;  /* 0x000000cef9997223 */ /* 0x040fe20000000099 */
[C---:B------:R-:W-:Y:S01]  /*9100*/  FFMA R154, R249.reuse, R207, R154 ;  /* 0x000000cff99a7223 */ /* 0x040fe2000000009a */
[----:B------:R-:W4:Y:S01]  /*9110*/  LDL.LU R208, [R1+0xdc] ;  /* 0x0000dc0001d07983 */ /* 0x000f220000300800 */
[C---:B------:R-:W-:Y:S01]  /*9120*/  FFMA R155, R249.reuse, R163, R155 ;  /* 0x000000a3f99b7223 */ /* 0x040fe2000000009b */
[C---:B------:R-:W-:Y:S01]  /*9130*/  FFMA R156, R249.reuse, R164, R156 ;  /* 0x000000a4f99c7223 */ /* 0x040fe2000000009c */
[C---:B------:R-:W-:Y:S01]  /*9140*/  FFMA R157, R249.reuse, R165, R157 ;  /* 0x000000a5f99d7223 */ /* 0x040fe2000000009d */
[----:B------:R-:W4:Y:S01]  /*9150*/  LDL.LU R197, [R1+0xa0] ;  /* 0x0000a00001c57983 */ /* 0x000f220000300800 */
[----:B------:R-:W-:Y:S02]  /*9160*/  FFMA R158, R249, R166, R158 ;  /* 0x000000a6f99e7223 */ /* 0x000fe4000000009e */
[----:B------:R-:W-:Y:S01]  /*9170*/  F2FP.F16.F32.PACK_AB R156, R156, R155 ;  /* 0x0000009b9c9c723e */ /* 0x000fe200000000ff */
[----:B------:R-:W4:Y:S02]  /*9180*/  LDL.LU R195, [R1+0xa4] ;  /* 0x0000a40001c37983 */ /* 0x000f240000300800 */
[----:B------:R-:W-:Y:S02]  /*9190*/  F2FP.F16.F32.PACK_AB R157, R158, R157 ;  /* 0x0000009d9e9d723e */ /* 0x000fe400000000ff */
[----:B------:R-:W4:Y:S01]  /*91a0*/  LDL.LU R196, [R1+0xa8] ;  /* 0x0000a80001c47983 */ /* 0x000f220000300800 */
[--C-:B--2---:R-:W-:Y:S02]  /*91b0*/  HADD2.F32 R167, -RZ, R55.reuse.H0_H0 ;  /* 0x20000037ffa77230 */ /* 0x104fe40000004100 */
[----:B------:R-:W-:Y:S01]  /*91c0*/  HADD2.F32 R168, -RZ, R55.H1_H1 ;  /* 0x30000037ffa87230 */ /* 0x000fe20000004100 */
[----:B------:R-:W-:Y:S01]  /*91d0*/  F2FP.F16.F32.PACK_AB R55, R5, R4 ;  /* 0x000000040537723e */ /* 0x000fe200000000ff */
[C---:B------:R-:W-:Y:S01]  /*91e0*/  FMUL R4, R248.reuse, R122 ;  /* 0x0000007af8047220 */ /* 0x040fe20000400000 */
[--C-:B---3--:R-:W-:Y:S02]  /*91f0*/  HADD2.F32 R169, -RZ, R54.reuse.H0_H0 ;  /* 0x20000036ffa97230 */ /* 0x108fe40000004100 */
[----:B------:R-:W-:Y:S01]  /*9200*/  FFMA R159, R249, R167, R159 ;  /* 0x000000a7f99f7223 */ /* 0x000fe2000000009f */
[----:B------:R-:W-:Y:S01]  /*9210*/  HADD2.F32 R170, -RZ, R54.H1_H1 ;  /* 0x30000036ffaa7230 */ /* 0x000fe20000004100 */
        /* <DEDUP_REMOVED lines=13> */
[--C-:B----4-:R-:W-:Y:S02]  /*92f0*/  HADD2.F32 R179, -RZ, R215.reuse.H0_H0 ;  /* 0x200000d7ffb37230 */ /* 0x110fe40000004100 */
[C---:B------:R-:W-:Y:S01]  /*9300*/  FMUL R140, R248.reuse, R144 ;  /* 0x00000090f88c7220 */ /* 0x040fe20000400000 */
[----:B------:R-:W-:Y:S02]  /*9310*/  HADD2.F32 R180, -RZ, R215.H1_H1 ;  /* 0x300000d7ffb47230 */ /* 0x000fe40000004100 */
[C---:B------:R-:W-:Y:S01]  /*9320*/  FMUL R141, R248.reuse, R145 ;  /* 0x00000091f88d7220 */ /* 0x040fe20000400000 */
[--C-:B------:R-:W-:Y:S02]  /*9330*/  HADD2.F32 R181, -RZ, R214.reuse.H0_H0 ;  /* 0x200000d6ffb57230 */ /* 0x100fe40000004100 */
[----:B------:R-:W-:Y:S01]  /*9340*/  FMUL R144, R248, R148 ;  /* 0x00000094f8907220 */ /* 0x000fe20000400000 */
[----:B------:R-:W-:Y:S02]  /*9350*/  HADD2.F32 R182, -RZ, R214.H1_H1 ;  /* 0x300000d6ffb67230 */ /* 0x000fe40000004100 */
[C---:B------:R-:W-:Y:S01]  /*9360*/  FFMA R160, R249.reuse, R168, R160 ;  /* 0x000000a8f9a07223 */ /* 0x040fe200000000a0 */
[----:B------:R-:W2:Y:S01]  /*9370*/  LDL.LU R214, [R1+0xac] ;  /* 0x0000ac0001d67983 */ /* 0x000ea20000300800 */
[--C-:B------:R-:W-:Y:S02]  /*9380*/  HADD2.F32 R183, -RZ, R213.reuse.H0_H0 ;  /* 0x200000d5ffb77230 */ /* 0x100fe40000004100 */
[C---:B------:R-:W-:Y:S01]  /*9390*/  FFMA R161, R249.reuse, R169, R161 ;  /* 0x000000a9f9a17223 */ /* 0x040fe200000000a1 */
[----:B------:R-:W-:Y:S01]  /*93a0*/  HADD2.F32 R184, -RZ, R213.H1_H1 ;  /* 0x300000d5ffb87230 */ /* 0x000fe20000004100 */
[----:B------:R-:W3:Y:S01]  /*93b0*/  LDL.LU R215, [R1+0x30] ;  /* 0x0000300001d77983 */ /* 0x000ee20000300800 */
[--C-:B------:R-:W-:Y:S01]  /*93c0*/  HADD2.F32 R185, -RZ, R212.reuse.H0_H0 ;  /* 0x200000d4ffb97230 */ /* 0x100fe20000004100 */
[----:B------:R-:W-:Y:S01]  /*93d0*/  F2FP.F16.F32.PACK_AB R158, R160, R159 ;  /* 0x0000009fa09e723e */ /* 0x000fe200000000ff */
[----:B------:R-:W-:Y:S01]  /*93e0*/  HADD2.F32 R186, -RZ, R212.H1_H1 ;  /* 0x300000d4ffba7230 */ /* 0x000fe20000004100 */
[----:B------:R-:W4:Y:S01]  /*93f0*/  LDL.LU R213, [R1+0x34] ;  /* 0x0000340001d57983 */ /* 0x000f220000300800 */
[C---:B------:R-:W-:Y:S01]  /*9400*/  FMUL R145, R248.reuse, R149 ;  /* 0x00000095f8917220 */ /* 0x040fe20000400000 */
[----:B------:R-:W-:Y:S02]  /*9410*/  HADD2.F32 R177, -RZ, R250.H0_H0 ;  /* 0x200000faffb17230 */ /* 0x000fe40000004100 */
[C---:B------:R-:W-:Y:S01]  /*9420*/  FFMA R162, R249.reuse, R170, R162 ;  /* 0x000000aaf9a27223 */ /* 0x040fe200000000a2 */
[--C-:B------:R-:W-:Y:S02]  /*9430*/  HADD2.F32 R187, -RZ, R211.reuse.H0_H0 ;  /* 0x200000d3ffbb7230 */ /* 0x100fe40000004100 */
[C---:B------:R-:W-:Y:S01]  /*9440*/  FMUL R5, R248.reuse, R123 ;  /* 0x0000007bf8057220 */ /* 0x040fe20000400000 */
[----:B------:R-:W-:Y:S02]  /*9450*/  HADD2.F32 R188, -RZ, R211.H1_H1 ;  /* 0x300000d3ffbc7230 */ /* 0x000fe40000004100 */
[C---:B------:R-:W-:Y:S01]  /*9460*/  FMUL R122, R248.reuse, R126 ;  /* 0x0000007ef87a7220 */ /* 0x040fe20000400000 */
[----:B------:R-:W4:Y:S01]  /*9470*/  LDL.LU R211, [R1+0x38] ;  /* 0x0000380001d37983 */ /* 0x000f220000300800 */
[--C-:B------:R-:W-:Y:S02]  /*9480*/  HADD2.F32 R189, -RZ, R210.reuse.H0_H0 ;  /* 0x200000d2ffbd7230 */ /* 0x100fe40000004100 */
[C---:B------:R-:W-:Y:S01]  /*9490*/  FMUL R123, R248.reuse, R127 ;  /* 0x0000007ff87b7220 */ /* 0x040fe20000400000 */
[----:B------:R-:W-:Y:S02]  /*94a0*/  HADD2.F32 R190, -RZ, R210.H1_H1 ;  /* 0x300000d2ffbe7230 */ /* 0x000fe40000004100 */
[C---:B------:R-:W-:Y:S01]  /*94b0*/  FMUL R126, R248.reuse, R130 ;  /* 0x00000082f87e7220 */ /* 0x040fe20000400000 */
[--C-:B------:R-:W-:Y:S02]  /*94c0*/  HADD2.F32 R191, -RZ, R209.reuse.H0_H0 ;  /* 0x200000d1ffbf7230 */ /* 0x100fe40000004100 */
[C---:B------:R-:W-:Y:S01]  /*94d0*/  FMUL R127, R248.reuse, R131 ;  /* 0x00000083f87f7220 */ /* 0x040fe20000400000 */
[----:B------:R-:W-:Y:S02]  /*94e0*/  HADD2.F32 R192, -RZ, R209.H1_H1 ;  /* 0x300000d1ffc07230 */ /* 0x000fe40000004100 */
[C---:B------:R-:W-:Y:S01]  /*94f0*/  FMUL R130, R248.reuse, R134 ;  /* 0x00000086f8827220 */ /* 0x040fe20000400000 */
[--C-:B------:R-:W-:Y:S02]  /*9500*/  HADD2.F32 R193, -RZ, R208.reuse.H0_H0 ;  /* 0x200000d0ffc17230 */ /* 0x100fe40000004100 */
[----:B------:R-:W-:Y:S01]  /*9510*/  FMUL R131, R248, R135 ;  /* 0x00000087f8837220 */ /* 0x000fe20000400000 */
[----:B------:R-:W-:Y:S01]  /*9520*/  HADD2.F32 R194, -RZ, R208.H1_H1 ;  /* 0x300000d0ffc27230 */ /* 0x000fe20000004100 */
[----:B------:R-:W-:Y:S01]  /*9530*/  F2FP.F16.F32.PACK_AB R159, R162, R161 ;  /* 0x000000a1a29f723e */ /* 0x000fe200000000ff */
[----:B------:R-:W4:Y:S01]  /*9540*/  LDL.LU R208, [R1+0x3c] ;  /* 0x00003c0001d07983 */ /* 0x000f220000300800 */
[----:B------:R-:W-:Y:S02]  /*9550*/  HADD2.F32 R178, -RZ, R250.H1_H1 ;  /* 0x300000faffb27230 */ /* 0x000fe40000004100 */
[C---:B------:R-:W-:Y:S01]  /*9560*/  FMUL R134, R248.reuse, R138 ;  /* 0x0000008af8867220 */ /* 0x040fe20000400000 */
[--C-:B------:R-:W-:Y:S01]  /*9570*/  HADD2.F32 R173, -RZ, R252.reuse.H0_H0 ;  /* 0x200000fcffad7230 */ /* 0x100fe20000004100 */
        /* <DEDUP_REMOVED lines=11> */
[--C-:B------:R-:W-:Y:S02]  /*9630*/  HADD2.F32 R175, -RZ, R251.reuse.H0_H0 ;  /* 0x200000fbffaf7230 */ /* 0x100fe40000004100 */
[C---:B------:R-:W-:Y:S01]  /*9640*/  FFMA R0, R249.reuse, R171, R0 ;  /* 0x000000abf9007223 */ /* 0x040fe20000000000 */
[----:B------:R-:W-:Y:S02]  /*9650*/  HADD2.F32 R176, -RZ, R251.H1_H1 ;  /* 0x300000fbffb07230 */ /* 0x000fe40000004100 */
[C---:B------:R-:W-:Y:S01]  /*9660*/  FFMA R3, R249.reuse, R172, R3 ;  /* 0x000000acf9037223 */ /* 0x040fe20000000003 */
        /* <DEDUP_REMOVED lines=23> */
[----:B------:R-:W-:Y:S01]  /*97e0*/  FFMA R141, R249, R149, R141 ;  /* 0x00000095f98d7223 */ /* 0x000fe2000000008d */
[C---:B------:R-:W-:Y:S01]  /*97f0*/  FMUL R142, R248.reuse, R146 ;  /* 0x00000092f88e7220 */ /* 0x040fe20000400000 */
[C---:B------:R-:W-:Y:S01]  /*9800*/  FMUL R146, R248.reuse, R150 ;  /* 0x00000096f8927220 */ /* 0x040fe20000400000 */
[--C-:B------:R-:W-:Y:S02]  /*9810*/  HADD2.F32 R150, -RZ, R195.reuse.H0_H0 ;  /* 0x200000c3ff967230 */ /* 0x100fe40000004100 */
[C---:B------:R-:W-:Y:S01]  /*9820*/  FMUL R143, R248.reuse, R147 ;  /* 0x00000093f88f7220 */ /* 0x040fe20000400000 */
[C---:B------:R-:W-:Y:S01]  /*9830*/  FMUL R147, R248.reuse, R151 ;  /* 0x00000097f8937220 */ /* 0x040fe20000400000 */
[----:B------:R-:W-:Y:S01]  /*9840*/  HADD2.F32 R151, -RZ, R195.H1_H1 ;  /* 0x300000c3ff977230 */ /* 0x000fe20000004100 */
[----:B------:R-:W-:Y:S01]  /*9850*/  F2FP.F16.F32.PACK_AB R155, R123, R122 ;  /* 0x0000007a7b9b723e */ /* 0x000fe200000000ff */
[----:B------:R-:W-:Y:S01]  /*9860*/  FFMA R142, R249, R150, R142 ;  /* 0x00000096f98e7223 */ /* 0x000fe2000000008e */
[--C-:B------:R-:W-:Y:S01]  /*9870*/  HADD2.F32 R195, -RZ, R196.reuse.H0_H0 ;  /* 0x200000c4ffc37230 */ /* 0x100fe20000004100 */
[----:B------:R-:W-:Y:S01]  /*9880*/  F2FP.F16.F32.PACK_AB R124, R125, R124 ;  /* 0x0000007c7d7c723e */ /* 0x000fe200000000ff */
[----:B------:R-:W-:Y:S01]  /*9890*/  FFMA R143, R249, R151, R143 ;  /* 0x00000097f98f7223 */ /* 0x000fe2000000008f */
[----:B------:R-:W-:Y:S01]  /*98a0*/  HADD2.F32 R196, -RZ, R196.H1_H1 ;  /* 0x300000c4ffc47230 */ /* 0x000fe20000004100 */
[----:B------:R-:W-:Y:S01]  /*98b0*/  F2FP.F16.F32.PACK_AB R125, R127, R126 ;  /* 0x0000007e7f7d723e */ /* 0x000fe200000000ff */
[----:B------:R-:W-:Y:S01]  /*98c0*/  FFMA R144, R249, R195, R144 ;  /* 0x000000c3f9907223 */ /* 0x000fe20000000090 */
[----:B------:R-:W-:Y:S01]  /*98d0*/  F2FP.F16.F32.PACK_AB R126, R129, R128 ;  /* 0x00000080817e723e */ /* 0x000fe200000000ff */
[C---:B------:R-:W-:Y:S01]  /*98e0*/  FMUL R171, R248.reuse, R244 ;  /* 0x000000f4f8ab7220 */ /* 0x040fe20000400000 */
[----:B------:R-:W-:Y:S01]  /*98f0*/  FFMA R145, R249, R196, R145 ;  /* 0x000000c4f9917223 */ /* 0x000fe20000000091 */
[----:B------:R-:W-:Y:S01]  /*9900*/  F2FP.F16.F32.PACK_AB R127, R131, R130 ;  /* 0x00000082837f723e */ /* 0x000fe200000000ff */
[C---:B------:R-:W-:Y:S01]  /*9910*/  FMUL R172, R248.reuse, R245 ;  /* 0x000000f5f8ac7220 */ /* 0x040fe20000400000 */
[----:B------:R-:W-:Y:S01]  /*9920*/  F2FP.F16.F32.PACK_AB R132, R133, R132 ;  /* 0x000000848584723e */ /* 0x000fe200000000ff */
[C---:B------:R-:W-:Y:S01]  /*9930*/  FMUL R173, R248.reuse, R246 ;  /* 0x000000f6f8ad7220 */ /* 0x040fe20000400000 */
[----:B------:R-:W-:Y:S01]  /*9940*/  F2FP.F16.F32.PACK_AB R133, R135, R134 ;  /* 0x000000868785723e */ /* 0x000fe200000000ff */
[C---:B------:R-:W-:Y:S01]  /*9950*/  FMUL R174, R248.reuse, R247 ;  /* 0x000000f7f8ae7220 */ /* 0x040fe20000400000 */
[----:B------:R-:W-:Y:S02]  /*9960*/  F2FP.F16.F32.PACK_AB R134, R137, R136 ;  /* 0x000000888986723e */ /* 0x000fe400000000ff */
[----:B------:R-:W-:Y:S02]  /*9970*/  F2FP.F16.F32.PACK_AB R135, R139, R138 ;  /* 0x0000008a8b87723e */ /* 0x000fe400000000ff */
[----:B------:R-:W-:Y:S02]  /*9980*/  F2FP.F16.F32.PACK_AB R140, R141, R140 ;  /* 0x0000008c8d8c723e */ /* 0x000fe400000000ff */
[----:B------:R-:W-:Y:S02]  /*9990*/  F2FP.F16.F32.PACK_AB R141, R143, R142 ;  /* 0x0000008e8f8d723e */ /* 0x000fe400000000ff */
[----:B------:R-:W-:Y:S01]  /*99a0*/  F2FP.F16.F32.PACK_AB R142, R145, R144 ;  /* 0x00000090918e723e */ /* 0x000fe200000000ff */
[--C-:B--2---:R-:W-:Y:S02]  /*99b0*/  HADD2.F32 R197, -RZ, R214.reuse.H0_H0 ;  /* 0x200000d6ffc57230 */ /* 0x104fe40000004100 */
[----:B------:R-:W-:Y:S02]  /*99c0*/  HADD2.F32 R198, -RZ, R214.H1_H1 ;  /* 0x300000d6ffc67230 */ /* 0x000fe40000004100 */
[----:B------:R-:W2:Y:S01]  /*99d0*/  LDL.LU R214, [R1+0x1c] ;  /* 0x00001c0001d67983 */ /* 0x000ea20000300800 */
[C---:B------:R-:W-:Y:S01]  /*99e0*/  FFMA R146, R249.reuse, R197, R146 ;  /* 0x000000c5f9927223 */ /* 0x040fe20000000092 */
[--C-:B---3--:R-:W-:Y:S02]  /*99f0*/  HADD2.F32 R199, -RZ, R215.reuse.H0_H0 ;  /* 0x200000d7ffc77230 */ /* 0x108fe40000004100 */
[C---:B------:R-:W-:Y:S01]  /*9a00*/  FFMA R147, R249.reuse, R198, R147 ;  /* 0x000000c6f9937223 */ /* 0x040fe20000000093 */
[----:B------:R-:W3:Y:S01]  /*9a10*/  LDL.LU R250, [R1] ;  /* 0x0000000001fa7983 */ /* 0x000ee20000300800 */
[----:B------:R-:W-:Y:S02]  /*9a20*/  HADD2.F32 R200, -RZ, R215.H1_H1 ;  /* 0x300000d7ffc87230 */ /* 0x000fe40000004100 */
[----:B------:R-:W-:Y:S01]  /*9a30*/  FFMA R88, R249, R199, R88 ;  /* 0x000000c7f9587223 */ /* 0x000fe20000000058 */
[----:B------:R-:W3:Y:S01]  /*9a40*/  LDL.LU R252, [R1+0x4] ;  /* 0x0000040001fc7983 */ /* 0x000ee20000300800 */
[----:B------:R-:W-:Y:S01]  /*9a50*/  F2FP.F16.F32.PACK_AB R143, R147, R146 ;  /* 0x00000092938f723e */ /* 0x000fe200000000ff */
[----:B------:R-:W-:Y:S01]  /*9a60*/  FFMA R89, R249, R200, R89 ;  /* 0x000000c8f9597223 */ /* 0x000fe20000000059 */
[--C-:B----4-:R-:W-:Y:S01]  /*9a70*/  HADD2.F32 R201, -RZ, R213.reuse.H0_H0 ;  /* 0x200000d5ffc97230 */ /* 0x110fe20000004100 */
[----:B------:R-:W4:Y:S01]  /*9a80*/  LDL.LU R163, [R1+0xc] ;  /* 0x00000c0001a37983 */ /* 0x000f220000300800 */
[----:B------:R-:W-:Y:S02]  /*9a90*/  HADD2.F32 R202, -RZ, R213.H1_H1 ;  /* 0x300000d5ffca7230 */ /* 0x000fe40000004100 */
[----:B------:R-:W-:Y:S01]  /*9aa0*/  F2FP.F16.F32.PACK_AB R88, R89, R88 ;  /* 0x000000585958723e */ /* 0x000fe200000000ff */
[----:B------:R-:W4:Y:S01]  /*9ab0*/  LDL.LU R164, [R1+0x8] ;  /* 0x0000080001a47983 */ /* 0x000f220000300800 */
[--C-:B------:R-:W-:Y:S02]  /*9ac0*/  HADD2.F32 R203, -RZ, R211.reuse.H0_H0 ;  /* 0x200000d3ffcb7230 */ /* 0x100fe40000004100 */
[C---:B------:R-:W-:Y:S01]  /*9ad0*/  FFMA R90, R249.reuse, R201, R90 ;  /* 0x000000c9f95a7223 */ /* 0x040fe2000000005a */
[----:B------:R-:W-:Y:S02]  /*9ae0*/  HADD2.F32 R204, -RZ, R211.H1_H1 ;  /* 0x300000d3ffcc7230 */ /* 0x000fe40000004100 */
[C---:B------:R-:W-:Y:S01]  /*9af0*/  FFMA R91, R249.reuse, R202, R91 ;  /* 0x000000caf95b7223 */ /* 0x040fe2000000005b */
[C---:B------:R-:W-:Y:S02]  /*9b00*/  FFMA R92, R249.reuse, R203, R92 ;  /* 0x000000cbf95c7223 */ /* 0x040fe4000000005c */
[----:B------:R-:W-:Y:S01]  /*9b10*/  FFMA R93, R249, R204, R93 ;  /* 0x000000ccf95d7223 */ /* 0x000fe2000000005d */
[--C-:B------:R-:W-:Y:S01]  /*9b20*/  HADD2.F32 R205, -RZ, R208.reuse.H0_H0 ;  /* 0x200000d0ffcd7230 */ /* 0x100fe20000004100 */
[----:B------:R-:W-:Y:S01]  /*9b30*/  F2FP.F16.F32.PACK_AB R89, R91, R90 ;  /* 0x0000005a5b59723e */ /* 0x000fe200000000ff */
[----:B------:R-:W-:Y:S02]  /*9b40*/  HADD2.F32 R208, -RZ, R208.H1_H1 ;  /* 0x300000d0ffd07230 */ /* 0x000fe40000004100 */
[--C-:B------:R-:W-:Y:S02]  /*9b50*/  HADD2.F32 R206, -RZ, R209.reuse.H0_H0 ;  /* 0x200000d1ffce7230 */ /* 0x100fe40000004100 */
[C---:B------:R-:W-:Y:S01]  /*9b60*/  FFMA R94, R249.reuse, R205, R94 ;  /* 0x000000cdf95e7223 */ /* 0x040fe2000000005e */
[----:B------:R-:W-:Y:S02]  /*9b70*/  HADD2.F32 R207, -RZ, R209.H1_H1 ;  /* 0x300000d1ffcf7230 */ /* 0x000fe40000004100 */
[C---:B------:R-:W-:Y:S01]  /*9b80*/  FFMA R95, R249.reuse, R208, R95 ;  /* 0x000000d0f95f7223 */ /* 0x040fe2000000005f */
[--C-:B------:R-:W-:Y:S02]  /*9b90*/  HADD2.F32 R209, -RZ, R210.reuse.H0_H0 ;  /* 0x200000d2ffd17230 */ /* 0x100fe40000004100 */
[C---:B------:R-:W-:Y:S01]  /*9ba0*/  FFMA R96, R249.reuse, R206, R96 ;  /* 0x000000cef9607223 */ /* 0x040fe20000000060 */
[----:B------:R-:W-:Y:S02]  /*9bb0*/  HADD2.F32 R210, -RZ, R210.H1_H1 ;  /* 0x300000d2ffd27230 */ /* 0x000fe40000004100 */
[C---:B------:R-:W-:Y:S01]  /*9bc0*/  FFMA R97, R249.reuse, R207, R97 ;  /* 0x000000cff9617223 */ /* 0x040fe20000000061 */
[--C-:B------:R-:W-:Y:S02]  /*9bd0*/  HADD2.F32 R211, -RZ, R212.reuse.H0_H0 ;  /* 0x200000d4ffd37230 */ /* 0x100fe40000004100 */
[C---:B------:R-:W-:Y:S01]  /*9be0*/  FFMA R98, R249.reuse, R209, R98 ;  /* 0x000000d1f9627223 */ /* 0x040fe20000000062 */
[----:B------:R-:W-:Y:S02]  /*9bf0*/  HADD2.F32 R212, -RZ, R212.H1_H1 ;  /* 0x300000d4ffd47230 */ /* 0x000fe40000004100 */
[----:B------:R-:W-:Y:S01]  /*9c00*/  FFMA R99, R249, R210, R99 ;  /* 0x000000d2f9637223 */ /* 0x000fe20000000063 */
[----:B------:R-:W-:Y:S01]  /*9c10*/  F2FP.F16.F32.PACK_AB R90, R93, R92 ;  /* 0x0000005c5d5a723e */ /* 0x000fe200000000ff */
[----:B------:R-:W-:Y:S01]  /*9c20*/  FFMA R100, R249, R211, R100 ;  /* 0x000000d3f9647223 */ /* 0x000fe20000000064 */
[----:B------:R-:W-:Y:S01]  /*9c30*/  F2FP.F16.F32.PACK_AB R91, R95, R94 ;  /* 0x0000005e5f5b723e */ /* 0x000fe200000000ff */
[----:B------:R-:W-:Y:S01]  /*9c40*/  FFMA R101, R249, R212, R101 ;  /* 0x000000d4f9657223 */ /* 0x000fe20000000065 */
[----:B------:R-:W-:Y:S02]  /*9c50*/  F2FP.F16.F32.PACK_AB R96, R97, R96 ;  /* 0x000000606160723e */ /* 0x000fe400000000ff */
[----:B------:R-:W-:Y:S02]  /*9c60*/  F2FP.F16.F32.PACK_AB R97, R99, R98 ;  /* 0x000000626361723e */ /* 0x000fe400000000ff */
[----:B------:R-:W-:Y:S01]  /*9c70*/  F2FP.F16.F32.PACK_AB R98, R101, R100 ;  /* 0x000000646562723e */ /* 0x000fe200000000ff */
[--C-:B--2---:R-:W-:Y:S02]  /*9c80*/  HADD2.F32 R213, -RZ, R214.reuse.H0_H0 ;  /* 0x200000d6ffd57230 */ /* 0x104fe40000004100 */
[----:B------:R-:W-:Y:S02]  /*9c90*/  HADD2.F32 R214, -RZ, R214.H1_H1 ;  /* 0x300000d6ffd67230 */ /* 0x000fe40000004100 */
[--C-:B---3--:R-:W-:Y:S02]  /*9ca0*/  HADD2.F32 R215, -RZ, R250.reuse.H0_H0 ;  /* 0x200000faffd77230 */ /* 0x108fe40000004100 */
[C---:B------:R-:W-:Y:S01]  /*9cb0*/  FFMA R102, R249.reuse, R213, R102 ;  /* 0x000000d5f9667223 */ /* 0x040fe20000000066 */
[----:B------:R-:W-:Y:S02]  /*9cc0*/  HADD2.F32 R250, -RZ, R250.H1_H1 ;  /* 0x300000fafffa7230 */ /* 0x000fe40000004100 */
[C---:B------:R-:W-:Y:S01]  /*9cd0*/  FFMA R103, R249.reuse, R214, R103 ;  /* 0x000000d6f9677223 */ /* 0x040fe20000000067 */
[--C-:B------:R-:W-:Y:S02]  /*9ce0*/  HADD2.F32 R251, -RZ, R252.reuse.H0_H0 ;  /* 0x200000fcfffb7230 */ /* 0x100fe40000004100 */
[C---:B------:R-:W-:Y:S01]  /*9cf0*/  FFMA R104, R249.reuse, R215, R104 ;  /* 0x000000d7f9687223 */ /* 0x040fe20000000068 */
[----:B------:R-:W-:Y:S02]  /*9d00*/  HADD2.F32 R252, -RZ, R252.H1_H1 ;  /* 0x300000fcfffc7230 */ /* 0x000fe40000004100 */
[C---:B------:R-:W-:Y:S01]  /*9d10*/  FFMA R105, R249.reuse, R250, R105 ;  /* 0x000000faf9697223 */ /* 0x040fe20000000069 */
[--C-:B----4-:R-:W-:Y:S02]  /*9d20*/  HADD2.F32 R165, -RZ, R163.reuse.H0_H0 ;  /* 0x200000a3ffa57230 */ /* 0x110fe40000004100 */
[C---:B------:R-:W-:Y:S01]  /*9d30*/  FFMA R106, R249.reuse, R251, R106 ;  /* 0x000000fbf96a7223 */ /* 0x040fe2000000006a */
[----:B------:R-:W-:Y:S02]  /*9d40*/  HADD2.F32 R163, -RZ, R163.H1_H1 ;  /* 0x300000a3ffa37230 */ /* 0x000fe40000004100 */
[----:B------:R-:W-:Y:S01]  /*9d50*/  FFMA R107, R249, R252, R107 ;  /* 0x000000fcf96b7223 */ /* 0x000fe2000000006b */
[--C-:B------:R-:W-:Y:S01]  /*9d60*/  HADD2.F32 R166, -RZ, R164.reuse.H0_H0 ;  /* 0x200000a4ffa67230 */ /* 0x100fe20000004100 */
[----:B------:R-:W-:Y:S01]  /*9d70*/  F2FP.F16.F32.PACK_AB R99, R103, R102 ;  /* 0x000000666763723e */ /* 0x000fe200000000ff */
[----:B------:R-:W-:Y:S01]  /*9d80*/  HADD2.F32 R164, -RZ, R164.H1_H1 ;  /* 0x300000a4ffa47230 */ /* 0x000fe20000004100 */
[----:B------:R-:W-:Y:S02]  /*9d90*/  F2FP.F16.F32.PACK_AB R104, R105, R104 ;  /* 0x000000686968723e */ /* 0x000fe400000000ff */
[----:B------:R-:W-:Y:S01]  /*9da0*/  STL [R1], R166 ;  /* 0x000000a601007387 */ /* 0x000fe20000100800 */
[----:B------:R-:W-:Y:S03]  /*9db0*/  F2FP.F16.F32.PACK_AB R105, R107, R106 ;  /* 0x0000006a6b69723e */ /* 0x000fe600000000ff */
[----:B------:R1:W-:Y:S04]  /*9dc0*/  STL [R1+0x4], R164 ;  /* 0x000004a401007387 */ /* 0x0003e80000100800 */
[----:B-1----:R-:W2:Y:S04]  /*9dd0*/  LDL.LU R164, [R1+0x20] ;  /* 0x0000200001a47983 */ /* 0x002ea80000300800 */
[----:B------:R-:W-:Y:S04]  /*9de0*/  STL [R1+0x8], R165 ;  /* 0x000008a501007387 */ /* 0x000fe80000100800 */
[----:B------:R-:W3:Y:S04]  /*9df0*/  LDL.LU R168, [R1+0x24] ;  /* 0x0000240001a87983 */ /* 0x000ee80000300800 */
[----:B------:R1:W-:Y:S04]  /*9e00*/  STL [R1+0xc], R163 ;  /* 0x00000ca301007387 */ /* 0x0003e80000100800 */
[----:B-1----:R-:W4:Y:S04]  /*9e10*/  LDL.LU R163, [R1+0x28] ;  /* 0x0000280001a37983 */ /* 0x002f280000300800 */
[----:B------:R-:W4:Y:S04]  /*9e20*/  LDL.LU R167, [R1+0x2c] ;  /* 0x00002c0001a77983 */ /* 0x000f280000300800 */
[----:B------:R-:W4:Y:S04]  /*9e30*/  LDL.LU R166, [R1+0x40] ;  /* 0x0000400001a67983 */ /* 0x000f280000300800 */
[----:B------:R-:W4:Y:S01]  /*9e40*/  LDL.LU R165, [R1+0x44] ;  /* 0x0000440001a57983 */ /* 0x000f220000300800 */
[--C-:B--2---:R-:W-:Y:S02]  /*9e50*/  HADD2.F32 R169, -RZ, R164.reuse.H0_H0 ;  /* 0x200000a4ffa97230 */ /* 0x104fe40000004100 */
[----:B------:R-:W-:Y:S03]  /*9e60*/  HADD2.F32 R170, -RZ, R164.H1_H1 ;  /* 0x300000a4ffaa7230 */ /* 0x000fe60000004100 */
[----:B------:R3:W-:Y:S04]  /*9e70*/  STL [R1+0x10], R169 ;  /* 0x000010a901007387 */ /* 0x0007e80000100800 */
[----:B------:R-:W2:Y:S04]  /*9e80*/  LDL.LU R164, [R1+0x48] ;  /* 0x0000480001a47983 */ /* 0x000ea80000300800 */
[----:B------:R4:W-:Y:S01]  /*9e90*/  STL [R1+0x14], R170 ;  /* 0x000014aa01007387 */ /* 0x0009e20000100800 */
[--C-:B---3--:R-:W-:Y:S02]  /*9ea0*/  HADD2.F32 R169, -RZ, R168.reuse.H0_H0 ;  /* 0x200000a8ffa97230 */ /* 0x108fe40000004100 */
[----:B------:R-:W-:Y:S03]  /*9eb0*/  HADD2.F32 R168, -RZ, R168.H1_H1 ;  /* 0x300000a8ffa87230 */ /* 0x000fe60000004100 */
[----:B------:R1:W-:Y:S01]  /*9ec0*/  STL [R1+0x18], R169 ;  /* 0x000018a901007387 */ /* 0x0003e20000100800 */
[----:B----4-:R-:W-:Y:S03]  /*9ed0*/  HADD2.F32 R170, -RZ, R163.H0_H0 ;  /* 0x200000a3ffaa7230 */ /* 0x010fe60000004100 */
[----:B------:R3:W-:Y:S04]  /*9ee0*/  STL [R1+0x1c], R168 ;  /* 0x00001ca801007387 */ /* 0x0007e80000100800 */
[----:B------:R4:W-:Y:S01]  /*9ef0*/  STL [R1+0x20], R170 ;  /* 0x000020aa01007387 */ /* 0x0009e20000100800 */
[--C-:B------:R-:W-:Y:S02]  /*9f00*/  HADD2.F32 R175, -RZ, R166.reuse.H0_H0 ;  /* 0x200000a6ffaf7230 */ /* 0x100fe40000004100 */
[----:B------:R-:W-:Y:S02]  /*9f10*/  HADD2.F32 R176, -RZ, R166.H1_H1 ;  /* 0x300000a6ffb07230 */ /* 0x000fe40000004100 */
[----:B------:R-:W-:Y:S02]  /*9f20*/  HADD2.F32 R166, -RZ, R165.H1_H1 ;  /* 0x300000a5ffa67230 */ /* 0x000fe40000004100 */
[----:B-1----:R-:W-:Y:S02]  /*9f30*/  HADD2.F32 R169, -RZ, R163.H1_H1 ;  /* 0x300000a3ffa97230 */ /* 0x002fe40000004100 */
[----:B------:R-:W2:Y:S01]  /*9f40*/  LDL.LU R163, [R1+0x4c] ;  /* 0x00004c0001a37983 */ /* 0x000ea20000300800 */
[--C-:B---3--:R-:W-:Y:S03]  /*9f50*/  HADD2.F32 R168, -RZ, R167.reuse.H0_H0 ;  /* 0x200000a7ffa87230 */ /* 0x108fe60000004100 */
[----:B------:R-:W-:Y:S01]  /*9f60*/  STL [R1+0x24], R169 ;  /* 0x000024a901007387 */ /* 0x000fe20000100800 */
[----:B------:R-:W-:Y:S03]  /*9f70*/  HADD2.F32 R167, -RZ, R167.H1_H1 ;  /* 0x300000a7ffa77230 */ /* 0x000fe60000004100 */
[----:B------:R-:W-:Y:S04]  /*9f80*/  STL [R1+0x28], R168 ;  /* 0x000028a801007387 */ /* 0x000fe80000100800 */
[----:B------:R1:W-:Y:S04]  /*9f90*/  STL [R1+0x2c], R167 ;  /* 0x00002ca701007387 */ /* 0x0003e80000100800 */
[----:B----4-:R-:W3:Y:S01]  /*9fa0*/  LDL.LU R170, [R1+0x50] ;  /* 0x0000500001aa7983 */ /* 0x010ee20000300800 */
[----:B-1----:R-:W-:Y:S05]  /*9fb0*/  HADD2.F32 R167, -RZ, R165.H0_H0 ;  /* 0x200000a5ffa77230 */ /* 0x002fea0000004100 */
[----:B------:R1:W-:Y:S04]  /*9fc0*/  STL [R1+0x30], R167 ;  /* 0x000030a701007387 */ /* 0x0003e80000100800 */
[----:B------:R-:W-:Y:S04]  /*9fd0*/  STL [R1+0x34], R166 ;  /* 0x000034a601007387 */ /* 0x000fe80000100800 */
[----:B------:R-:W4:Y:S04]  /*9fe0*/  LDL.LU R169, [R1+0x54] ;  /* 0x0000540001a97983 */ /* 0x000f280000300800 */
[----:B------:R-:W4:Y:S01]  /*9ff0*/  LDL.LU R168, [R1+0x58] ;  /* 0x0000580001a87983 */ /* 0x000f220000300800 */
[--C-:B--2---:R-:W-:Y:S05]  /*a000*/  HADD2.F32 R165, -RZ, R164.reuse.H0_H0 ;  /* 0x200000a4ffa57230 */ /* 0x104fea0000004100 */
[----:B------:R2:W-:Y:S04]  /*a010*/  STL [R1+0x38], R165 ;  /* 0x000038a501007387 */ /* 0x0005e80000100800 */
[----:B-1----:R-:W4:Y:S01]  /*a020*/  LDL.LU R167, [R1+0x5c] ;  /* 0x00005c0001a77983 */ /* 0x002f220000300800 */
[----:B--2---:R-:W-:Y:S05]  /*a030*/  HADD2.F32 R165, -RZ, R164.H1_H1 ;  /* 0x300000a4ffa57230 */ /* 0x004fea0000004100 */
[----:B------:R1:W-:Y:S04]  /*a040*/  STL [R1+0x3c], R165 ;  /* 0x00003ca501007387 */ /* 0x0003e80000100800 */
[----:B------:R-:W2:Y:S01]  /*a050*/  LDL.LU R166, [R1+0x60] ;  /* 0x0000600001a67983 */ /* 0x000ea20000300800 */
[--C-:B------:R-:W-:Y:S02]  /*a060*/  HADD2.F32 R164, -RZ, R163.reuse.H0_H0 ;  /* 0x200000a3ffa47230 */ /* 0x100fe40000004100 */
[----:B------:R-:W-:Y:S03]  /*a070*/  HADD2.F32 R163, -RZ, R163.H1_H1 ;  /* 0x300000a3ffa37230 */ /* 0x000fe60000004100 */
[----:B------:R3:W-:Y:S04]  /*a080*/  STL [R1+0x40], R164 ;  /* 0x000040a401007387 */ /* 0x0007e80000100800 */
[----:B-1----:R-:W2:Y:S04]  /*a090*/  LDL.LU R165, [R1+0x64] ;  /* 0x0000640001a57983 */ /* 0x002ea80000300800 */
[----:B------:R1:W-:Y:S01]  /*a0a0*/  STL [R1+0x44], R163 ;  /* 0x000044a301007387 */ /* 0x0003e20000100800 */
[--C-:B---3--:R-:W-:Y:S02]  /*a0b0*/  HADD2.F32 R177, -RZ, R170.reuse.H0_H0 ;  /* 0x200000aaffb17230 */ /* 0x108fe40000004100 */
[----:B------:R-:W-:Y:S01]  /*a0c0*/  HADD2.F32 R178, -RZ, R170.H1_H1 ;  /* 0x300000aaffb27230 */ /* 0x000fe20000004100 */
[----:B------:R-:W3:Y:S04]  /*a0d0*/  LDL.LU R164, [R1+0x68] ;  /* 0x0000680001a47983 */ /* 0x000ee80000300800 */
[----:B-1----:R-:W3:Y:S01]  /*a0e0*/  LDL.LU R163, [R1+0x6c] ;  /* 0x00006c0001a37983 */ /* 0x002ee20000300800 */
[--C-:B----4-:R-:W-:Y:S02]  /*a0f0*/  HADD2.F32 R179, -RZ, R169.reuse.H0_H0 ;  /* 0x200000a9ffb37230 */ /* 0x110fe40000004100 */
[----:B------:R-:W-:Y:S02]  /*a100*/  HADD2.F32 R180, -RZ, R169.H1_H1 ;  /* 0x300000a9ffb47230 */ /* 0x000fe40000004100 */
[--C-:B------:R-:W-:Y:S02]  /*a110*/  HADD2.F32 R170, -RZ, R168.reuse.H0_H0 ;  /* 0x200000a8ffaa7230 */ /* 0x100fe40000004100 */
[----:B------:R-:W-:Y:S03]  /*a120*/  HADD2.F32 R169, -RZ, R168.H1_H1 ;  /* 0x300000a8ffa97230 */ /* 0x000fe60000004100 */
[----:B------:R-:W-:Y:S04]  /*a130*/  STL [R1+0x48], R170 ;  /* 0x000048aa01007387 */ /* 0x000fe80000100800 */
[----:B------:R1:W-:Y:S01]  /*a140*/  STL [R1+0x4c], R169 ;  /* 0x00004ca901007387 */ /* 0x0003e20000100800 */
[--C-:B------:R-:W-:Y:S02]  /*a150*/  HADD2.F32 R168, -RZ, R167.reuse.H0_H0 ;  /* 0x200000a7ffa87230 */ /* 0x100fe40000004100 */
[----:B------:R-:W-:Y:S03]  /*a160*/  HADD2.F32 R167, -RZ, R167.H1_H1 ;  /* 0x300000a7ffa77230 */ /* 0x000fe60000004100 */
[----:B------:R4:W-:Y:S04]  /*a170*/  STL [R1+0x50], R168 ;  /* 0x000050a801007387 */ /* 0x0009e80000100800 */
[----:B------:R-:W-:Y:S01]  /*a180*/  STL [R1+0x54], R167 ;  /* 0x000054a701007387 */ /* 0x000fe20000100800 */
[--C-:B--2---:R-:W-:Y:S02]  /*a190*/  HADD2.F32 R181, -RZ, R166.reuse.H0_H0 ;  /* 0x200000a6ffb57230 */ /* 0x104fe40000004100 */
[----:B------:R-:W-:Y:S02]  /*a1a0*/  HADD2.F32 R182, -RZ, R166.H1_H1 ;  /* 0x300000a6ffb67230 */ /* 0x000fe40000004100 */
[--C-:B------:R-:W-:Y:S02]  /*a1b0*/  HADD2.F32 R183, -RZ, R165.reuse.H0_H0 ;  /* 0x200000a5ffb77230 */ /* 0x100fe40000004100 */
[----:B------:R-:W-:Y:S02]  /*a1c0*/  HADD2.F32 R184, -RZ, R165.H1_H1 ;  /* 0x300000a5ffb87230 */ /* 0x000fe40000004100 */
[--C-:B---3--:R-:W-:Y:S02]  /*a1d0*/  HADD2.F32 R166, -RZ, R164.reuse.H0_H0 ;  /* 0x200000a4ffa67230 */ /* 0x108fe40000004100 */
[----:B------:R-:W-:Y:S03]  /*a1e0*/  HADD2.F32 R165, -RZ, R164.H1_H1 ;  /* 0x300000a4ffa57230 */ /* 0x000fe60000004100 */
[----:B------:R-:W-:Y:S01]  /*a1f0*/  STL [R1+0x58], R166 ;  /* 0x000058a601007387 */ /* 0x000fe20000100800 */
[--C-:B------:R-:W-:Y:S03]  /*a200*/  HADD2.F32 R164, -RZ, R163.reuse.H0_H0 ;  /* 0x200000a3ffa47230 */ /* 0x100fe60000004100 */
[----:B------:R-:W-:Y:S01]  /*a210*/  STL [R1+0x5c], R165 ;  /* 0x00005ca501007387 */ /* 0x000fe20000100800 */
[----:B------:R-:W-:Y:S03]  /*a220*/  HADD2.F32 R163, -RZ, R163.H1_H1 ;  /* 0x300000a3ffa37230 */ /* 0x000fe60000004100 */
[----:B-1----:R-:W2:Y:S04]  /*a230*/  LDL.LU R169, [R1+0x70] ;  /* 0x0000700001a97983 */ /* 0x002ea80000300800 */
[----:B------:R-:W-:Y:S04]  /*a240*/  STL [R1+0x60], R164 ;  /* 0x000060a401007387 */ /* 0x000fe80000100800 */
[----:B----4-:R-:W3:Y:S04]  /*a250*/  LDL.LU R168, [R1+0x74] ;  /* 0x0000740001a87983 */ /* 0x010ee80000300800 */
[----:B------:R1:W-:Y:S04]  /*a260*/  STL [R1+0x64], R163 ;  /* 0x000064a301007387 */ /* 0x0003e80000100800 */
[----:B-1----:R-:W4:Y:S04]  /*a270*/  LDL.LU R163, [R1+0x78] ;  /* 0x0000780001a37983 */ /* 0x002f280000300800 */
[----:B------:R-:W4:Y:S04]  /*a280*/  LDL.LU R167, [R1+0x7c] ;  /* 0x00007c0001a77983 */ /* 0x000f280000300800 */
[----:B------:R-:W4:Y:S04]  /*a290*/  LDL.LU R166, [R1+0x80] ;  /* 0x0000800001a67983 */ /* 0x000f280000300800 */
[----:B------:R-:W4:Y:S04]  /*a2a0*/  LDL.LU R165, [R1+0x84] ;  /* 0x0000840001a57983 */ /* 0x000f280000300800 */
[----:B------:R-:W4:Y:S01]  /*a2b0*/  LDL.LU R164, [R1+0x88] ;  /* 0x0000880001a47983 */ /* 0x000f220000300800 */
[--C-:B--2---:R-:W-:Y:S02]  /*a2c0*/  HADD2.F32 R185, -RZ, R169.reuse.H0_H0 ;  /* 0x200000a9ffb97230 */ /* 0x104fe40000004100 */
[----:B------:R-:W-:Y:S02]  /*a2d0*/  HADD2.F32 R186, -RZ, R169.H1_H1 ;  /* 0x300000a9ffba7230 */ /* 0x000fe40000004100 */
[--C-:B---3--:R-:W-:Y:S02]  /*a2e0*/  HADD2.F32 R187, -RZ, R168.reuse.H0_H0 ;  /* 0x200000a8ffbb7230 */ /* 0x108fe40000004100 */
[----:B------:R-:W-:Y:S02]  /*a2f0*/  HADD2.F32 R188, -RZ, R168.H1_H1 ;  /* 0x300000a8ffbc7230 */ /* 0x000fe40000004100 */
[--C-:B----4-:R-:W-:Y:S02]  /*a300*/  HADD2.F32 R168, -RZ, R163.reuse.H0_H0 ;  /* 0x200000a3ffa87230 */ /* 0x110fe40000004100 */
[----:B------:R-:W-:Y:S02]  /*a310*/  HADD2.F32 R169, -RZ, R163.H1_H1 ;  /* 0x300000a3ffa97230 */ /* 0x000fe40000004100 */
[----:B------:R-:W2:Y:S04]  /*a320*/  LDL.LU R163, [R1+0x8c] ;  /* 0x00008c0001a37983 */ /* 0x000ea80000300800 */
[----:B------:R1:W-:Y:S01]  /*a330*/  STL [R1+0x68], R168 ;  /* 0x000068a801007387 */ /* 0x0003e20000100800 */
[--C-:B------:R-:W-:Y:S02]  /*a340*/  HADD2.F32 R189, -RZ, R166.reuse.H0_H0 ;  /* 0x200000a6ffbd7230 */ /* 0x100fe40000004100 */
[----:B------:R-:W-:Y:S01]  /*a350*/  HADD2.F32 R190, -RZ, R166.H1_H1 ;  /* 0x300000a6ffbe7230 */ /* 0x000fe20000004100 */
[----:B------:R3:W-:Y:S01]  /*a360*/  STL [R1+0x6c], R169 ;  /* 0x00006ca901007387 */ /* 0x0007e20000100800 */
[--C-:B------:R-:W-:Y:S02]  /*a370*/  HADD2.F32 R191, -RZ, R165.reuse.H0_H0 ;  /* 0x200000a5ffbf7230 */ /* 0x100fe40000004100 */
[----:B------:R-:W-:Y:S01]  /*a380*/  HADD2.F32 R192, -RZ, R165.H1_H1 ;  /* 0x300000a5ffc07230 */ /* 0x000fe20000004100 */
[----:B------:R-:W4:Y:S01]  /*a390*/  LDL.LU R170, [R1+0x90] ;  /* 0x0000900001aa7983 */ /* 0x000f220000300800 */
[--C-:B------:R-:W-:Y:S02]  /*a3a0*/  HADD2.F32 R166, -RZ, R164.reuse.H0_H0 ;  /* 0x200000a4ffa67230 */ /* 0x100fe40000004100 */
[----:B------:R-:W-:Y:S02]  /*a3b0*/  HADD2.F32 R165, -RZ, R164.H1_H1 ;  /* 0x300000a4ffa57230 */ /* 0x000fe40000004100 */
[--C-:B-1----:R-:W-:Y:S02]  /*a3c0*/  HADD2.F32 R168, -RZ, R167.reuse.H0_H0 ;  /* 0x200000a7ffa87230 */ /* 0x102fe40000004100 */
[----:B------:R-:W-:Y:S03]  /*a3d0*/  HADD2.F32 R167, -RZ, R167.H1_H1 ;  /* 0x300000a7ffa77230 */ /* 0x000fe60000004100 */
[----:B------:R1:W-:Y:S04]  /*a3e0*/  STL [R1+0x70], R168 ;  /* 0x000070a801007387 */ /* 0x0003e80000100800 */
[----:B------:R1:W-:Y:S04]  /*a3f0*/  STL [R1+0x74], R167 ;  /* 0x000074a701007387 */ /* 0x0003e80000100800 */
[----:B---3--:R-:W3:Y:S04]  /*a400*/  LDL.LU R169, [R1+0x94] ;  /* 0x0000940001a97983 */ /* 0x008ee80000300800 */
[----:B------:R2:W-:Y:S04]  /*a410*/  STL [R1+0x78], R166 ;  /* 0x000078a601007387 */ /* 0x0005e80000100800 */
[----:B-1----:R-:W3:Y:S04]  /*a420*/  LDL.LU R168, [R1+0x98] ;  /* 0x0000980001a87983 */ /* 0x002ee80000300800 */
[----:B------:R1:W-:Y:S04]  /*a430*/  STL [R1+0x7c], R165 ;  /* 0x00007ca501007387 */ /* 0x0003e80000100800 */
[----:B------:R-:W3:Y:S01]  /*a440*/  LDL.LU R167, [R1+0x9c] ;  /* 0x00009c0001a77983 */ /* 0x000ee20000300800 */
[--C-:B--2---:R-:W-:Y:S02]  /*a450*/  HADD2.F32 R164, -RZ, R163.reuse.H0_H0 ;  /* 0x200000a3ffa47230 */ /* 0x104fe40000004100 */
[----:B------:R-:W-:Y:S03]  /*a460*/  HADD2.F32 R163, -RZ, R163.H1_H1 ;  /* 0x300000a3ffa37230 */ /* 0x000fe60000004100 */
[----:B------:R2:W-:Y:S04]  /*a470*/  STL [R1+0x80], R164 ;  /* 0x000080a401007387 */ /* 0x0005e80000100800 */
[----:B------:R-:W3:Y:S01]  /*a480*/  LDL.LU R166, [R1+0xb0] ;  /* 0x0000b00001a67983 */ /* 0x000ee20000300800 */
[--C-:B----4-:R-:W-:Y:S03]  /*a490*/  HADD2.F32 R193, -RZ, R170.reuse.H0_H0 ;  /* 0x200000aaffc17230 */ /* 0x110fe60000004100 */
[----:B-1----:R-:W4:Y:S01]  /*a4a0*/  LDL.LU R165, [R1+0xb4] ;  /* 0x0000b40001a57983 */ /* 0x002f220000300800 */
[----:B------:R-:W-:Y:S03]  /*a4b0*/  HADD2.F32 R194, -RZ, R170.H1_H1 ;  /* 0x300000aaffc27230 */ /* 0x000fe60000004100 */
[----:B------:R1:W-:Y:S04]  /*a4c0*/  STL [R1+0x84], R163 ;  /* 0x000084a301007387 */ /* 0x0003e80000100800 */
[----:B--2---:R-:W2:Y:S04]  /*a4d0*/  LDL.LU R164, [R1+0xb8] ;  /* 0x0000b80001a47983 */ /* 0x004ea80000300800 */
[----:B-1----:R-:W2:Y:S01]  /*a4e0*/  LDL.LU R163, [R1+0xbc] ;  /* 0x0000bc0001a37983 */ /* 0x002ea20000300800 */
[--C-:B---3--:R-:W-:Y:S02]  /*a4f0*/  HADD2.F32 R170, -RZ, R169.reuse.H0_H0 ;  /* 0x200000a9ffaa7230 */ /* 0x108fe40000004100 */
[----:B------:R-:W-:Y:S03]  /*a500*/  HADD2.F32 R149, -RZ, R169.H1_H1 ;  /* 0x300000a9ff957230 */ /* 0x000fe60000004100 */
[----:B------:R-:W-:Y:S04]  /*a510*/  STL [R1+0x88], R170 ;  /* 0x000088aa01007387 */ /* 0x000fe80000100800 */
[----:B------:R1:W-:Y:S01]  /*a520*/  STL [R1+0x8c], R149 ;  /* 0x00008c9501007387 */ /* 0x0003e20000100800 */
[--C-:B------:R-:W-:Y:S02]  /*a530*/  HADD2.F32 R148, -RZ, R168.reuse.H0_H0 ;  /* 0x200000a8ff947230 */ /* 0x100fe40000004100 */
[----:B------:R-:W-:Y:S03]  /*a540*/  HADD2.F32 R168, -RZ, R168.H1_H1 ;  /* 0x300000a8ffa87230 */ /* 0x000fe60000004100 */
[----:B------:R3:W-:Y:S04]  /*a550*/  STL [R1+0x90], R148 ;  /* 0x0000909401007387 */ /* 0x0007e80000100800 */
[----:B------:R-:W-:Y:S01]  /*a560*/  STL [R1+0x94], R168 ;  /* 0x000094a801007387 */ /* 0x000fe20000100800 */
[--C-:B-1----:R-:W-:Y:S05]  /*a570*/  HADD2.F32 R149, -RZ, R167.reuse.H0_H0 ;  /* 0x200000a7ff957230 */ /* 0x102fea0000004100 */
[----:B------:R1:W-:Y:S01]  /*a580*/  STL [R1+0x98], R149 ;  /* 0x0000989501007387 */ /* 0x0003e20000100800 */
[----:B---3--:R-:W-:Y:S01]  /*a590*/  HADD2.F32 R148, -RZ, R167.H1_H1 ;  /* 0x300000a7ff947230 */ /* 0x008fe20000004100 */
[----:B------:R-:W-:Y:S04]  /*a5a0*/  F2FP.F16.F32.PACK_AB R167, R9, R8 ;  /* 0x0000000809a7723e */ /* 0x000fe800000000ff */
[----:B------:R2:W-:Y:S01]  /*a5b0*/  STL [R1+0x9c], R148 ;  /* 0x00009c9401007387 */ /* 0x0005e20000100800 */
[--C-:B------:R-:W-:Y:S02]  /*a5c0*/  HADD2.F32 R195, -RZ, R166.reuse.H0_H0 ;  /* 0x200000a6ffc37230 */ /* 0x100fe40000004100 */
[----:B------:R-:W-:Y:S01]  /*a5d0*/  HADD2.F32 R196, -RZ, R166.H1_H1 ;  /* 0x300000a6ffc47230 */ /* 0x000fe20000004100 */
[----:B------:R-:W-:Y:S01]  /*a5e0*/  F2FP.F16.F32.PACK_AB R166, R7, R6 ;  /* 0x0000000607a6723e */ /* 0x000fe200000000ff */
[--C-:B----4-:R-:W-:Y:S02]  /*a5f0*/  HADD2.F32 R150, -RZ, R165.reuse.H0_H0 ;  /* 0x200000a5ff967230 */ /* 0x110fe40000004100 */
[----:B-1----:R-:W-:Y:S01]  /*a600*/  HADD2.F32 R149, -RZ, R165.H1_H1 ;  /* 0x300000a5ff957230 */ /* 0x002fe20000004100 */
[----:B------:R-:W-:Y:S02]  /*a610*/  MOV R165, R55 ;  /* 0x0000003700a57202 */ /* 0x000fe40000000f00 */
[----:B------:R1:W-:Y:S04]  /*a620*/  STL [R1+0xa0], R150 ;  /* 0x0000a09601007387 */ /* 0x0003e80000100800 */
[----:B------:R3:W-:Y:S01]  /*a630*/  STL [R1+0xa4], R149 ;  /* 0x0000a49501007387 */ /* 0x0007e20000100800 */
[--C-:B--2---:R-:W-:Y:S05]  /*a640*/  HADD2.F32 R148, -RZ, R164.reuse.H0_H0 ;  /* 0x200000a4ff947230 */ /* 0x104fea0000004100 */
[----:B------:R2:W-:Y:S01]  /*a650*/  STL [R1+0xa8], R148 ;  /* 0x0000a89401007387 */ /* 0x0005e20000100800 */
[----:B-1----:R-:W-:Y:S01]  /*a660*/  HADD2.F32 R150, -RZ, R164.H1_H1 ;  /* 0x300000a4ff967230 */ /* 0x002fe20000004100 */
[----:B------:R-:W-:Y:S01]  /*a670*/  MOV R164, R54 ;  /* 0x0000003600a47202 */ /* 0x000fe20000000f00 */
[--C-:B---3--:R-:W-:Y:S03]  /*a680*/  HADD2.F32 R149, -RZ, R163.reuse.H0_H0 ;  /* 0x200000a3ff957230 */ /* 0x108fe60000004100 */
[----:B------:R-:W-:Y:S04]  /*a690*/  STL [R1+0xac], R150 ;  /* 0x0000ac9601007387 */ /* 0x000fe80000100800 */
[----:B------:R-:W-:Y:S04]  /*a6a0*/  STL [R1+0xb0], R149 ;  /* 0x0000b09501007387 */ /* 0x000fe80000100800 */
[----:B------:R-:W3:Y:S04]  /*a6b0*/  LDL.LU R54, [R1+0x1a4] ;  /* 0x0001a40001367983 */ /* 0x000ee80000300800 */
[----:B------:R1:W-:Y:S01]  /*a6c0*/  STS.128 [R14+0x2200], R164 ;  /* 0x002200a40e007388 */ /* 0x0003e20000000c00 */
[----:B--2---:R-:W-:Y:S05]  /*a6d0*/  HADD2.F32 R148, -RZ, R163.H1_H1 ;  /* 0x300000a3ff947230 */ /* 0x004fea0000004100 */
[----:B------:R2:W-:Y:S04]  /*a6e0*/  STL [R1+0xb4], R148 ;  /* 0x0000b49401007387 */ /* 0x0005e80000100800 */
[----:B------:R-:W4:Y:S04]  /*a6f0*/  LDL.LU R55, [R1+0x1a0] ;  /* 0x0001a00001377983 */ /* 0x000f280000300800 */
[----:B------:R-:W4:Y:S04]  /*a700*/  LDL.LU R170, [R1+0xc0] ;  /* 0x0000c00001aa7983 */ /* 0x000f280000300800 */
[----:B------:R-:W4:Y:S04]  /*a710*/  LDL.LU R169, [R1+0xc4] ;  /* 0x0000c40001a97983 */ /* 0x000f280000300800 */
[----:B------:R-:W4:Y:S04]  /*a720*/  LDL.LU R168, [R1+0xc8] ;  /* 0x0000c80001a87983 */ /* 0x000f280000300800 */
[----:B------:R-:W4:Y:S04]  /*a730*/  LDL.LU R163, [R1+0xcc] ;  /* 0x0000cc0001a37983 */ /* 0x000f280000300800 */
[----:B------:R-:W4:Y:S01]  /*a740*/  LDL.LU R151, [R1+0xe0] ;  /* 0x0000e00001977983 */ /* 0x000f220000300800 */
[C---:B-1----:R-:W-:Y:S01]  /*a750*/  FMUL R167, R248.reuse, R240 ;  /* 0x000000f0f8a77220 */ /* 0x042fe20000400000 */
[C---:B------:R-:W-:Y:S01]  /*a760*/  FMUL R166, R248.reuse, R239 ;  /* 0x000000eff8a67220 */ /* 0x040fe20000400000 */
[C---:B------:R-:W-:Y:S01]  /*a770*/  FMUL R165, R248.reuse, R238 ;  /* 0x000000eef8a57220 */ /* 0x040fe20000400000 */
[----:B------:R-:W4:Y:S04]  /*a780*/  LDL.LU R150, [R1+0xe4] ;  /* 0x0000e40001967983 */ /* 0x000f280000300800 */
[----:B------:R-:W4:Y:S04]  /*a790*/  LDL.LU R149, [R1+0xe8] ;  /* 0x0000e80001957983 */ /* 0x000f280000300800 */
[----:B--2---:R-:W2:Y:S01]  /*a7a0*/  LDL.LU R148, [R1+0xec] ;  /* 0x0000ec0001947983 */ /* 0x004ea20000300800 */
[C---:B---3--:R-:W-:Y:S01]  /*a7b0*/  FMUL R54, R248.reuse, R54 ;  /* 0x00000036f8367220 */ /* 0x048fe20000400000 */
[C---:B----4-:R-:W-:Y:S01]  /*a7c0*/  FMUL R55, R248.reuse, R55 ;  /* 0x00000037f8377220 */ /* 0x050fe20000400000 */
[--C-:B------:R-:W-:Y:S02]  /*a7d0*/  HADD2.F32 R197, -RZ, R170.reuse.H0_H0 ;  /* 0x200000aaffc57230 */ /* 0x100fe40000004100 */
[----:B------:R-:W-:Y:S02]  /*a7e0*/  HADD2.F32 R198, -RZ, R170.H1_H1 ;  /* 0x300000aaffc67230 */ /* 0x000fe40000004100 */
[C---:B------:R-:W-:Y:S01]  /*a7f0*/  FMUL R170, R248.reuse, R243 ;  /* 0x000000f3f8aa7220 */ /* 0x040fe20000400000 */
[--C-:B------:R-:W-:Y:S02]  /*a800*/  HADD2.F32 R199, -RZ, R169.reuse.H0_H0 ;  /* 0x200000a9ffc77230 */ /* 0x100fe40000004100 */
[----:B------:R-:W-:Y:S02]  /*a810*/  HADD2.F32 R200, -RZ, R169.H1_H1 ;  /* 0x300000a9ffc87230 */ /* 0x000fe40000004100 */
[C---:B------:R-:W-:Y:S01]  /*a820*/  FMUL R169, R248.reuse, R242 ;  /* 0x000000f2f8a97220 */ /* 0x040fe20000400000 */
[--C-:B------:R-:W-:Y:S02]  /*a830*/  HADD2.F32 R6, -RZ, R168.reuse.H0_H0 ;  /* 0x200000a8ff067230 */ /* 0x100fe40000004100 */
[----:B------:R-:W-:Y:S02]  /*a840*/  HADD2.F32 R8, -RZ, R168.H1_H1 ;  /* 0x300000a8ff087230 */ /* 0x000fe40000004100 */
[----:B------:R-:W-:Y:S01]  /*a850*/  FMUL R168, R248, R241 ;  /* 0x000000f1f8a87220 */ /* 0x000fe20000400000 */
[--C-:B------:R-:W-:Y:S01]  /*a860*/  HADD2.F32 R7, -RZ, R163.reuse.H0_H0 ;  /* 0x200000a3ff077230 */ /* 0x100fe20000004100 */
[----:B------:R1:W-:Y:S04]  /*a870*/  STL [R1+0xb8], R6 ;  /* 0x0000b80601007387 */ /* 0x0003e80000100800 */
[----:B------:R3:W-:Y:S01]  /*a880*/  STL [R1+0xbc], R8 ;  /* 0x0000bc0801007387 */ /* 0x0007e20000100800 */
[--C-:B------:R-:W-:Y:S03]  /*a890*/  HADD2.F32 R9, -RZ, R150.reuse.H1_H1 ;  /* 0x30000096ff097230 */ /* 0x100fe60000004100 */
[----:B------:R4:W-:Y:S04]  /*a8a0*/  STL [R1+0xc0], R7 ;  /* 0x0000c00701007387 */ /* 0x0009e80000100800 */
[----:B------:R-:W2:Y:S01]  /*a8b0*/  LDL.LU R164, [R1+0x100] ;  /* 0x0001000001a47983 */ /* 0x000ea20000300800 */
[----:B-1----:R-:W-:Y:S02]  /*a8c0*/  HADD2.F32 R6, -RZ, R163.H1_H1 ;  /* 0x300000a3ff067230 */ /* 0x002fe40000004100 */
[----:B---3--:R-:W-:Y:S03]  /*a8d0*/  HADD2.F32 R8, -RZ, R149.H0_H0 ;  /* 0x20000095ff087230 */ /* 0x008fe60000004100 */
[----:B------:R1:W-:Y:S01]  /*a8e0*/  STL [R1+0xc4], R6 ;  /* 0x0000c40601007387 */ /* 0x0003e20000100800 */
[--C-:B----4-:R-:W-:Y:S03]  /*a8f0*/  HADD2.F32 R7, -RZ, R151.reuse.H1_H1 ;  /* 0x30000097ff077230 */ /* 0x110fe60000004100 */
[----:B------:R-:W3:Y:S01]  /*a900*/  LDL.LU R163, [R1+0x104] ;  /* 0x0001040001a37983 */ /* 0x000ee20000300800 */
[----:B-1----:R-:W-:Y:S05]  /*a910*/  HADD2.F32 R6, -RZ, R151.H0_H0 ;  /* 0x20000097ff067230 */ /* 0x002fea0000004100 */
[----:B------:R1:W-:Y:S04]  /*a920*/  STL [R1+0xc8], R6 ;  /* 0x0000c80601007387 */ /* 0x0003e80000100800 */
[----:B------:R4:W-:Y:S01]  /*a930*/  STL [R1+0xcc], R7 ;  /* 0x0000cc0701007387 */ /* 0x0009e20000100800 */
[----:B-1----:R-:W-:Y:S03]  /*a940*/  HADD2.F32 R6, -RZ, R150.H0_H0 ;  /* 0x20000096ff067230 */ /* 0x002fe60000004100 */
[----:B----4-:R-:W4:Y:S04]  /*a950*/  LDL.LU R7, [R1+0x108] ;  /* 0x0001080001077983 */ /* 0x010f280000300800 */
[----:B------:R1:W-:Y:S04]  /*a960*/  STL [R1+0xd0], R6 ;  /* 0x0000d00601007387 */ /* 0x0003e80000100800 */
[----:B------:R2:W-:Y:S04]  /*a970*/  STL [R1+0xd4], R9 ;  /* 0x0000d40901007387 */ /* 0x0005e80000100800 */
[----:B------:R2:W-:Y:S01]  /*a980*/  STL [R1+0xd8], R8 ;  /* 0x0000d80801007387 */ /* 0x0005e20000100800 */
[----:B-1----:R-:W-:Y:S02]  /*a990*/  HADD2.F32 R6, -RZ, R149.H1_H1 ;  /* 0x30000095ff067230 */ /* 0x002fe40000004100 */
[--C-:B--2---:R-:W-:Y:S03]  /*a9a0*/  HADD2.F32 R9, -RZ, R148.reuse.H0_H0 ;  /* 0x20000094ff097230 */ /* 0x104fe60000004100 */
[----:B------:R1:W-:Y:S01]  /*a9b0*/  STL [R1+0xdc], R6 ;  /* 0x0000dc0601007387 */ /* 0x0003e20000100800 */
[----:B------:R-:W-:Y:S03]  /*a9c0*/  HADD2.F32 R8, -RZ, R148.H1_H1 ;  /* 0x30000094ff087230 */ /* 0x000fe60000004100 */
[----:B-1----:R-:W2:Y:S04]  /*a9d0*/  LDL.LU R6, [R1+0x10c] ;  /* 0x00010c0001067983 */ /* 0x002ea80000300800 */
[----:B------:R1:W-:Y:S04]  /*a9e0*/  STL [R1+0xe0], R9 ;  /* 0x0000e00901007387 */ /* 0x0003e80000100800 */
[----:B------:R-:W2:Y:S04]  /*a9f0*/  LDL.LU R151, [R1+0x120] ;  /* 0x0001200001977983 */ /* 0x000ea80000300800 */
[----:B------:R1:W-:Y:S04]  /*aa00*/  STL [R1+0xe4], R8 ;  /* 0x0000e40801007387 */ /* 0x0003e80000100800 */
[----:B------:R-:W2:Y:S04]  /*aa10*/  LDL.LU R150, [R1+0x124] ;  /* 0x0001240001967983 */ /* 0x000ea80000300800 */
[----:B------:R-:W2:Y:S04]  /*aa20*/  LDL.LU R149, [R1+0x128] ;  /* 0x0001280001957983 */ /* 0x000ea80000300800 */
[----:B------:R-:W2:Y:S01]  /*aa30*/  LDL.LU R148, [R1+0x12c] ;  /* 0x00012c0001947983 */ /* 0x000ea20000300800 */
[----:B-1----:R-:W-:Y:S03]  /*aa40*/  F2FP.F16.F32.PACK_AB R9, R13, R12 ;  /* 0x0000000c0d09723e */ /* 0x002fe600000000ff */
[----:B------:R-:W2:Y:S01]  /*aa50*/  LDL.LU R13, [R1+0x140] ;  /* 0x00014000010d7983 */ /* 0x000ea20000300800 */
[----:B------:R-:W-:Y:S02]  /*aa60*/  F2FP.F16.F32.PACK_AB R8, R11, R10 ;  /* 0x0000000a0b08723e */ /* 0x000fe400000000ff */
[----:B------:R-:W-:Y:S02]  /*aa70*/  F2FP.F16.F32.PACK_AB R10, R16, R15 ;  /* 0x0000000f100a723e */ /* 0x000fe400000000ff */
[----:B------:R-:W-:Y:S01]  /*aa80*/  F2FP.F16.F32.PACK_AB R11, R18, R17 ;  /* 0x00000011120b723e */ /* 0x000fe200000000ff */
[C---:B------:R-:W-:Y:S01]  /*aa90*/  FMUL R17, R248.reuse, R226 ;  /* 0x000000e2f8117220 */ /* 0x040fe20000400000 */
[C---:B------:R-:W-:Y:S01]  /*aaa0*/  FMUL R18, R248.reuse, R227 ;  /* 0x000000e3f8127220 */ /* 0x040fe20000400000 */
[--C-:B------:R-:W-:Y:S02]  /*aab0*/  HADD2.F32 R12, -RZ, R164.reuse.H0_H0 ;  /* 0x200000a4ff0c7230 */ /* 0x100fe40000004100 */
[----:B------:R-:W-:Y:S02]  /*aac0*/  HADD2.F32 R15, -RZ, R164.H1_H1 ;  /* 0x300000a4ff0f7230 */ /* 0x000fe40000004100 */
[----:B------:R-:W-:Y:S01]  /*aad0*/  FMUL R164, R248, R237 ;  /* 0x000000edf8a47220 */ /* 0x000fe20000400000 */
[----:B------:R1:W-:Y:S04]  /*aae0*/  STL [R1+0xe8], R12 ;  /* 0x0000e80c01007387 */ /* 0x0003e80000100800 */
[----:B------:R-:W-:Y:S01]  /*aaf0*/  STL [R1+0xec], R15 ;  /* 0x0000ec0f01007387 */ /* 0x000fe20000100800 */
[--C-:B---3--:R-:W-:Y:S02]  /*ab00*/  HADD2.F32 R16, -RZ, R163.reuse.H1_H1 ;  /* 0x300000a3ff107230 */ /* 0x108fe40000004100 */
[----:B-1----:R-:W-:Y:S02]  /*ab10*/  HADD2.F32 R12, -RZ, R163.H0_H0 ;  /* 0x200000a3ff0c7230 */ /* 0x002fe40000004100 */
[----:B------:R-:W1:Y:S03]  /*ab20*/  S2R R163, SR_TID.X ;  /* 0x0000000000a37919 */ /* 0x000e660000002100 */
[----:B------:R-:W-:Y:S04]  /*ab30*/  STL [R1+0xf0], R12 ;  /* 0x0000f00c01007387 */ /* 0x000fe80000100800 */
[----:B------:R3:W-:Y:S01]  /*ab40*/  STL [R1+0xf4], R16 ;  /* 0x0000f41001007387 */ /* 0x0007e20000100800 */
[----:B-1----:R-:W-:Y:S02]  /*ab50*/  SHF.L.U32 R163, R163, 0x4, RZ ;  /* 0x00000004a3a37819 */ /* 0x002fe400000006ff */
[----:B---3--:R-:W-:Y:S01]  /*ab60*/  F2FP.F16.F32.PACK_AB R16, R20, R19 ;  /* 0x000000131410723e */ /* 0x008fe200000000ff */
[C---:B------:R-:W-:Y:S01]  /*ab70*/  FMUL R20, R248.reuse, R229 ;  /* 0x000000e5f8147220 */ /* 0x040fe20000400000 */
[----:B------:R-:W-:Y:S01]  /*ab80*/  LOP3.LUT R163, R163, 0x20, RZ, 0xc0, !PT ;  /* 0x00000020a3a37812 */ /* 0x000fe200078ec0ff */
[----:B------:R-:W-:Y:S03]  /*ab90*/  FMUL R19, R248, R228 ;  /* 0x000000e4f8137220 */ /* 0x000fe60000400000 */
[--C-:B------:R-:W-:Y:S05]  /*aba0*/  IADD3 R163, PT, PT, -R163, 0x200, R14.reuse ;  /* 0x00000200a3a37810 */ /* 0x100fea0007ffe10e */
[----:B------:R-:W-:Y:S01]  /*abb0*/  STS.128 [R163+0x2010], R8 ;  /* 0x00201008a3007388 */ /* 0x000fe20000000c00 */
[--C-:B----4-:R-:W-:Y:S02]  /*abc0*/  HADD2.F32 R15, -RZ, R7.reuse.H0_H0 ;  /* 0x20000007ff0f7230 */ /* 0x110fe40000004100 */
[----:B------:R-:W-:Y:S03]  /*abd0*/  HADD2.F32 R12, -RZ, R7.H1_H1 ;  /* 0x30000007ff0c7230 */ /* 0x000fe60000004100 */
[----:B------:R1:W-:Y:S04]  /*abe0*/  STL [R1+0xf8], R15 ;  /* 0x0000f80f01007387 */ /* 0x0003e80000100800 */
[----:B------:R3:W-:Y:S01]  /*abf0*/  STL [R1+0xfc], R12 ;  /* 0x0000fc0c01007387 */ /* 0x0007e20000100800 */
[----:B-1----:R-:W-:Y:S01]  /*ac00*/  F2FP.F16.F32.PACK_AB R15, R22, R21 ;  /* 0x00000015160f723e */ /* 0x002fe200000000ff */
[C---:B------:R-:W-:Y:S01]  /*ac10*/  FMUL R11, R248.reuse, R221 ;  /* 0x000000ddf80b7220 */ /* 0x040fe20000400000 */
[C---:B------:R-:W-:Y:S01]  /*ac20*/  FMUL R22, R248.reuse, R231 ;  /* 0x000000e7f8167220 */ /* 0x040fe20000400000 */
[C---:B------:R-:W-:Y:S01]  /*ac30*/  FMUL R21, R248.reuse, R230 ;  /* 0x000000e6f8157220 */ /* 0x040fe20000400000 */
[----:B------:R-:W-:Y:S01]  /*ac40*/  MOV R221, R15 ;  /* 0x0000000f00dd7202 */ /* 0x000fe20000000f00 */
[C---:B------:R-:W-:Y:S01]  /*ac50*/  FMUL R15, R248.reuse, R224 ;  /* 0x000000e0f80f7220 */ /* 0x040fe20000400000 */
[C---:B------:R-:W-:Y:S01]  /*ac60*/  FMUL R163, R248.reuse, R236 ;  /* 0x000000ecf8a37220 */ /* 0x040fe20000400000 */
[--C-:B--2---:R-:W-:Y:S02]  /*ac70*/  HADD2.F32 R7, -RZ, R6.reuse.H0_H0 ;  /* 0x20000006ff077230 */ /* 0x104fe40000004100 */
[----:B------:R-:W-:Y:S03]  /*ac80*/  HADD2.F32 R6, -RZ, R6.H1_H1 ;  /* 0x30000006ff067230 */ /* 0x000fe60000004100 */
[----:B------:R1:W-:Y:S01]  /*ac90*/  STL [R1+0x100], R7 ;  /* 0x0001000701007387 */ /* 0x0003e20000100800 */
[--C-:B------:R-:W-:Y:S03]  /*aca0*/  HADD2.F32 R9, -RZ, R151.reuse.H0_H0 ;  /* 0x20000097ff097230 */ /* 0x100fe60000004100 */
[----:B------:R2:W-:Y:S01]  /*acb0*/  STL [R1+0x104], R6 ;  /* 0x0001040601007387 */ /* 0x0005e20000100800 */
[----:B------:R-:W-:Y:S02]  /*acc0*/  HADD2.F32 R8, -RZ, R151.H1_H1 ;  /* 0x30000097ff087230 */ /* 0x000fe40000004100 */
[C---:B------:R-:W-:Y:S01]  /*acd0*/  FMUL R151, R248.reuse, R235 ;  /* 0x000000ebf8977220 */ /* 0x040fe20000400000 */
[----:B---3--:R-:W3:Y:S01]  /*ace0*/  LDL.LU R12, [R1+0x144] ;  /* 0x00014400010c7983 */ /* 0x008ee20000300800 */
[--C-:B------:R-:W-:Y:S03]  /*acf0*/  HADD2.F32 R10, -RZ, R150.reuse.H0_H0 ;  /* 0x20000096ff0a7230 */ /* 0x100fe60000004100 */
[----:B-1----:R-:W4:Y:S04]  /*ad00*/  LDL.LU R7, [R1+0x148] ;  /* 0x0001480001077983 */ /* 0x002f280000300800 */
[----:B--2---:R-:W2:Y:S04]  /*ad10*/  LDL.LU R6, [R1+0x14c] ;  /* 0x00014c0001067983 */ /* 0x004ea80000300800 */
[----:B------:R1:W-:Y:S04]  /*ad20*/  STL [R1+0x108], R9 ;  /* 0x0001080901007387 */ /* 0x0003e80000100800 */
[----:B------:R1:W-:Y:S04]  /*ad30*/  STL [R1+0x10c], R8 ;  /* 0x00010c0801007387 */ /* 0x0003e80000100800 */
[----:B------:R1:W-:Y:S02]  /*ad40*/  STL [R1+0x110], R10 ;  /* 0x0001100a01007387 */ /* 0x0003e40000100800 */
[----:B-1----:R-:W-:Y:S02]  /*ad50*/  HADD2.F32 R9, -RZ, R150.H1_H1 ;  /* 0x30000096ff097230 */ /* 0x002fe40000004100 */
[C---:B------:R-:W-:Y:S01]  /*ad60*/  FMUL R150, R248.reuse, R234 ;  /* 0x000000eaf8967220 */ /* 0x040fe20000400000 */
[--C-:B------:R-:W-:Y:S02]  /*ad70*/  HADD2.F32 R8, -RZ, R149.reuse.H0_H0 ;  /* 0x20000095ff087230 */ /* 0x100fe40000004100 */
[----:B------:R1:W-:Y:S01]  /*ad80*/  STL [R1+0x114], R9 ;  /* 0x0001140901007387 */ /* 0x0003e20000100800 */
[----:B------:R-:W-:Y:S03]  /*ad90*/  HADD2.F32 R10, -RZ, R149.H1_H1 ;  /* 0x30000095ff0a7230 */ /* 0x000fe60000004100 */
[----:B------:R1:W-:Y:S01]  /*ada0*/  STL [R1+0x118], R8 ;  /* 0x0001180801007387 */ /* 0x0003e20000100800 */
[C---:B------:R-:W-:Y:S03]  /*adb0*/  FMUL R149, R248.reuse, R233 ;  /* 0x000000e9f8957220 */ /* 0x040fe60000400000 */
[----:B------:R1:W-:Y:S02]  /*adc0*/  STL [R1+0x11c], R10 ;  /* 0x00011c0a01007387 */ /* 0x0003e40000100800 */
[--C-:B-1----:R-:W-:Y:S02]  /*add0*/  HADD2.F32 R9, -RZ, R148.reuse.H0_H0 ;  /* 0x20000094ff097230 */ /* 0x102fe40000004100 */
[----:B------:R-:W-:Y:S03]  /*ade0*/  HADD2.F32 R8, -RZ, R148.H1_H1 ;  /* 0x30000094ff087230 */ /* 0x000fe60000004100 */
[----:B------:R-:W-:Y:S01]  /*adf0*/  STL [R1+0x120], R9 ;  /* 0x0001200901007387 */ /* 0x000fe20000100800 */
[C---:B------:R-:W-:Y:S01]  /*ae00*/  FMUL R148, R248.reuse, R232 ;  /* 0x000000e8f8947220 */ /* 0x040fe20000400000 */
[--C-:B------:R-:W-:Y:S02]  /*ae10*/  HADD2.F32 R10, -RZ, R13.reuse.H0_H0 ;  /* 0x2000000dff0a7230 */ /* 0x100fe40000004100 */
[----:B------:R1:W-:Y:S04]  /*ae20*/  STL [R1+0x124], R8 ;  /* 0x0001240801007387 */ /* 0x0003e80000100800 */
[----:B------:R3:W-:Y:S01]  /*ae30*/  STL [R1+0x128], R10 ;  /* 0x0001280a01007387 */ /* 0x0007e20000100800 */
[----:B-1----:R-:W-:Y:S02]  /*ae40*/  HADD2.F32 R8, -RZ, R13.H1_H1 ;  /* 0x3000000dff087230 */ /* 0x002fe40000004100 */
[----:B------:R-:W-:Y:S01]  /*ae50*/  FMUL R13, R248, R223 ;  /* 0x000000dff80d7220 */ /* 0x000fe20000400000 */
[----:B------:R-:W-:Y:S02]  /*ae60*/  F2FP.F16.F32.PACK_AB R223, R154, R153 ;  /* 0x000000999adf723e */ /* 0x000fe400000000ff */
[----:B------:R-:W-:Y:S01]  /*ae70*/  F2FP.F16.F32.PACK_AB R153, R5, R4 ;  /* 0x000000040599723e */ /* 0x000fe200000000ff */
[----:B------:R4:W-:Y:S01]  /*ae80*/  STL [R1+0x12c], R8 ;  /* 0x00012c0801007387 */ /* 0x0009e20000100800 */
[----:B------:R-:W-:Y:S01]  /*ae90*/  F2FP.F16.F32.PACK_AB R154, R121, R120 ;  /* 0x00000078799a723e */ /* 0x000fe200000000ff */
[--C-:B---3--:R-:W-:Y:S02]  /*aea0*/  HADD2.F32 R9, -RZ, R12.reuse.H0_H0 ;  /* 0x2000000cff097230 */ /* 0x108fe40000004100 */
[----:B------:R-:W-:Y:S02]  /*aeb0*/  HADD2.F32 R10, -RZ, R12.H1_H1 ;  /* 0x3000000cff0a7230 */ /* 0x000fe40000004100 */
[----:B------:R-:W-:Y:S01]  /*aec0*/  FMUL R12, R248, R222 ;  /* 0x000000def80c7220 */ /* 0x000fe20000400000 */
[----:B------:R-:W-:Y:S01]  /*aed0*/  F2FP.F16.F32.PACK_AB R222, R152, R23 ;  /* 0x0000001798de723e */ /* 0x000fe200000000ff */
[----:B------:R1:W-:Y:S01]  /*aee0*/  STL [R1+0x130], R9 ;  /* 0x0001300901007387 */ /* 0x0003e20000100800 */
[----:B------:R-:W-:Y:S03]  /*aef0*/  F2FP.F16.F32.PACK_AB R152, R3, R0 ;  /* 0x000000000398723e */ /* 0x000fe600000000ff */
[----:B------:R3:W-:Y:S01]  /*af00*/  STL [R1+0x134], R10 ;  /* 0x0001340a01007387 */ /* 0x0007e20000100800 */
[--C-:B----4-:R-:W-:Y:S05]  /*af10*/  HADD2.F32 R8, -RZ, R7.reuse.H0_H0 ;  /* 0x20000007ff087230 */ /* 0x110fea0000004100 */
[----:B------:R4:W-:Y:S01]  /*af20*/  STL [R1+0x138], R8 ;  /* 0x0001380801007387 */ /* 0x0009e20000100800 */
[----:B-1----:R-:W-:Y:S02]  /*af30*/  HADD2.F32 R9, -RZ, R7.H1_H1 ;  /* 0x30000007ff097230 */ /* 0x002fe40000004100 */
[--C-:B--2---:R-:W-:Y:S02]  /*af40*/  HADD2.F32 R7, -RZ, R6.reuse.H0_H0 ;  /* 0x20000006ff077230 */ /* 0x104fe40000004100 */
[C---:B---3--:R-:W-:Y:S01]  /*af50*/  FMUL R10, R248.reuse, R220 ;  /* 0x000000dcf80a7220 */ /* 0x048fe20000400000 */
[----:B------:R1:W-:Y:S01]  /*af60*/  STL [R1+0x13c], R9 ;  /* 0x00013c0901007387 */ /* 0x0003e20000100800 */
[----:B------:R-:W-:Y:S01]  /*af70*/  MOV R220, R16 ;  /* 0x0000001000dc7202 */ /* 0x000fe20000000f00 */
[C---:B------:R-:W-:Y:S02]  /*af80*/  FMUL R16, R248.reuse, R225 ;  /* 0x000000e1f8107220 */ /* 0x040fe40000400000 */
[----:B------:R2:W-:Y:S01]  /*af90*/  STL [R1+0x140], R7 ;  /* 0x0001400701007387 */ /* 0x0005e20000100800 */
[----:B----4-:R-:W-:Y:S02]  /*afa0*/  HADD2.F32 R8, -RZ, R6.H1_H1 ;  /* 0x30000006ff087230 */ /* 0x010fe40000004100 */
[C---:B------:R-:W-:Y:S02]  /*afb0*/  FMUL R6, R248.reuse, R216 ;  /* 0x000000d8f8067220 */ /* 0x040fe40000400000 */
[----:B------:R-:W3:Y:S01]  /*afc0*/  S2R R216, SR_TID.X ;  /* 0x0000000000d87919 */ /* 0x000ee20000002100 */
[----:B------:R4:W-:Y:S01]  /*afd0*/  STL [R1+0x144], R8 ;  /* 0x0001440801007387 */ /* 0x0009e20000100800 */
[C---:B-1----:R-:W-:Y:S01]  /*afe0*/  FMUL R9, R248.reuse, R219 ;  /* 0x000000dbf8097220 */ /* 0x042fe20000400000 */
[C---:B--2---:R-:W-:Y:S02]  /*aff0*/  FMUL R7, R248.reuse, R217 ;  /* 0x000000d9f8077220 */ /* 0x044fe40000400000 */
[----:B------:R-:W1:Y:S01]  /*b000*/  S2R R217, SR_TID.X ;  /* 0x0000000000d97919 */ /* 0x000e620000002100 */
[----:B----4-:R-:W-:Y:S01]  /*b010*/  FMUL R8, R248, R218 ;  /* 0x000000daf8087220 */ /* 0x010fe20000400000 */
[----:B---3--:R-:W-:Y:S04]  /*b020*/  SHF.L.U32 R216, R216, 0x4, RZ ;  /* 0x00000004d8d87819 */ /* 0x008fe800000006ff */
[----:B------:R-:W-:Y:S04]  /*b030*/  LOP3.LUT R216, R216, 0x40, RZ, 0xc0, !PT ;  /* 0x00000040d8d87812 */ /* 0x000fe800078ec0ff */
[--C-:B------:R-:W-:Y:S05]  /*b040*/  IADD3 R216, PT, PT, -R216, 0x200, R14.reuse ;  /* 0x00000200d8d87810 */ /* 0x100fea0007ffe10e */
[----:B------:R2:W-:Y:S01]  /*b050*/  STS.128 [R216+0x2020], R220 ;  /* 0x002020dcd8007388 */ /* 0x0005e20000000c00 */
[----:B-1----:R-:W-:Y:S03]  /*b060*/  SHF.L.U32 R217, R217, 0x4, RZ ;  /* 0x00000004d9d97819 */ /* 0x002fe600000006ff */
[----:B------:R-:W-:Y:S01]  /*b070*/  STS.128 [R2+0x2030], R156 ;  /* 0x0020309c02007388 */ /* 0x000fe20000000c00 */
[----:B------:R-:W-:Y:S03]  /*b080*/  LOP3.LUT R217, R217, 0x20, RZ, 0xc0, !PT ;  /* 0x00000020d9d97812 */ /* 0x000fe600078ec0ff */
[----:B------:R-:W-:Y:S01]  /*b090*/  STS.128 [R14+0x4200], R152 ;  /* 0x004200980e007388 */ /* 0x000fe20000000c00 */
[----:B------:R-:W-:Y:S05]  /*b0a0*/  IADD3 R217, PT, PT, -R217, 0x200, R14 ;  /* 0x00000200d9d97810 */ /* 0x000fea0007ffe10e */
[----:B------:R-:W-:Y:S04]  /*b0b0*/  STS.128 [R217+0x4010], R124 ;  /* 0x0040107cd9007388 */ /* 0x000fe80000000c00 */
[----:B------:R-:W-:Y:S04]  /*b0c0*/  STS.128 [R216+0x4020], R132 ;  /* 0x00402084d8007388 */ /* 0x000fe80000000c00 */
[----:B------:R-:W-:Y:S04]  /*b0d0*/  STS.128 [R2+0x4030], R140 ;  /* 0x0040308c02007388 */ /* 0x000fe80000000c00 */
[----:B------:R-:W-:Y:S04]  /*b0e0*/  STS.128 [R14+0x6200], R88 ;  /* 0x006200580e007388 */ /* 0x000fe80000000c00 */
[----:B--2---:R-:W2:Y:S04]  /*b0f0*/  LDL.LU R223, [R1] ;  /* 0x0000000001df7983 */ /* 0x004ea80000300800 */
[----:B------:R-:W3:Y:S04]  /*b100*/  LDL.LU R222, [R1+0x4] ;  /* 0x0000040001de7983 */ /* 0x000ee80000300800 */
[----:B------:R-:W4:Y:S04]  /*b110*/  LDL.LU R221, [R1+0x8] ;  /* 0x0000080001dd7983 */ /* 0x000f280000300800 */
        /* <DEDUP_REMOVED lines=11> */
[----:B------:R-:W-:Y:S01]  /*b1d0*/  STS.128 [R217+0x6010], R96 ;  /* 0x00601060d9007388 */ /* 0x000fe20000000c00 */
[C---:B--2---:R-:W-:Y:S03]  /*b1e0*/  FFMA R108, R249.reuse, R223, R108 ;  /* 0x000000dff96c7223 */ /* 0x044fe6000000006c */
[----:B------:R-:W2:Y:S01]  /*b1f0*/  LDL.LU R223, [R1+0x38] ;  /* 0x0000380001df7983 */ /* 0x000ea20000300800 */
[C---:B---3--:R-:W-:Y:S03]  /*b200*/  FFMA R109, R249.reuse, R222, R109 ;  /* 0x000000def96d7223 */ /* 0x048fe6000000006d */
[----:B------:R-:W3:Y:S01]  /*b210*/  LDL.LU R222, [R1+0x3c] ;  /* 0x00003c0001de7983 */ /* 0x000ee20000300800 */
[----:B----4-:R-:W-:Y:S01]  /*b220*/  FFMA R110, R249, R221, R110 ;  /* 0x000000ddf96e7223 */ /* 0x010fe2000000006e */
[----:B------:R-:W-:Y:S02]  /*b230*/  F2FP.F16.F32.PACK_AB R106, R109, R108 ;  /* 0x0000006c6d6a723e */ /* 0x000fe400000000ff */
[----:B------:R-:W4:Y:S01]  /*b240*/  LDL.LU R221, [R1+0x40] ;  /* 0x0000400001dd7983 */ /* 0x000f220000300800 */
[C---:B------:R-:W-:Y:S03]  /*b250*/  FFMA R111, R249.reuse, R224, R111 ;  /* 0x000000e0f96f7223 */ /* 0x040fe6000000006f */
[----:B------:R-:W4:Y:S01]  /*b260*/  LDL.LU R224, [R1+0x44] ;  /* 0x0000440001e07983 */ /* 0x000f220000300800 */
[----:B------:R-:W-:Y:S01]  /*b270*/  FFMA R112, R249, R231, R112 ;  /* 0x000000e7f9707223 */ /* 0x000fe20000000070 */
[----:B------:R-:W-:Y:S01]  /*b280*/  F2FP.F16.F32.PACK_AB R107, R111, R110 ;  /* 0x0000006e6f6b723e */ /* 0x000fe200000000ff */
[C---:B------:R-:W-:Y:S04]  /*b290*/  FFMA R113, R249.reuse, R230, R113 ;  /* 0x000000e6f9717223 */ /* 0x040fe80000000071 */
[----:B------:R-:W-:Y:S01]  /*b2a0*/  STS.128 [R216+0x6020], R104 ;  /* 0x00602068d8007388 */ /* 0x000fe20000000c00 */
[----:B------:R-:W-:Y:S01]  /*b2b0*/  FFMA R114, R249, R229, R114 ;  /* 0x000000e5f9727223 */ /* 0x000fe20000000072 */
[----:B------:R-:W-:Y:S01]  /*b2c0*/  F2FP.F16.F32.PACK_AB R112, R113, R112 ;  /* 0x000000707170723e */ /* 0x000fe200000000ff */
[C---:B------:R-:W-:Y:S01]  /*b2d0*/  FFMA R115, R249.reuse, R228, R115 ;  /* 0x000000e4f9737223 */ /* 0x040fe20000000073 */
[----:B------:R-:W-:Y:S04]  /*b2e0*/  FFMA R116, R249, R220, R116 ;  /* 0x000000dcf9747223 */ /* 0x000fe80000000074 */
[----:B------:R-:W-:Y:S01]  /*b2f0*/  F2FP.F16.F32.PACK_AB R113, R115, R114 ;  /* 0x000000727371723e */ /* 0x000fe200000000ff */
[----:B------:R-:W4:Y:S01]  /*b300*/  LDL.LU R220, [R1+0x48] ;  /* 0x0000480001dc7983 */ /* 0x000f220000300800 */
[C---:B------:R-:W-:Y:S03]  /*b310*/  FFMA R117, R249.reuse, R219, R117 ;  /* 0x000000dbf9757223 */ /* 0x040fe60000000075 */
[----:B------:R-:W4:Y:S01]  /*b320*/  LDL.LU R219, [R1+0x4c] ;  /* 0x00004c0001db7983 */ /* 0x000f220000300800 */
[----:B------:R-:W-:Y:S01]  /*b330*/  FFMA R118, R249, R218, R118 ;  /* 0x000000daf9767223 */ /* 0x000fe20000000076 */
[----:B------:R-:W-:Y:S02]  /*b340*/  F2FP.F16.F32.PACK_AB R114, R117, R116 ;  /* 0x000000747572723e */ /* 0x000fe400000000ff */
[----:B------:R-:W4:Y:S01]  /*b350*/  LDL.LU R218, [R1+0x50] ;  /* 0x0000500001da7983 */ /* 0x000f220000300800 */
[C---:B------:R-:W-:Y:S01]  /*b360*/  FFMA R119, R249.reuse, R226, R119 ;  /* 0x000000e2f9777223 */ /* 0x040fe20000000077 */
[C---:B------:R-:W-:Y:S02]  /*b370*/  FFMA R56, R249.reuse, R175, R56 ;  /* 0x000000aff9387223 */ /* 0x040fe40000000038 */
[----:B------:R-:W4:Y:S01]  /*b380*/  LDL.LU R226, [R1+0x54] ;  /* 0x0000540001e27983 */ /* 0x000f220000300800 */
[C---:B------:R-:W-:Y:S01]  /*b390*/  FFMA R57, R249.reuse, R176, R57 ;  /* 0x000000b0f9397223 */ /* 0x040fe20000000039 */
[----:B------:R-:W-:Y:S01]  /*b3a0*/  FFMA R58, R249, R227, R58 ;  /* 0x000000e3f93a7223 */ /* 0x000fe2000000003a */
[----:B------:R-:W-:Y:S01]  /*b3b0*/  F2FP.F16.F32.PACK_AB R115, R119, R118 ;  /* 0x000000767773723e */ /* 0x000fe200000000ff */
[----:B------:R-:W-:Y:S02]  /*b3c0*/  FFMA R59, R249, R225, R59 ;  /* 0x000000e1f93b7223 */ /* 0x000fe4000000003b */
[----:B------:R-:W-:Y:S01]  /*b3d0*/  F2FP.F16.F32.PACK_AB R56, R57, R56 ;  /* 0x000000383938723e */ /* 0x000fe200000000ff */
[----:B------:R-:W4:Y:S02]  /*b3e0*/  LDL.LU R225, [R1+0x58] ;  /* 0x0000580001e17983 */ /* 0x000f240000300800 */
[----:B------:R-:W-:Y:S02]  /*b3f0*/  F2FP.F16.F32.PACK_AB R57, R59, R58 ;  /* 0x0000003a3b39723e */ /* 0x000fe400000000ff */
        /* <DEDUP_REMOVED lines=8> */
[C---:B------:R-:W-:Y:S01]  /*b480*/  FFMA R63, R249.reuse, R224, R63 ;  /* 0x000000e0f93f7223 */ /* 0x040fe2000000003f */
[C---:B------:R-:W-:Y:S02]  /*b490*/  FFMA R64, R249.reuse, R177, R64 ;  /* 0x000000b1f9407223 */ /* 0x040fe40000000040 */
[----:B------:R-:W4:Y:S01]  /*b4a0*/  LDL.LU R224, [R1+0x68] ;  /* 0x0000680001e07983 */ /* 0x000f220000300800 */
[C---:B------:R-:W-:Y:S01]  /*b4b0*/  FFMA R65, R249.reuse, R178, R65 ;  /* 0x000000b2f9417223 */ /* 0x040fe20000000041 */
[C---:B------:R-:W-:Y:S01]  /*b4c0*/  FFMA R66, R249.reuse, R179, R66 ;  /* 0x000000b3f9427223 */ /* 0x040fe20000000042 */
[----:B------:R-:W-:Y:S01]  /*b4d0*/  FFMA R67, R249, R180, R67 ;  /* 0x000000b4f9437223 */ /* 0x000fe20000000043 */
[----:B------:R-:W-:Y:S02]  /*b4e0*/  F2FP.F16.F32.PACK_AB R59, R63, R62 ;  /* 0x0000003e3f3b723e */ /* 0x000fe400000000ff */
[----:B------:R-:W-:Y:S02]  /*b4f0*/  F2FP.F16.F32.PACK_AB R64, R65, R64 ;  /* 0x000000404140723e */ /* 0x000fe400000000ff */
[----:B------:R-:W-:Y:S01]  /*b500*/  F2FP.F16.F32.PACK_AB R65, R67, R66 ;  /* 0x000000424341723e */ /* 0x000fe200000000ff */
[----:B------:R-:W-:Y:S01]  /*b510*/  STS.128 [R14+0x8200], R56 ;  /* 0x008200380e007388 */ /* 0x000fe20000000c00 */
[C---:B------:R-:W-:Y:S03]  /*b520*/  FFMA R68, R249.reuse, R220, R68 ;  /* 0x000000dcf9447223 */ /* 0x040fe60000000044 */
        /* <DEDUP_REMOVED lines=12> */
[----:B------:R-:W-:Y:S01]  /*b5f0*/  F2FP.F16.F32.PACK_AB R67, R71, R70 ;  /* 0x000000464743723e */ /* 0x000fe200000000ff */
[----:B------:R-:W-:Y:S01]  /*b600*/  FFMA R76, R249, R225, R76 ;  /* 0x000000e1f94c7223 */ /* 0x000fe2000000004c */
[----:B------:R-:W-:Y:S03]  /*b610*/  F2FP.F16.F32.PACK_AB R72, R73, R72 ;  /* 0x000000484948723e */ /* 0x000fe600000000ff */
[----:B------:R-:W-:Y:S01]  /*b620*/  STS.128 [R217+0x8010], R64 ;  /* 0x00801040d9007388 */ /* 0x000fe20000000c00 */
[----:B------:R-:W-:Y:S01]  /*b630*/  F2FP.F16.F32.PACK_AB R73, R75, R74 ;  /* 0x0000004a4b49723e */ /* 0x000fe200000000ff */
[C---:B--2---:R-:W-:Y:S02]  /*b640*/  FFMA R77, R249.reuse, R223, R77 ;  /* 0x000000dff94d7223 */ /* 0x044fe4000000004d */
[----:B------:R-:W2:Y:S01]  /*b650*/  LDL.LU R223, [R1+0x7c] ;  /* 0x00007c0001df7983 */ /* 0x000ea20000300800 */
[----:B---3--:R-:W-:Y:S02]  /*b660*/  FFMA R78, R249, R222, R78 ;  /* 0x000000def94e7223 */ /* 0x008fe4000000004e */
[----:B------:R-:W-:Y:S01]  /*b670*/  F2FP.F16.F32.PACK_AB R74, R77, R76 ;  /* 0x0000004c4d4a723e */ /* 0x000fe200000000ff */
[----:B------:R-:W3:Y:S01]  /*b680*/  LDL.LU R222, [R1+0x80] ;  /* 0x0000800001de7983 */ /* 0x000ee20000300800 */
[C---:B----4-:R-:W-:Y:S01]  /*b690*/  FFMA R79, R249.reuse, R221, R79 ;  /* 0x000000ddf94f7223 */ /* 0x050fe2000000004f */
[C---:B------:R-:W-:Y:S02]  /*b6a0*/  FFMA R80, R249.reuse, R185, R80 ;  /* 0x000000b9f9507223 */ /* 0x040fe40000000050 */
[----:B------:R-:W4:Y:S01]  /*b6b0*/  LDL.LU R221, [R1+0x84] ;  /* 0x0000840001dd7983 */ /* 0x000f220000300800 */
[C---:B------:R-:W-:Y:S01]  /*b6c0*/  FFMA R81, R249.reuse, R186, R81 ;  /* 0x000000baf9517223 */ /* 0x040fe20000000051 */
[----:B------:R-:W-:Y:S01]  /*b6d0*/  FFMA R82, R249, R187, R82 ;  /* 0x000000bbf9527223 */ /* 0x000fe20000000052 */
[----:B------:R-:W-:Y:S01]  /*b6e0*/  F2FP.F16.F32.PACK_AB R75, R79, R78 ;  /* 0x0000004e4f4b723e */ /* 0x000fe200000000ff */
[----:B------:R-:W4:Y:S01]  /*b6f0*/  LDL.LU R226, [R1+0x88] ;  /* 0x0000880001e27983 */ /* 0x000f220000300800 */
[C---:B------:R-:W-:Y:S01]  /*b700*/  FFMA R83, R249.reuse, R188, R83 ;  /* 0x000000bcf9537223 */ /* 0x040fe20000000053 */
[----:B------:R-:W-:Y:S01]  /*b710*/  FFMA R84, R249, R224, R84 ;  /* 0x000000e0f9547223 */ /* 0x000fe20000000054 */
[----:B------:R-:W-:Y:S01]  /*b720*/  F2FP.F16.F32.PACK_AB R80, R81, R80 ;  /* 0x000000505150723e */ /* 0x000fe200000000ff */
[----:B------:R-:W4:Y:S02]  /*b730*/  LDL.LU R225, [R1+0x8c] ;  /* 0x00008c0001e17983 */ /* 0x000f240000300800 */
[----:B------:R-:W-:Y:S02]  /*b740*/  F2FP.F16.F32.PACK_AB R81, R83, R82 ;  /* 0x000000525351723e */ /* 0x000fe400000000ff */
[----:B------:R-:W4:Y:S04]  /*b750*/  LDL.LU R224, [R1+0x90] ;  /* 0x0000900001e07983 */ /* 0x000f280000300800 */
[----:B------:R-:W-:Y:S01]  /*b760*/  STS.128 [R216+0x8020], R72 ;  /* 0x00802048d8007388 */ /* 0x000fe20000000c00 */
        /* <DEDUP_REMOVED lines=10> */
[C---:B------:R-:W-:Y:S01]  /*b810*/  FFMA R27, R249.reuse, R192, R27 ;  /* 0x000000c0f91b7223 */ /* 0x040fe2000000001b */
[----:B------:R-:W-:Y:S01]  /*b820*/  FFMA R28, R249, R227, R28 ;  /* 0x000000e3f91c7223 */ /* 0x000fe2000000001c */
[----:B------:R-:W-:Y:S02]  /*b830*/  F2FP.F16.F32.PACK_AB R83, R87, R86 ;  /* 0x000000565753723e */ /* 0x000fe400000000ff */
[----:B------:R-:W-:Y:S02]  /*b840*/  F2FP.F16.F32.PACK_AB R24, R25, R24 ;  /* 0x000000181918723e */ /* 0x000fe400000000ff */
[----:B------:R-:W-:Y:S01]  /*b850*/  F2FP.F16.F32.PACK_AB R25, R27, R26 ;  /* 0x0000001a1b19723e */ /* 0x000fe200000000ff */
[----:B------:R-:W-:Y:S01]  /*b860*/  STS.128 [R2+0x8030], R80 ;  /* 0x0080305002007388 */ /* 0x000fe20000000c00 */
[C---:B--2---:R-:W-:Y:S03]  /*b870*/  FFMA R29, R249.reuse, R223, R29 ;  /* 0x000000dff91d7223 */ /* 0x044fe6000000001d */
[----:B------:R-:W2:Y:S01]  /*b880*/  LDL.LU R223, [R1+0xa0] ;  /* 0x0000a00001df7983 */ /* 0x000ea20000300800 */
[----:B---3--:R-:W-:Y:S01]  /*b890*/  FFMA R30, R249, R222, R30 ;  /* 0x000000def91e7223 */ /* 0x008fe2000000001e */
[----:B------:R-:W-:Y:S02]  /*b8a0*/  F2FP.F16.F32.PACK_AB R26, R29, R28 ;  /* 0x0000001c1d1a723e */ /* 0x000fe400000000ff */
        /* <DEDUP_REMOVED lines=8> */
[----:B------:R-:W-:Y:S01]  /*b930*/  FFMA R35, R249, R225, R35 ;  /* 0x000000e1f9237223 */ /* 0x000fe20000000023 */
[----:B------:R-:W-:Y:S02]  /*b940*/  F2FP.F16.F32.PACK_AB R32, R33, R32 ;  /* 0x000000202120723e */ /* 0x000fe400000000ff */
[----:B------:R-:W4:Y:S01]  /*b950*/  LDL.LU R228, [R1+0xb0] ;  /* 0x0000b00001e47983 */ /* 0x000f220000300800 */
[----:B------:R-:W-:Y:S01]  /*b960*/  FFMA R36, R249, R224, R36 ;  /* 0x000000e0f9247223 */ /* 0x000fe20000000024 */
[----:B------:R-:W-:Y:S02]  /*b970*/  F2FP.F16.F32.PACK_AB R33, R35, R34 ;  /* 0x000000222321723e */ /* 0x000fe400000000ff */
[----:B------:R-:W4:Y:S04]  /*b980*/  LDL.LU R221, [R1+0xb4] ;  /* 0x0000b40001dd7983 */ /* 0x000f280000300800 */
        /* <DEDUP_REMOVED lines=10> */
[----:B------:R-:W-:Y:S01]  /*ba30*/  FFMA R41, R249, R196, R41 ;  /* 0x000000c4f9297223 */ /* 0x000fe20000000029 */
[----:B------:R-:W-:Y:S02]  /*ba40*/  F2FP.F16.F32.PACK_AB R35, R39, R38 ;  /* 0x000000262723723e */ /* 0x000fe400000000ff */
[----:B------:R-:W4:Y:S02]  /*ba50*/  LDL.LU R226, [R1+0xc8] ;  /* 0x0000c80001e27983 */ /* 0x000f240000300800 */
[----:B------:R-:W-:Y:S02]  /*ba60*/  F2FP.F16.F32.PACK_AB R40, R41, R40 ;  /* 0x000000282928723e */ /* 0x000fe400000000ff */
        /* <DEDUP_REMOVED lines=8> */
[----:B------:R-:W-:Y:S01]  /*baf0*/  F2FP.F16.F32.PACK_AB R41, R43, R42 ;  /* 0x0000002a2b29723e */ /* 0x000fe200000000ff */
[C---:B------:R-:W-:Y:S01]  /*bb00*/  FFMA R45, R249.reuse, R229, R45 ;  /* 0x000000e5f92d7223 */ /* 0x040fe2000000002d */
[----:B------:R-:W-:Y:S04]  /*bb10*/  FFMA R46, R249, R228, R46 ;  /* 0x000000e4f92e7223 */ /* 0x000fe8000000002e */
[----:B------:R-:W-:Y:S01]  /*bb20*/  F2FP.F16.F32.PACK_AB R42, R45, R44 ;  /* 0x0000002c2d2a723e */ /* 0x000fe200000000ff */
[C---:B------:R-:W-:Y:S01]  /*bb30*/  FFMA R47, R249.reuse, R221, R47 ;  /* 0x000000ddf92f7223 */ /* 0x040fe2000000002f */
[C---:B------:R-:W-:Y:S01]  /*bb40*/  FFMA R48, R249.reuse, R197, R48 ;  /* 0x000000c5f9307223 */ /* 0x040fe20000000030 */
        /* <DEDUP_REMOVED lines=11> */
[----:B------:R-:W-:Y:S01]  /*bc00*/  FFMA R54, R249, R219, R54 ;  /* 0x000000dbf9367223 */ /* 0x000fe20000000036 */
[----:B------:R-:W-:Y:S02]  /*bc10*/  F2FP.F16.F32.PACK_AB R50, R53, R52 ;  /* 0x000000343532723e */ /* 0x000fe400000000ff */
[----:B------:R-:W4:Y:S01]  /*bc20*/  LDL.LU R219, [R1+0xe4] ;  /* 0x0000e40001db7983 */ /* 0x000f220000300800 */
        /* <DEDUP_REMOVED lines=27> */
[----:B---3--:R-:W-:Y:S01]  /*bde0*/  FFMA R10, R249, R222, R10 ;  /* 0x000000def90a7223 */ /* 0x008fe2000000000a */
[----:B------:R-:W-:Y:S02]  /*bdf0*/  F2FP.F16.F32.PACK_AB R5, R9, R8 ;  /* 0x000000080905723e */ /* 0x000fe400000000ff */
[----:B------:R-:W3:Y:S01]  /*be00*/  LDL.LU R222, [R1+0x134] ;  /* 0x0001340001de7983 */ /* 0x000ee20000300800 */
[----:B----4-:R-:W-:Y:S03]  /*be10*/  FFMA R11, R249, R221, R11 ;  /* 0x000000ddf90b7223 */ /* 0x010fe6000000000b */
[----:B------:R-:W4:Y:S02]  /*be20*/  LDL.LU R221, [R1+0x138] ;  /* 0x0001380001dd7983 */ /* 0x000f240000300800 */
[----:B------:R-:W-:Y:S01]  /*be30*/  F2FP.F16.F32.PACK_AB R6, R11, R10 ;  /* 0x0000000a0b06723e */ /* 0x000fe200000000ff */
[C---:B------:R-:W-:Y:S02]  /*be40*/  FFMA R12, R249.reuse, R220, R12 ;  /* 0x000000dcf90c7223 */ /* 0x040fe4000000000c */
[----:B------:R-:W4:Y:S01]  /*be50*/  LDL.LU R220, [R1+0x13c] ;  /* 0x00013c0001dc7983 */ /* 0x000f220000300800 */
[C---:B------:R-:W-:Y:S03]  /*be60*/  FFMA R13, R249.reuse, R219, R13 ;  /* 0x000000dbf90d7223 */ /* 0x040fe6000000000d */
[----:B------:R-:W4:Y:S01]  /*be70*/  LDL.LU R219, [R1+0x140] ;  /* 0x0001400001db7983 */ /* 0x000f220000300800 */
[----:B------:R-:W-:Y:S01]  /*be80*/  FFMA R15, R249, R218, R15 ;  /* 0x000000daf90f7223 */ /* 0x000fe2000000000f */
[----:B------:R-:W-:Y:S02]  /*be90*/  F2FP.F16.F32.PACK_AB R7, R13, R12 ;  /* 0x0000000c0d07723e */ /* 0x000fe400000000ff */
[----:B------:R-:W4:Y:S01]  /*bea0*/  LDL.LU R218, [R1+0x144] ;  /* 0x0001440001da7983 */ /* 0x000f220000300800 */
[C---:B------:R-:W-:Y:S03]  /*beb0*/  FFMA R16, R249.reuse, R240, R16 ;  /* 0x000000f0f9107223 */ /* 0x040fe60000000010 */
[----:B------:R-:W-:Y:S01]  /*bec0*/  STS.128 [R14+0xc200], R4 ;  /* 0x00c200040e007388 */ /* 0x000fe20000000c00 */
[C---:B------:R-:W-:Y:S01]  /*bed0*/  FFMA R17, R249.reuse, R239, R17 ;  /* 0x000000eff9117223 */ /* 0x040fe20000000011 */
[----:B------:R-:W-:Y:S01]  /*bee0*/  F2FP.F16.F32.PACK_AB R16, R16, R15 ;  /* 0x0000000f1010723e */ /* 0x000fe200000000ff */
[C---:B------:R-:W-:Y:S01]  /*bef0*/  FFMA R18, R249.reuse, R238, R18 ;  /* 0x000000eef9127223 */ /* 0x040fe20000000012 */
[C---:B------:R-:W-:Y:S04]  /*bf00*/  FFMA R19, R249.reuse, R237, R19 ;  /* 0x000000edf9137223 */ /* 0x040fe80000000013 */
[----:B------:R-:W-:Y:S01]  /*bf10*/  F2FP.F16.F32.PACK_AB R17, R18, R17 ;  /* 0x000000111211723e */ /* 0x000fe200000000ff */
[C---:B------:R-:W-:Y:S01]  /*bf20*/  FFMA R20, R249.reuse, R236, R20 ;  /* 0x000000ecf9147223 */ /* 0x040fe20000000014 */
[C---:B------:R-:W-:Y:S04]  /*bf30*/  FFMA R21, R249.reuse, R235, R21 ;  /* 0x000000ebf9157223 */ /* 0x040fe80000000015 */
[----:B------:R-:W-:Y:S01]  /*bf40*/  F2FP.F16.F32.PACK_AB R18, R20, R19 ;  /* 0x000000131412723e */ /* 0x000fe200000000ff */
[C---:B------:R-:W-:Y:S01]  /*bf50*/  FFMA R22, R249.reuse, R234, R22 ;  /* 0x000000eaf9167223 */ /* 0x040fe20000000016 */
[C---:B------:R-:W-:Y:S04]  /*bf60*/  FFMA R148, R249.reuse, R233, R148 ;  /* 0x000000e9f9947223 */ /* 0x040fe80000000094 */
        /* <DEDUP_REMOVED lines=16> */
[----:B------:R-:W-:Y:S01]  /*c070*/  F2FP.F16.F32.PACK_AB R168, R168, R167 ;  /* 0x000000a7a8a8723e */ /* 0x000fe200000000ff */
[C---:B--2---:R-:W-:Y:S01]  /*c080*/  FFMA R169, R249.reuse, R223, R169 ;  /* 0x000000dff9a97223 */ /* 0x044fe200000000a9 */
[C---:B---3--:R-:W-:Y:S05]  /*c090*/  FFMA R170, R249.reuse, R222, R170 ;  /* 0x000000def9aa7223 */ /* 0x048fea00000000aa */
[----:B------:R-:W-:Y:S01]  /*c0a0*/  F2FP.F16.F32.PACK_AB R169, R170, R169 ;  /* 0x000000a9aaa9723e */ /* 0x000fe200000000ff */
[C---:B----4-:R-:W-:Y:S01]  /*c0b0*/  FFMA R171, R249.reuse, R221, R171 ;  /* 0x000000ddf9ab7223 */ /* 0x050fe200000000ab */
[C---:B------:R-:W-:Y:S01]  /*c0c0*/  FFMA R172, R249.reuse, R220, R172 ;  /* 0x000000dcf9ac7223 */ /* 0x040fe200000000ac */
[C---:B------:R-:W-:Y:S04]  /*c0d0*/  FFMA R173, R249.reuse, R219, R173 ;  /* 0x000000dbf9ad7223 */ /* 0x040fe800000000ad */
[----:B------:R-:W-:Y:S01]  /*c0e0*/  F2FP.F16.F32.PACK_AB R170, R172, R171 ;  /* 0x000000abacaa723e */ /* 0x000fe200000000ff */
[----:B------:R-:W-:Y:S05]  /*c0f0*/  FFMA R174, R249, R218, R174 ;  /* 0x000000daf9ae7223 */ /* 0x000fea00000000ae */
[----:B------:R-:W-:Y:S05]  /*c100*/  F2FP.F16.F32.PACK_AB R171, R174, R173 ;  /* 0x000000adaeab723e */ /* 0x000fea00000000ff */
[----:B------:R1:W-:Y:S01]  /*c110*/  STS.128 [R2+0xc030], R168 ;  /* 0x00c030a802007388 */ /* 0x0003e20000000c00 */
[----:B------:R-:W-:Y:S01]  /*c120*/  @!PT LDS RZ, [RZ] ;  /* 0x00000000fffff984 */ /* 0x000fe20000000800 */
[----:B------:R-:W-:Y:S01]  /*c130*/  @!PT LDS RZ, [RZ] ;  /* 0x00000000fffff984 */ /* 0x000fe20000000800 */
[----:B------:R-:W-:Y:S01]  /*c140*/  @!PT LDS RZ, [RZ] ;  /* 0x00000000fffff984 */ /* 0x000fe20000000800 */
[----:B------:R-:W-:Y:S01]  /*c150*/  @!PT LDS RZ, [RZ] ;  /* 0x00000000fffff984 */ /* 0x000fe20000000800 */
[----:B------:R2:W-:Y:S06]  /*c160*/  MEMBAR.ALL.CTA ;  /* 0x0000000000007992 */ /* 0x0005ec0000008000 */
[----:B--2---:R-:W2:Y:S02]  /*c170*/  FENCE.VIEW.ASYNC.S ;  /* 0x00000000000073c6 */ /* 0x004ea40000000000 */
[----:B--2---:R-:W-:Y:S06]  /*c180*/  BAR.SYNC.DEFER_BLOCKING 0x1, 0x80 ;  /* 0x0042000000007b1d */ /* 0x004fec0000010000 */
[----:B-1----:R1:W5:Y:S01]  /*c190*/  LDL.LU R2, [R1+0x19c] ;  /* 0x00019c0001027983 */ /* 0x0023620000300800 */
[----:B------:R-:W-:Y:S05]  /*c1a0*/  @P1 BRA `(.L_x_114) ;  /* 0x0000000000981947 */ /* 0x000fea0003800000 */
[----:B------:R-:W2:Y:S01]  /*c1b0*/  LDCU.64 UR8, c[0x0][0x348] ;  /* 0x00006900ff0877ac */ /* 0x000ea20008000a00 */
[----:B------:R-:W-:Y:S02]  /*c1c0*/  UIMAD UR5, UR44, 0xe000, UR4 ;  /* 0x0000e0002c0578a4 */ /* 0x000fe4000f8e0204 */
[----:B------:R-:W-:Y:S02]  /*c1d0*/  UIMAD UR13, UR47, 0xe0, URZ ;  /* 0x000000e02f0d78a4 */ /* 0x000fe4000f8e02ff */
[----:B------:R-:W-:Y:S02]  /*c1e0*/  USHF.L.U32 UR14, UR46, 0x7, URZ ;  /* 0x000000072e0e7899 */ /* 0x000fe400080006ff */
[----:B------:R-:W-:Y:S01]  /*c1f0*/  UIADD3 UR12, UPT, UPT, UR5, 0x200, URZ ;  /* 0x00000200050c7890 */ /* 0x000fe2000fffe0ff */
[----:B------:R-:W-:Y:S01]  /*c200*/  UMOV UR15, UR36 ;  /* 0x00000024000f7c82 */ /* 0x000fe20008000000 */
[----:B------:R-:W-:Y:S02]  /*c210*/  UIADD3 UR17, UPT, UPT, UR13, 0x20, URZ ;  /* 0x000000200d117890 */ /* 0x000fe4000fffe0ff */
[----:B------:R-:W-:Y:S01]  /*c220*/  UIADD3 UR16, UPT, UPT, UR5, 0x2200, URZ ;  /* 0x0000220005107890 */ /* 0x000fe2000fffe0ff */
[----:B------:R-:W-:Y:S01]  /*c230*/  UMOV UR19, UR36 ;  /* 0x0000002400137c82 */ /* 0x000fe20008000000 */
[----:B--2---:R-:W-:Y:S01]  /*c240*/  UIADD3 UR8, UP0, UPT, UR8, 0x680, URZ ;  /* 0x0000068008087890 */ /* 0x004fe2000ff1e0ff */
[----:B------:R-:W-:Y:S01]  /*c250*/  UMOV UR18, UR14 ;  /* 0x0000000e00127c82 */ /* 0x000fe20008000000 */
[----:B------:R-:W-:Y:S02]  /*c260*/  UIADD3 UR29, UPT, UPT, UR13, 0x40, URZ ;  /* 0x000000400d1d7890 */ /* 0x000fe4000fffe0ff */
[----:B------:R-:W-:Y:S02]  /*c270*/  UIADD3.X UR9, UPT, UPT, URZ, UR9, URZ, UP0, !UPT ;  /* 0x00000009ff097290 */ /* 0x000fe400087fe4ff */
[----:B------:R-:W-:Y:S01]  /*c280*/  UIADD3 UR28, UPT, UPT, UR5, 0x4200, URZ ;  /* 0x00004200051c7890 */ /* 0x000fe2000fffe0ff */
[----:B------:R-:W-:Y:S01]  /*c290*/  UMOV UR31, UR36 ;  /* 0x00000024001f7c82 */ /* 0x000fe20008000000 */
[----:B------:R-:W-:Y:S01]  /*c2a0*/  UMOV UR30, UR14 ;  /* 0x0000000e001e7c82 */ /* 0x000fe20008000000 */
[----:B------:R-:W-:Y:S02]  /*c2b0*/  UIADD3 UR33, UPT, UPT, UR13, 0x60, URZ ;  /* 0x000000600d217890 */ /* 0x000fe4000fffe0ff */
[----:B------:R-:W-:Y:S02]  /*c2c0*/  UIADD3 UR32, UPT, UPT, UR5, 0x6200, URZ ;  /* 0x0000620005207890 */ /* 0x000fe4000fffe0ff */
[----:B------:R2:W-:Y:S01]  /*c2d0*/  UTMASTG.3D [UR12], [UR8] ;  /* 0x0000000c080073b5 */ /* 0x0005e20008010000 */
[----:B------:R-:W-:Y:S01]  /*c2e0*/  UMOV UR35, UR36 ;  /* 0x0000002400237c82 */ /* 0x000fe20008000000 */
[----:B------:R-:W-:Y:S01]  /*c2f0*/  UMOV UR34, UR14 ;  /* 0x0000000e00227c82 */ /* 0x000fe20008000000 */
[----:B------:R-:W-:Y:S02]  /*c300*/  UIADD3 UR25, UPT, UPT, UR13, 0x80, URZ ;  /* 0x000000800d197890 */ /* 0x000fe4000fffe0ff */
[----:B------:R-:W-:Y:S01]  /*c310*/  UIADD3 UR24, UPT, UPT, UR5, 0x8200, URZ ;  /* 0x0000820005187890 */ /* 0x000fe2000fffe0ff */
[----:B------:R-:W-:Y:S01]  /*c320*/  UMOV UR27, UR36 ;  /* 0x00000024001b7c82 */ /* 0x000fe20008000000 */
[----:B------:R3:W-:Y:S01]  /*c330*/  UTMASTG.3D [UR16], [UR8] ;  /* 0x00000010080073b5 */ /* 0x0007e20008010000 */
[----:B------:R-:W-:Y:S01]  /*c340*/  UMOV UR26, UR14 ;  /* 0x0000000e001a7c82 */ /* 0x000fe20008000000 */
[----:B------:R-:W-:Y:S02]  /*c350*/  UIADD3 UR21, UPT, UPT, UR13, 0xa0, URZ ;  /* 0x000000a00d157890 */ /* 0x000fe4000fffe0ff */
[----:B------:R-:W-:Y:S01]  /*c360*/  UIADD3 UR20, UPT, UPT, UR5, 0xa200, URZ ;  /* 0x0000a20005147890 */ /* 0x000fe2000fffe0ff */
[----:B------:R-:W-:Y:S01]  /*c370*/  UMOV UR23, UR36 ;  /* 0x0000002400177c82 */ /* 0x000fe20008000000 */
[----:B------:R-:W-:Y:S01]  /*c380*/  UMOV UR22, UR14 ;  /* 0x0000000e00167c82 */ /* 0x000fe20008000000 */
[----:B------:R3:W-:Y:S01]  /*c390*/  UTMASTG.3D [UR28], [UR8] ;  /* 0x0000001c080073b5 */ /* 0x0007e20008010000 */
[----:B------:R3:W-:Y:S01]  /*c3a0*/  UTMASTG.3D [UR32], [UR8] ;  /* 0x00000020080073b5 */ /* 0x0007e20008010000 */
[----:B------:R3:W-:Y:S01]  /*c3b0*/  UTMASTG.3D [UR24], [UR8] ;  /* 0x00000018080073b5 */ /* 0x0007e20008010000 */
[----:B--2---:R-:W-:Y:S02]  /*c3c0*/  UIADD3 UR13, UPT, UPT, UR13, 0xc0, URZ ;  /* 0x000000c00d0d7890 */ /* 0x004fe4000fffe0ff */
[----:B------:R-:W-:Y:S01]  /*c3d0*/  UIADD3 UR12, UPT, UPT, UR5, 0xc200, URZ ;  /* 0x0000c200050c7890 */ /* 0x000fe2000fffe0ff */
[----:B------:R3:W-:Y:S08]  /*c3e0*/  UTMASTG.3D [UR20], [UR8] ;  /* 0x00000014080073b5 */ /* 0x0007f00008010000 */
[----:B------:R3:W-:Y:S02]  /*c3f0*/  UTMASTG.3D [UR12], [UR8] ;  /* 0x0000000c080073b5 */ /* 0x0007e40008010000 */
[----:B---3--:R0:W-:Y:S02]  /*c400*/  UTMACMDFLUSH ;  /* 0x00000000000079b7 */ /* 0x0081e40000000000 */
.L_x_114:
[----:B------:R-:W-:Y:S05]  /*c410*/  BSYNC.RECONVERGENT B0 ;  /* 0x0000000000007941 */ /* 0x000fea0003800200 */
.L_x_113:
[----:B------:R-:W-:Y:S04]  /*c420*/  BSSY.RECONVERGENT B0, `(.L_x_115) ;  /* 0x0000003000007945 */ /* 0x000fe80003800200 */
[----:B------:R-:W-:Y:S05]  /*c430*/  @P0 BRA `(.L_x_116) ;  /* 0x0000000000040947 */ /* 0x000fea0003800000 */
[----:B------:R-:W-:Y:S04]  /*c440*/  DEPBAR.LE SB0, 0x0 ;  /* 0x000080000000791a */ /* 0x000fe80000000000 */
.L_x_116:
[----:B------:R-:W-:Y:S05]  /*c450*/  BSYNC.RECONVERGENT B0 ;  /* 0x0000000000007941 */ /* 0x000fea0003800200 */
.L_x_115:
[----:B------:R-:W-:Y:S01]  /*c460*/  BAR.SYNC.DEFER_BLOCKING 0x1, 0x80 ;  /* 0x0042000000007b1d */ /* 0x000fe20000010000 */
[----:B------:R-:W-:Y:S04]  /*c470*/  UIADD3 UR50, UPT, UPT, UR50, 0x1, URZ ;  /* 0x0000000132327890 */ /* 0x000fe8000fffe0ff */
[----:B------:R-:W-:Y:S09]  /*c480*/  UISETP.NE.AND UP0, UPT, UR50, URZ, UPT ;  /* 0x000000ff3200728c */ /* 0x000ff2000bf05270 */
[----:B------:R-:W-:Y:S05]  /*c490*/  BRA.U !UP0, `(.L_x_117) ;  /* 0x0000000108307547 */ /* 0x000fea000b800000 */
[----:B------:R-:W2:Y:S01]  /*c4a0*/  LDL.LU R0, [R1+0x198] ;  /* 0x0001980001007983 */ /* 0x000ea20000300800 */
[----:B------:R-:W3:Y:S01]  /*c4b0*/  S2R R3, SR_CgaCtaId ;  /* 0x0000000000037919 */ /* 0x000ee20000008800 */
[----:B--2---:R-:W-:Y:S01]  /*c4c0*/  ISETP.NE.AND P0, PT, R0, RZ, PT ;  /* 0x000000ff0000720c */ /* 0x004fe20003f05270 */
[----:B------:R-:W-:Y:S11]  /*c4d0*/  IMAD.U32 R0, RZ, RZ, UR49 ;  /* 0x00000031ff007e24 */ /* 0x000ff6000f8e00ff */
[----:B------:R-:W-:Y:S01]  /*c4e0*/  @!UPT UIADD3 URZ, UPT, UPT, URZ, URZ, URZ ;  /* 0x000000fffffff290 */ /* 0x000fe2000fffe0ff */
[----:B------:R-:W-:Y:S01]  /*c4f0*/  @P0 LEA R0, R0, UR4, 0x3 ;  /* 0x0000000400000c11 */ /* 0x000fe2000f8e18ff */
[----:B------:R-:W-:Y:S04]  /*c500*/  UIADD3 UR4, UPT, UPT, UR49, 0x1, URZ ;  /* 0x0000000131047890 */ /* 0x000fe8000fffe0ff */
[----:B------:R-:W-:Y:S01]  /*c510*/  @P0 VIADD R0, R0, 0x40 ;  /* 0x0000004000000836 */ /* 0x000fe20000000000 */
[----:B------:R-:W-:Y:S04]  /*c520*/  UISETP.NE.AND UP0, UPT, UR4, 0x2, UPT ;  /* 0x000000020400788c */ /* 0x000fe8000bf05270 */
[----:B---3--:R-:W-:Y:S01]  /*c530*/  @P0 PRMT R0, R3, 0x654, R0 ;  /* 0x0000065403000816 */ /* 0x008fe20000000000 */
[----:B------:R-:W-:Y:S03]  /*c540*/  USEL UR49, UR4, URZ, UP0 ;  /* 0x000000ff04317287 */ /* 0x000fe60008000000 */
[----:B------:R2:W-:Y:S09]  /*c550*/  @P0 SYNCS.ARRIVE.TRANS64.RED.A1T0 RZ, [R0+URZ], RZ ;  /* 0x000000ff00ff09a7 */ /* 0x0005f200081004ff */
.L_x_117:
[----:B------:R-:W-:Y:S02]  /*c560*/  UISETP.NE.AND UP3, UPT, UR54, URZ, UPT ;  /* 0x000000ff3600728c */ /* 0x000fe4000bf65270 */
[----:B------:R-:W-:Y:S02]  /*c570*/  UISETP.NE.AND UP0, UPT, UR48, 0x2, UPT ;  /* 0x000000023000788c */ /* 0x000fe4000bf05270 */
[----:B------:R-:W-:Y:S02]  /*c580*/  UISETP.NE.AND UP1, UPT, UR7, 0x2, UPT ;  /* 0x000000020700788c */ /* 0x000fe4000bf25270 */
[----:B------:R-:W-:Y:S02]  /*c590*/  UISETP.NE.AND UP2, UPT, UR10, 0x2, UPT ;  /* 0x000000020a00788c */ /* 0x000fe4000bf45270 */
[----:B------:R-:W-:Y:S02]  /*c5a0*/  USEL UR6, URZ, 0x1, UP0 ;  /* 0x00000001ff067887 */ /* 0x000fe40008000000 */
[----:B------:R-:W-:Y:S02]  /*c5b0*/  USEL UR5, URZ, 0x1, UP1 ;  /* 0x00000001ff057887 */ /* 0x000fe40008800000 */
[----:B------:R-:W-:Y:S02]  /*c5c0*/  USEL UR4, URZ, 0x1, UP2 ;  /* 0x00000001ff047887 */ /* 0x000fe40009000000 */
[----:B------:R-:W-:Y:S02]  /*c5d0*/  UIADD3 UR47, UPT, UPT, UR37, UR61, URZ ;  /* 0x0000003d252f7290 */ /* 0x000fe4000fffe0ff */
[----:B------:R-:W-:Y:S02]  /*c5e0*/  UIADD3 UR46, UPT, UPT, UR38, UR60, URZ ;  /* 0x0000003c262e7290 */ /* 0x000fe4000fffe0ff */
[----:B------:R-:W-:Y:S02]  /*c5f0*/  USEL UR18, UR48, URZ, UP0 ;  /* 0x000000ff30127287 */ /* 0x000fe40008000000 */
[----:B------:R-:W-:Y:S02]  /*c600*/  USEL UR45, UR7, URZ, UP1 ;  /* 0x000000ff072d7287 */ /* 0x000fe40008800000 */
[----:B------:R-:W-:Y:S02]  /*c610*/  USEL UR44, UR10, URZ, UP2 ;  /* 0x000000ff0a2c7287 */ /* 0x000fe40009000000 */
[----:B------:R-:W-:Y:S02]  /*c620*/  ULOP3.LUT UR51, UR51, UR6, URZ, 0x3c, !UPT ;  /* 0x0000000633337292 */ /* 0x000fe4000f8e3cff */
[----:B------:R-:W-:Y:S02]  /*c630*/  ULOP3.LUT UR52, UR52, UR5, URZ, 0x3c, !UPT ;  /* 0x0000000534347292 */ /* 0x000fe4000f8e3cff */
[----:B------:R-:W-:Y:S01]  /*c640*/  ULOP3.LUT UR53, UR53, UR4, URZ, 0x3c, !UPT ;  /* 0x0000000435357292 */ /* 0x000fe2000f8e3cff */
[----:B------:R-:W-:Y:S01]  /*c650*/  UMOV UR36, UR55 ;  /* 0x0000003700247c82 */ /* 0x000fe20008000000 */
[----:B------:R-:W-:Y:S10]  /*c660*/  BRA.U UP3, `(.L_x_118) ;  /* 0xffffff8903d47547 */ /* 0x000ff4000b83ffff */
[----:B--2---:R-:W2:Y:S02]  /*c670*/  LDL.LU R0, [R1+0x194] ;  /* 0x0001940001007983 */ /* 0x004ea40000300800 */
[----:B--2---:R-:W-:-:S13]  /*c680*/  R2UR UR4, R0 ;  /* 0x00000000000472ca */ /* 0x004fda00000e0000 */
[----:B------:R-:W-:-:S09]  /*c690*/  UISETP.NE.AND UP0, UPT, UR4, URZ, UPT ;  /* 0x000000ff0400728c */ /* 0x000fd2000bf05270 */
[----:B------:R-:W-:Y:S05]  /*c6a0*/  BRA.U !UP0, `(.L_x_119) ;  /* 0x00000001084c7547 */ /* 0x000fea000b800000 */
[----:B------:R-:W2:Y:S02]  /*c6b0*/  LDCU.64 UR4, c[0x0][0x890] ;  /* 0x00011200ff0477ac */ /* 0x000ea40008000a00 */
[----:B--2---:R-:W-:-:S04]  /*c6c0*/  UISETP.NE.U32.AND UP0, UPT, UR4, URZ, UPT ;  /* 0x000000ff0400728c */ /* 0x004fc8000bf05070 */
[----:B------:R-:W-:-:S09]  /*c6d0*/  UISETP.NE.AND.EX UP0, UPT, UR5, URZ, UPT, UP0 ;  /* 0x000000ff0500728c */ /* 0x000fd2000bf05300 */
[----:B------:R-:W-:Y:S05]  /*c6e0*/  BRA.U UP0, `(.L_x_120) ;  /* 0x00000001000c7547 */ /* 0x000fea000b800000 */
[----:B------:R-:W-:-:S13]  /*c6f0*/  FSETP.NEU.AND P0, PT, R249, RZ, PT ;  /* 0x000000fff900720b */ /* 0x000fda0003f0d000 */
[----:B------:R-:W-:Y:S05]  /*c700*/  @!P0 EXIT ;  /* 0x000000000000894d */ /* 0x000fea0003800000 */
[----:B------:R-:W-:Y:S05]  /*c710*/  BRA `(.L_x_119) ;  /* 0x0000000000307947 */ /* 0x000fea0003800000 */
.L_x_120:
[----:B------:R-:W2:Y:S01]  /*c720*/  LDL.LU R0, [R1+0x190] ;  /* 0x0001900001007983 */ /* 0x000ea20000300800 */
[----:B------:R-:W-:Y:S01]  /*c730*/  BSSY.RECONVERGENT B0, `(.L_x_119) ;  /* 0x000000a000007945 */ /* 0x000fe20003800200 */
[----:B--2---:R-:W-:-:S13]  /*c740*/  LOP3.LUT P0, RZ, R0, 0xff, RZ, 0xc0, !PT ;  /* 0x000000ff00ff7812 */ /* 0x004fda000780c0ff */
[----:B------:R-:W-:Y:S05]  /*c750*/  @P0 BRA `(.L_x_121) ;  /* 0x0000000000140947 */ /* 0x000fea0003800000 */
[----:B------:R-:W2:Y:S02]  /*c760*/  LDCU.64 UR4, c[0x0][0x888] ;  /* 0x00011100ff0477ac */ /* 0x000ea40008000a00 */
[----:B--2---:R-:W-:-:S04]  /*c770*/  ISETP.NE.U32.AND P0, PT, RZ, UR4, PT ;  /* 0x00000004ff007c0c */ /* 0x004fc8000bf05070 */
[----:B------:R-:W-:-:S13]  /*c780*/  ISETP.NE.AND.EX P0, PT, RZ, UR5, PT, P0 ;  /* 0x00000005ff007c0c */ /* 0x000fda000bf05300 */
[----:B------:R-:W-:Y:S05]  /*c790*/  @!P0 EXIT ;  /* 0x000000000000894d */ /* 0x000fea0003800000 */
[----:B------:R-:W-:Y:S05]  /*c7a0*/  BRA `(.L_x_122) ;  /* 0x0000000000087947 */ /* 0x000fea0003800000 */
.L_x_121:
[----:B------:R-:W-:-:S13]  /*c7b0*/  FSETP.NEU.AND P0, PT, R249, RZ, PT ;  /* 0x000000fff900720b */ /* 0x000fda0003f0d000 */
[----:B------:R-:W-:Y:S05]  /*c7c0*/  @!P0 EXIT ;  /* 0x000000000000894d */ /* 0x000fea0003800000 */
.L_x_122:
[----:B------:R-:W-:Y:S05]  /*c7d0*/  BSYNC.RECONVERGENT B0 ;  /* 0x0000000000007941 */ /* 0x000fea0003800200 */
.L_x_119:
[----:B------:R-:W-:-:S04]  /*c7e0*/  DEPBAR.LE SB0, 0x0 ;  /* 0x000080000000791a */ /* 0x000fc80000000000 */
[----:B------:R-:W-:Y:S05]  /*c7f0*/  EXIT ;  /* 0x000000000000794d */ /* 0x000fea0003800000 */
.L_x_24:
[----:B--2---:R2:W3:Y:S02]  /*c800*/  SYNCS.PHASECHK.TRANS64.TRYWAIT P0, [R0+URZ+0xb0], R2 ;  /* 0x0000b002000075a7 */ /* 0x0044e400080011ff */
[----:B---3--:R-:W-:Y:S05]  /*c810*/  @!P0 NANOSLEEP.SYNCS 0x989680 ;  /* 0x009896800000895d */ /* 0x008fea0003900000 */
[----:B------:R-:W3:Y:S02]  /*c820*/  @!P0 SYNCS.PHASECHK.TRANS64 P0, [R0+URZ+0xb0], R2 ;  /* 0x0000b002000085a7 */ /* 0x000ee400080010ff */
[----:B---3--:R-:W-:Y:S05]  /*c830*/  @!P0 BRA `(.L_x_24) ;  /* 0xfffffffc00f08947 */ /* 0x008fea000383ffff */
[----:B------:R-:W-:Y:S05]  /*c840*/  BRA `(.L_x_123) ;  /* 0xffffff5000147947 */ /* 0x000fea000383ffff */
.L_x_27:
[----:B-1----:R-:W-:Y:S07]  /*c850*/  MOV R0, UR33 ;  /* 0x0000002100007c02 */ /* 0x002fee0008000f00 */
.L_x_124:
[----:B-1----:R1:W2:Y:S02]  /*c860*/  SYNCS.PHASECHK.TRANS64.TRYWAIT P0, [R0+URZ+0x18], R3 ;  /* 0x00001803000075a7 */ /* 0x0022a400080011ff */
[----:B--2---:R-:W-:Y:S05]  /*c870*/  @!P0 NANOSLEEP.SYNCS 0x989680 ;  /* 0x009896800000895d */ /* 0x004fea0003900000 */
[----:B------:R-:W2:Y:S02]  /*c880*/  @!P0 SYNCS.PHASECHK.TRANS64 P0, [R0+URZ+0x18], R3 ;  /* 0x00001803000085a7 */ /* 0x000ea400080010ff */
[----:B--2---:R-:W-:Y:S05]  /*c890*/  @!P0 BRA `(.L_x_124) ;  /* 0xfffffffc00f08947 */ /* 0x004fea000383ffff */
[----:B------:R-:W-:Y:S05]  /*c8a0*/  BRA `(.L_x_26) ;  /* 0xffffff5000707947 */ /* 0x000fea000383ffff */
.L_x_34:
[----:B-1----:R-:W-:Y:S07]  /*c8b0*/  MOV R0, UR17 ;  /* 0x0000001100007c02 */ /* 0x002fee0008000f00 */
.L_x_125:
[----:B-1----:R1:W2:Y:S02]  /*c8c0*/  SYNCS.PHASECHK.TRANS64.TRYWAIT P0, [R0+URZ+0x18], R3 ;  /* 0x00001803000075a7 */ /* 0x0022a400080011ff */
[----:B--2---:R-:W-:Y:S05]  /*c8d0*/  @!P0 NANOSLEEP.SYNCS 0x989680 ;  /* 0x009896800000895d */ /* 0x004fea0003900000 */
[----:B------:R-:W2:Y:S02]  /*c8e0*/  @!P0 SYNCS.PHASECHK.TRANS64 P0, [R0+URZ+0x18], R3 ;  /* 0x00001803000085a7 */ /* 0x000ea400080010ff */
[----:B--2---:R-:W-:Y:S05]  /*c8f0*/  @!P0 BRA `(.L_x_125) ;  /* 0xfffffffc00f08947 */ /* 0x004fea000383ffff */
[----:B------:R-:W-:Y:S05]  /*c900*/  BRA `(.L_x_33) ;  /* 0xffffff54002c7947 */ /* 0x000fea000383ffff */
.L_x_39:
[----:B-1----:R1:W2:Y:S02]  /*c910*/  SYNCS.PHASECHK.TRANS64.TRYWAIT P0, [R3+URZ+0x60], R0 ;  /* 0x00006000030075a7 */ /* 0x0022a400080011ff */
[----:B--2---:R-:W-:Y:S05]  /*c920*/  @!P0 NANOSLEEP.SYNCS 0x989680 ;  /* 0x009896800000895d */ /* 0x004fea0003900000 */
[----:B------:R-:W2:Y:S02]  /*c930*/  @!P0 SYNCS.PHASECHK.TRANS64 P0, [R3+URZ+0x60], R0 ;  /* 0x00006000030085a7 */ /* 0x000ea400080010ff */
[----:B--2---:R-:W-:Y:S05]  /*c940*/  @!P0 BRA `(.L_x_39) ;  /* 0xfffffffc00f08947 */ /* 0x004fea000383ffff */
[----:B------:R-:W-:Y:S05]  /*c950*/  BRA `(.L_x_126) ;  /* 0xffffff5400d07947 */ /* 0x000fea000383ffff */
.L_x_43:
[----:B------:R-:W-:-:S07]  /*c960*/  MOV R0, UR4 ;  /* 0x0000000400007c02 */ /* 0x000fce0008000f00 */
.L_x_127:
[----:B-1----:R1:W2:Y:S02]  /*c970*/  SYNCS.PHASECHK.TRANS64.TRYWAIT P0, [R0+URZ], R2 ;  /* 0x00000002000075a7 */ /* 0x0022a400080011ff */
[----:B--2---:R-:W-:Y:S05]  /*c980*/  @!P0 NANOSLEEP.SYNCS 0x989680 ;  /* 0x009896800000895d */ /* 0x004fea0003900000 */
[----:B------:R-:W2:Y:S02]  /*c990*/  @!P0 SYNCS.PHASECHK.TRANS64 P0, [R0+URZ], R2 ;  /* 0x00000002000085a7 */ /* 0x000ea400080010ff */
[----:B--2---:R-:W-:Y:S05]  /*c9a0*/  @!P0 BRA `(.L_x_127) ;  /* 0xfffffffc00f08947 */ /* 0x004fea000383ffff */
[----:B------:R-:W-:Y:S05]  /*c9b0*/  BRA `(.L_x_128) ;  /* 0xffffff5c00747947 */ /* 0x000fea000383ffff */
.L_x_44:
[----:B------:R-:W-:-:S07]  /*c9c0*/  MOV R0, UR5 ;  /* 0x0000000500007c02 */ /* 0x000fce0008000f00 */
.L_x_129:
[----:B-1----:R1:W2:Y:S02]  /*c9d0*/  SYNCS.PHASECHK.TRANS64.TRYWAIT P0, [R0+URZ], R2 ;  /* 0x00000002000075a7 */ /* 0x0022a400080011ff */
[----:B--2---:R-:W-:Y:S05]  /*c9e0*/  @!P0 NANOSLEEP.SYNCS 0x989680 ;  /* 0x009896800000895d */ /* 0x004fea0003900000 */
[----:B------:R-:W2:Y:S02]  /*c9f0*/  @!P0 SYNCS.PHASECHK.TRANS64 P0, [R0+URZ], R2 ;  /* 0x00000002000085a7 */ /* 0x000ea400080010ff */
[----:B--2---:R-:W-:Y:S05]  /*ca00*/  @!P0 BRA `(.L_x_129) ;  /* 0xfffffffc00f08947 */ /* 0x004fea000383ffff */
[----:B------:R-:W-:Y:S05]  /*ca10*/  BRA `(.L_x_130) ;  /* 0xffffff5c00807947 */ /* 0x000fea000383ffff */
.L_x_47:
[----:B-1----:R1:W2:Y:S02]  /*ca20*/  SYNCS.PHASECHK.TRANS64.TRYWAIT P0, [R2+URZ+0xa0], R4 ;  /* 0x0000a004020075a7 */ /* 0x0022a400080011ff */
[----:B--2---:R-:W-:Y:S05]  /*ca30*/  @!P0 NANOSLEEP.SYNCS 0x989680 ;  /* 0x009896800000895d */ /* 0x004fea0003900000 */
[----:B------:R-:W2:Y:S02]  /*ca40*/  @!P0 SYNCS.PHASECHK.TRANS64 P0, [R2+URZ+0xa0], R4 ;  /* 0x0000a004020085a7 */ /* 0x000ea400080010ff */
[----:B--2---:R-:W-:Y:S05]  /*ca50*/  @!P0 BRA `(.L_x_47) ;  /* 0xfffffffc00f08947 */ /* 0x004fea000383ffff */
[----:B------:R-:W-:Y:S05]  /*ca60*/  BRA `(.L_x_131) ;  /* 0xffffff5c00dc7947 */ /* 0x000fea000383ffff */
.L_x_48:
[----:B------:R-:W-:-:S07]  /*ca70*/  MOV R2, UR4 ;  /* 0x0000000400027c02 */ /* 0x000fce0008000f00 */
.L_x_132:
[----:B-1----:R1:W2:Y:S02]  /*ca80*/  SYNCS.PHASECHK.TRANS64.TRYWAIT P0, [R2+URZ+0x70], R5 ;  /* 0x00007005020075a7 */ /* 0x0022a400080011ff */
[----:B--2---:R-:W-:Y:S05]  /*ca90*/  @!P0 NANOSLEEP.SYNCS 0x989680 ;  /* 0x009896800000895d */ /* 0x004fea0003900000 */
[----:B------:R-:W2:Y:S02]  /*caa0*/  @!P0 SYNCS.PHASECHK.TRANS64 P0, [R2+URZ+0x70], R5 ;  /* 0x00007005020085a7 */ /* 0x000ea400080010ff */
[----:B--2---:R-:W-:Y:S05]  /*cab0*/  @!P0 BRA `(.L_x_132) ;  /* 0xfffffffc00f08947 */ /* 0x004fea000383ffff */
[----:B------:R-:W-:Y:S05]  /*cac0*/  BRA `(.L_x_133) ;  /* 0xffffff5c00ec7947 */ /* 0x000fea000383ffff */
.L_x_49:
[----:B-1----:R1:W2:Y:S02]  /*cad0*/  SYNCS.PHASECHK.TRANS64.TRYWAIT P1, [R2+URZ+0x60], R4 ;  /* 0x00006004020075a7 */ /* 0x0022a400080211ff */
[----:B--2---:R-:W-:Y:S05]  /*cae0*/  @!P1 NANOSLEEP.SYNCS 0x989680 ;  /* 0x009896800000995d */ /* 0x004fea0003900000 */
[----:B------:R-:W2:Y:S02]  /*caf0*/  @!P1 SYNCS.PHASECHK.TRANS64 P1, [R2+URZ+0x60], R4 ;  /* 0x00006004020095a7 */ /* 0x000ea400080210ff */
[----:B--2---:R-:W-:Y:S05]  /*cb00*/  @!P1 BRA `(.L_x_49) ;  /* 0xfffffffc00f09947 */ /* 0x004fea000383ffff */
[----:B------:R-:W-:Y:S05]  /*cb10*/  BRA `(.L_x_134) ;  /* 0xffffff60001c7947 */ /* 0x000fea000383ffff */
.L_x_52:
[----:B------:R-:W-:-:S07]  /*cb20*/  MOV R0, UR4 ;  /* 0x0000000400007c02 */ /* 0x000fce0008000f00 */
.L_x_135:
[----:B-1----:R1:W2:Y:S02]  /*cb30*/  SYNCS.PHASECHK.TRANS64.TRYWAIT P0, [R0+URZ+0x70], R2 ;  /* 0x00007002000075a7 */ /* 0x0022a400080011ff */
[----:B--2---:R-:W-:Y:S05]  /*cb40*/  @!P0 NANOSLEEP.SYNCS 0x989680 ;  /* 0x009896800000895d */ /* 0x004fea0003900000 */
[----:B------:R-:W2:Y:S02]  /*cb50*/  @!P0 SYNCS.PHASECHK.TRANS64 P0, [R0+URZ+0x70], R2 ;  /* 0x00007002000085a7 */ /* 0x000ea400080010ff */
[----:B--2---:R-:W-:Y:S05]  /*cb60*/  @!P0 BRA `(.L_x_135) ;  /* 0xfffffffc00f08947 */ /* 0x004fea000383ffff */
[----:B------:R-:W-:Y:S05]  /*cb70*/  BRA `(.L_x_51) ;  /* 0xffffff6000707947 */ /* 0x000fea000383ffff */
.L_x_61:
[----:B-1----:R-:W-:-:S04]  /*cb80*/  MOV R5, UR5 ;  /* 0x0000000500057c02 */ /* 0x002fc80008000f00 */
[----:B------:R1:W2:Y:S03]  /*cb90*/  SYNCS.PHASECHK.TRANS64.TRYWAIT P0, [R5+URZ+0x8], R6 ;  /* 0x00000806050075a7 */ /* 0x0002a600080011ff */
[----:B--2---:R-:W-:Y:S05]  /*cba0*/  @!P0 NANOSLEEP.SYNCS 0x989680 ;  /* 0x009896800000895d */ /* 0x004fea0003900000 */
[----:B------:R-:W2:Y:S02]  /*cbb0*/  @!P0 SYNCS.PHASECHK.TRANS64 P0, [R5+URZ+0x8], R6 ;  /* 0x00000806050085a7 */ /* 0x000ea400080010ff */
[----:B--2---:R-:W-:Y:S05]  /*cbc0*/  @!P0 BRA `(.L_x_61) ;  /* 0xfffffffc00ec8947 */ /* 0x004fea000383ffff */
[----:B------:R-:W-:Y:S05]  /*cbd0*/  BRA `(.L_x_60) ;  /* 0xffffff6400247947 */ /* 0x000fea000383ffff */
.L_x_63:
[----:B------:R-:W-:Y:S01]  /*cbe0*/  BSSY B0, `(.L_x_136) ;  /* 0x0000006000007945 */ /* 0x000fe20003800000 */
[----:B------:R-:W-:-:S07]  /*cbf0*/  MOV R15, 0xffffffff ;  /* 0xffffffff000f7802 */ /* 0x000fce0000000f00 */
[----:B-1---5:R-:W-:Y:S05]  /*cc00*/  WARPSYNC.COLLECTIVE R15, `(.L_x_137) ;  /* 0x000000000f0c7348 */ /* 0x022fea0003c00000 */
[----:B------:R-:W-:Y:S02]  /*cc10*/  ELECT P6, UR79, PT ;  /* 0x00000000004f782f */ /* 0x000fe400038c0000 */
[----:B------:R-:W-:Y:S01]  /*cc20*/  MOV R14, UR79 ;  /* 0x0000004f000e7c02 */ /* 0x000fe20008000f00 */
[----:B-1---5:R-:W-:Y:S10]  /*cc30*/  ENDCOLLECTIVE ;  /* 0x000000000000791b */ /* 0x022ff40003800000 */
.L_x_137:
[----:B------:R-:W-:Y:S05]  /*cc40*/  BSYNC B0 ;  /* 0x0000000000007941 */ /* 0x000fea0003800000 */
.L_x_136:
[----:B------:R-:W-:Y:S05]  /*cc50*/  BRA `(.L_x_138) ;  /* 0xffffff6400547947 */ /* 0x000fea000383ffff */
.L_x_65:
[----:B-1----:R-:W-:-:S04]  /*cc60*/  MOV R0, UR5 ;  /* 0x0000000500007c02 */ /* 0x002fc80008000f00 */
[----:B------:R1:W2:Y:S03]  /*cc70*/  SYNCS.PHASECHK.TRANS64.TRYWAIT P0, [R0+URZ+0x8], R4 ;  /* 0x00000804000075a7 */ /* 0x0002a600080011ff */
[----:B--2---:R-:W-:Y:S05]  /*cc80*/  @!P0 NANOSLEEP.SYNCS 0x989680 ;  /* 0x009896800000895d */ /* 0x004fea0003900000 */
[----:B------:R-:W2:Y:S02]  /*cc90*/  @!P0 SYNCS.PHASECHK.TRANS64 P0, [R0+URZ+0x8], R4 ;  /* 0x00000804000085a7 */ /* 0x000ea400080010ff */
[----:B--2---:R-:W-:Y:S05]  /*cca0*/  @!P0 BRA `(.L_x_65) ;  /* 0xfffffffc00ec8947 */ /* 0x004fea000383ffff */
[----:B------:R-:W-:Y:S05]  /*ccb0*/  BRA `(.L_x_64) ;  /* 0xffffff6400587947 */ /* 0x000fea000383ffff */
.L_x_66:
[----:B-1----:R1:W2:Y:S02]  /*ccc0*/  SYNCS.PHASECHK.TRANS64.TRYWAIT P0, [R0+URZ+0x60], R3 ;  /* 0x00006003000075a7 */ /* 0x0022a400080011ff */
[----:B--2---:R-:W-:Y:S05]  /*ccd0*/  @!P0 NANOSLEEP.SYNCS 0x989680 ;  /* 0x009896800000895d */ /* 0x004fea0003900000 */
[----:B------:R-:W2:Y:S02]  /*cce0*/  @!P0 SYNCS.PHASECHK.TRANS64 P0, [R0+URZ+0x60], R3 ;  /* 0x00006003000085a7 */ /* 0x000ea400080010ff */
[----:B--2---:R-:W-:Y:S05]  /*ccf0*/  @!P0 BRA `(.L_x_66) ;  /* 0xfffffffc00f08947 */ /* 0x004fea000383ffff */
[----:B------:R-:W-:Y:S05]  /*cd00*/  BRA `(.L_x_139) ;  /* 0xffffff6800447947 */ /* 0x000fea000383ffff */
.L_x_68:
[----:B------:R-:W-:-:S07]  /*cd10*/  MOV R0, UR31 ;  /* 0x0000001f00007c02 */ /* 0x000fce0008000f00 */
.L_x_140:
[----:B-1----:R1:W3:Y:S02]  /*cd20*/  SYNCS.PHASECHK.TRANS64.TRYWAIT P0, [R0+URZ+0x90], R3 ;  /* 0x00009003000075a7 */ /* 0x0022e400080011ff */
[----:B---3--:R-:W-:Y:S05]  /*cd30*/  @!P0 NANOSLEEP.SYNCS 0x989680 ;  /* 0x009896800000895d */ /* 0x008fea0003900000 */
[----:B------:R-:W3:Y:S02]  /*cd40*/  @!P0 SYNCS.PHASECHK.TRANS64 P0, [R0+URZ+0x90], R3 ;  /* 0x00009003000085a7 */ /* 0x000ee400080010ff */
[----:B---3--:R-:W-:Y:S05]  /*cd50*/  @!P0 BRA `(.L_x_140) ;  /* 0xfffffffc00f08947 */ /* 0x008fea000383ffff */
[----:B------:R-:W-:Y:S05]  /*cd60*/  BRA `(.L_x_141) ;  /* 0xffffff68008c7947 */ /* 0x000fea000383ffff */
.L_x_71:
[----:B------:R-:W-:Y:S07]  /*cd70*/  MOV R0, UR7 ;  /* 0x0000000700007c02 */ /* 0x000fee0008000f00 */
.L_x_142:
[----:B-1----:R1:W3:Y:S02]  /*cd80*/  SYNCS.PHASECHK.TRANS64.TRYWAIT P0, [R0+URZ], R3 ;  /* 0x00000003000075a7 */ /* 0x0022e400080011ff */
[----:B---3--:R-:W-:Y:S05]  /*cd90*/  @!P0 NANOSLEEP.SYNCS 0x989680 ;  /* 0x009896800000895d */ /* 0x008fea0003900000 */
[----:B------:R-:W3:Y:S02]  /*cda0*/  @!P0 SYNCS.PHASECHK.TRANS64 P0, [R0+URZ], R3 ;  /* 0x00000003000085a7 */ /* 0x000ee400080010ff */
[----:B---3--:R-:W-:Y:S05]  /*cdb0*/  @!P0 BRA `(.L_x_142) ;  /* 0xfffffffc00f08947 */ /* 0x008fea000383ffff */
[----:B------:R-:W-:Y:S05]  /*cdc0*/  BRA `(.L_x_70) ;  /* 0xffffff6800a07947 */ /* 0x000fea000383ffff */
.L_x_75:
[----:B-1----:R-:W-:-:S07]  /*cdd0*/  MOV R0, UR4 ;  /* 0x0000000400007c02 */ /* 0x002fce0008000f00 */
.L_x_143:
[----:B-1----:R1:W2:Y:S02]  /*cde0*/  SYNCS.PHASECHK.TRANS64.TRYWAIT P0, [R0+URZ], R2 ;  /* 0x00000002000075a7 */ /* 0x0022a400080011ff */
[----:B--2---:R-:W-:Y:S05]  /*cdf0*/  @!P0 NANOSLEEP.SYNCS 0x989680 ;  /* 0x009896800000895d */ /* 0x004fea0003900000 */
[----:B------:R-:W2:Y:S02]  /*ce00*/  @!P0 SYNCS.PHASECHK.TRANS64 P0, [R0+URZ], R2 ;  /* 0x00000002000085a7 */ /* 0x000ea400080010ff */
[----:B--2---:R-:W-:Y:S05]  /*ce10*/  @!P0 BRA `(.L_x_143) ;  /* 0xfffffffc00f08947 */ /* 0x004fea000383ffff */
[----:B------:R-:W-:Y:S05]  /*ce20*/  BRA `(.L_x_144) ;  /* 0xffffff6c00987947 */ /* 0x000fea000383ffff */
.L_x_78:
[----:B------:R-:W-:-:S07]  /*ce30*/  MOV R0, UR27 ;  /* 0x0000001b00007c02 */ /* 0x000fce0008000f00 */
.L_x_145:
[----:B-1----:R1:W2:Y:S02]  /*ce40*/  SYNCS.PHASECHK.TRANS64.TRYWAIT P1, [R0+URZ+0xc0], R2 ;  /* 0x0000c002000075a7 */ /* 0x0022a400080211ff */
[----:B--2---:R-:W-:Y:S05]  /*ce50*/  @!P1 NANOSLEEP.SYNCS 0x989680 ;  /* 0x009896800000995d */ /* 0x004fea0003900000 */
[----:B------:R-:W2:Y:S02]  /*ce60*/  @!P1 SYNCS.PHASECHK.TRANS64 P1, [R0+URZ+0xc0], R2 ;  /* 0x0000c002000095a7 */ /* 0x000ea400080210ff */
[----:B--2---:R-:W-:Y:S05]  /*ce70*/  @!P1 BRA `(.L_x_145) ;  /* 0xfffffffc00f09947 */ /* 0x004fea000383ffff */
[----:B------:R-:W-:Y:S05]  /*ce80*/  BRA `(.L_x_146) ;  /* 0xffffff6c00e47947 */ /* 0x000fea000383ffff */
.L_x_83:
[----:B-1----:R1:W4:Y:S02]  /*ce90*/  SYNCS.PHASECHK.TRANS64.TRYWAIT P0, [R3+URZ+0x60], R0 ;  /* 0x00006000030075a7 */ /* 0x00232400080011ff */
[----:B----4-:R-:W-:Y:S05]  /*cea0*/  @!P0 NANOSLEEP.SYNCS 0x989680 ;  /* 0x009896800000895d */ /* 0x010fea0003900000 */
[----:B------:R-:W4:Y:S02]  /*ceb0*/  @!P0 SYNCS.PHASECHK.TRANS64 P0, [R3+URZ+0x60], R0 ;  /* 0x00006000030085a7 */ /* 0x000f2400080010ff */
[----:B----4-:R-:W-:Y:S05]  /*cec0*/  @!P0 BRA `(.L_x_83) ;  /* 0xfffffffc00f08947 */ /* 0x010fea000383ffff */
[----:B------:R-:W-:Y:S05]  /*ced0*/  BRA `(.L_x_147) ;  /* 0xffffff74000c7947 */ /* 0x000fea000383ffff */
.L_x_86:
[----:B-1----:R-:W-:Y:S07]  /*cee0*/  MOV R0, UR6 ;  /* 0x0000000600007c02 */ /* 0x002fee0008000f00 */
.L_x_148:
[----:B-1----:R1:W2:Y:S02]  /*cef0*/  SYNCS.PHASECHK.TRANS64.TRYWAIT P1, [R0+URZ+0x58], R2 ;  /* 0x00005802000075a7 */ /* 0x0022a400080211ff */
[----:B--2---:R-:W-:Y:S05]  /*cf00*/  @!P1 NANOSLEEP.SYNCS 0x989680 ;  /* 0x009896800000995d */ /* 0x004fea0003900000 */
[----:B------:R-:W2:Y:S02]  /*cf10*/  @!P1 SYNCS.PHASECHK.TRANS64 P1, [R0+URZ+0x58], R2 ;  /* 0x00005802000095a7 */ /* 0x000ea400080210ff */
[----:B--2---:R-:W-:Y:S05]  /*cf20*/  @!P1 BRA `(.L_x_148) ;  /* 0xfffffffc00f09947 */ /* 0x004fea000383ffff */
[----:B------:R-:W-:Y:S05]  /*cf30*/  BRA `(.L_x_85) ;  /* 0xffffff78007c7947 */ /* 0x000fea000383ffff */
.L_x_89:
[----:B------:R-:W-:Y:S07]  /*cf40*/  MOV R2, UR5 ;  /* 0x0000000500027c02 */ /* 0x000fee0008000f00 */
.L_x_149:
[----:B-1----:R1:W2:Y:S02]  /*cf50*/  SYNCS.PHASECHK.TRANS64.TRYWAIT P2, [R2+URZ+0x40], R0 ;  /* 0x00004000020075a7 */ /* 0x0022a400080411ff */
[----:B--2---:R-:W-:Y:S05]  /*cf60*/  @!P2 NANOSLEEP.SYNCS 0x989680 ;  /* 0x009896800000a95d */ /* 0x004fea0003900000 */
[----:B------:R-:W2:Y:S02]  /*cf70*/  @!P2 SYNCS.PHASECHK.TRANS64 P2, [R2+URZ+0x40], R0 ;  /* 0x000040000200a5a7 */ /* 0x000ea400080410ff */
[----:B--2---:R-:W-:Y:S05]  /*cf80*/  @!P2 BRA `(.L_x_149) ;  /* 0xfffffffc00f0a947 */ /* 0x004fea000383ffff */
[----:B------:R-:W-:Y:S05]  /*cf90*/  BRA `(.L_x_150) ;  /* 0xffffff7800e87947 */ /* 0x000fea000383ffff */
.L_x_91:
[----:B------:R-:W-:-:S07]  /*cfa0*/  MOV R0, UR4 ;  /* 0x0000000400007c02 */ /* 0x000fce0008000f00 */
.L_x_151:
[----:B--2---:R2:W4:Y:S02]  /*cfb0*/  SYNCS.PHASECHK.TRANS64.TRYWAIT P0, [R0+URZ], R2 ;  /* 0x00000002000075a7 */ /* 0x00452400080011ff */
[----:B----4-:R-:W-:Y:S05]  /*cfc0*/  @!P0 NANOSLEEP.SYNCS 0x989680 ;  /* 0x009896800000895d */ /* 0x010fea0003900000 */
[----:B------:R-:W4:Y:S02]  /*cfd0*/  @!P0 SYNCS.PHASECHK.TRANS64 P0, [R0+URZ], R2 ;  /* 0x00000002000085a7 */ /* 0x000f2400080010ff */
[----:B----4-:R-:W-:Y:S05]  /*cfe0*/  @!P0 BRA `(.L_x_151) ;  /* 0xfffffffc00f08947 */ /* 0x010fea000383ffff */
[----:B------:R-:W-:Y:S05]  /*cff0*/  BRA `(.L_x_152) ;  /* 0xffffff7c00e07947 */ /* 0x000fea000383ffff */
.L_x_93:
[----:B------:R-:W-:Y:S07]  /*d000*/  MOV R0, UR4 ;  /* 0x0000000400007c02 */ /* 0x000fee0008000f00 */
.L_x_153:
[----:B-1----:R1:W2:Y:S02]  /*d010*/  SYNCS.PHASECHK.TRANS64.TRYWAIT P0, [R0+URZ+0x60], R3 ;  /* 0x00006003000075a7 */ /* 0x0022a400080011ff */
[----:B--2---:R-:W-:Y:S05]  /*d020*/  @!P0 NANOSLEEP.SYNCS 0x989680 ;  /* 0x009896800000895d */ /* 0x004fea0003900000 */
[----:B------:R-:W2:Y:S02]  /*d030*/  @!P0 SYNCS.PHASECHK.TRANS64 P0, [R0+URZ+0x60], R3 ;  /* 0x00006003000085a7 */ /* 0x000ea400080010ff */
[----:B--2---:R-:W-:Y:S05]  /*d040*/  @!P0 BRA `(.L_x_153) ;  /* 0xfffffffc00f08947 */ /* 0x004fea000383ffff */
[----:B------:R-:W-:Y:S05]  /*d050*/  BRA `(.L_x_154) ;  /* 0xffffff8000787947 */ /* 0x000fea000383ffff */
.L_x_103:
[----:B-1----:R1:W4:Y:S02]  /*d060*/  SYNCS.PHASECHK.TRANS64.TRYWAIT P0, [R8+URZ+0x30], R6 ;  /* 0x00003006080075a7 */ /* 0x00232400080011ff */
[----:B----4-:R-:W-:Y:S05]  /*d070*/  @!P0 NANOSLEEP.SYNCS 0x989680 ;  /* 0x009896800000895d */ /* 0x010fea0003900000 */
[----:B------:R-:W4:Y:S02]  /*d080*/  @!P0 SYNCS.PHASECHK.TRANS64 P0, [R8+URZ+0x30], R6 ;  /* 0x00003006080085a7 */ /* 0x000f2400080010ff */
[----:B----4-:R-:W-:Y:S05]  /*d090*/  @!P0 BRA `(.L_x_103) ;  /* 0xfffffffc00f08947 */ /* 0x010fea000383ffff */
[----:B------:R-:W-:Y:S05]  /*d0a0*/  BRA `(.L_x_102) ;  /* 0xffffff9400947947 */ /* 0x000fea000383ffff */
.L_x_105:
[----:B-1----:R1:W4:Y:S02]  /*d0b0*/  SYNCS.PHASECHK.TRANS64.TRYWAIT P1, [R5+URZ+0x80], R7 ;  /* 0x00008007050075a7 */ /* 0x00232400080211ff */
[----:B----4-:R-:W-:Y:S05]  /*d0c0*/  @!P1 NANOSLEEP.SYNCS 0x989680 ;  /* 0x009896800000995d */ /* 0x010fea0003900000 */
[----:B------:R-:W4:Y:S02]  /*d0d0*/  @!P1 SYNCS.PHASECHK.TRANS64 P1, [R5+URZ+0x80], R7 ;  /* 0x00008007050095a7 */ /* 0x000f2400080210ff */
[----:B----4-:R-:W-:Y:S05]  /*d0e0*/  @!P1 BRA `(.L_x_105) ;  /* 0xfffffffc00f09947 */ /* 0x010fea000383ffff */
[----:B------:R-:W-:Y:S05]  /*d0f0*/  BRA `(.L_x_104) ;  /* 0xffffff9c00e47947 */ /* 0x000fea000383ffff */
        .weak           $__internal_0_$__cuda_sm10x_tcgen05_guardrail_trap_col_being_dealloced_not_returned_by_alloc
        .type           $__internal_0_$__cuda_sm10x_tcgen05_guardrail_trap_col_being_dealloced_not_returned_by_alloc,@function
        .size           $__internal_0_$__cuda_sm10x_tcgen05_guardrail_trap_col_being_dealloced_not_returned_by_alloc,($__internal_1_$__cuda_sm10x_tcgen05_guardrail_trap_phase_invalid_during_alloc - $__internal_0_$__cuda_sm10x_tcgen05_guardrail_trap_col_being_dealloced_not_returned_by_alloc)
$__internal_0_$__cuda_sm10x_tcgen05_guardrail_trap_col_being_dealloced_not_returned_by_alloc:
[----:B------:R-:W-:Y:S05]  /*d100*/  BPT.TRAP 0x1 ;  /* 0x000000040000795c */ /* 0x000fea0000300000 */
[----:B------:R-:W-:-:S04]  /*d110*/  HFMA2 R3, -RZ, RZ, 0, 0 ;  /* 0x00000000ff037431 */ /* 0x000fc800000001ff */
[----:B------:R-:W-:Y:S05]  /*d120*/  RET.REL.NODEC R2 `(_ZN7cutlass13device_kernelINS_4gemm6kernel13GemmUniversalIN4cute5tupleIJiiiiEEENS1_10collective13CollectiveMmaINS1_35MainloopSm100TmaUmmaWarpSpecializedILi3ELi2ELi2ENS5_IJNS4_1CILi2EEENSA_ILi1EEESC_EEEEENS5_IJNSA_ILi256EEENSA_ILi224EEENSA_ILi64EEEEEENS_6half_tENS5_IJlSC_lEEESJ_SK_NS4_8TiledMMAINS4_8MMA_AtomIJNS4_26SM100_MMA_F16BF16_2x1SM_SSISJ_SJ_fLi256ELi224ELNS4_4UMMA5MajorE0ELSP_0ELNSO_7ScaleInE0ELSQ_0EEEEEENS4_6LayoutINS5_IJSC_SC_SC_EEENS5_IJNSA_ILi0EEESV_SV_EEEEENS5_IJNS4_10UnderscoreESY_SY_EEEEENS4_18SM100_TMA_2SM_LOADENS4_14ComposedLayoutINS4_7SwizzleILi3ELi4ELi3EEENS4_18smem_ptr_flag_bitsILi16EEENST_INS5_IJNSA_ILi8EEESH_EEENS5_IJSH_SC_EEEEEEEvNS4_8identityES11_S1B_vS1C_EENS_8epilogue10collective18CollectiveEpilogueINS1E_23Sm100TmaWarpSpecializedILi2ELi1ELi224ELb1ELb0EEEJNS5_IJNSA_ILi128EEESG_SH_EEENS5_IJNST_IS1J_SC_EENST_ISG_SC_EEEEESJ_SK_SJ_SK_NS1E_6fusion15FusionCallbacksIS1I_NS1O_17LinearCombinationISJ_fSJ_fLNS_15FloatRoundStyleE2EEES1K_S1N_JEEENS4_5SM1004TMEM4LOAD26SM100_TMEM_LOAD_32dp32b32xENS4_13SM90_TMA_LOADENS12_INS13_ILi2ELi4ELi3EEES16_NST_INS5_IJS17_NSA_ILi32EEEEEENS5_IJS20_SC_EEEEEEENS4_39AutoVectorizingCopyWithAssumedAlignmentILi128EEENS4_14SM90_TMA_STOREES24_S26_S26_EEEvvEEEEvNT_6ParamsE) ;  /* 0xffffff2c02b47950 */ /* 0x000fea0003c3ffff */
        .weak           $__internal_1_$__cuda_sm10x_tcgen05_guardrail_trap_phase_invalid_during_alloc
        .type           $__internal_1_$__cuda_sm10x_tcgen05_guardrail_trap_phase_invalid_during_alloc,@function
        .size           $__internal_1_$__cuda_sm10x_tcgen05_guardrail_trap_phase_invalid_during_alloc,($__internal_2_$__cuda_sm10x_tcgen05_guardrail_trap_unallocated_columns_being_dealloced - $__internal_1_$__cuda_sm10x_tcgen05_guardrail_trap_phase_invalid_during_alloc)
$__internal_1_$__cuda_sm10x_tcgen05_guardrail_trap_phase_invalid_during_alloc:
[----:B------:R-:W-:Y:S05]  /*d130*/  BPT.TRAP 0x1 ;  /* 0x000000040000795c */ /* 0x000fea0000300000 */
[----:B------:R-:W-:-:S04]  /*d140*/  MOV R5, 0x0 ;  /* 0x0000000000057802 */ /* 0x000fc80000000f00 */
[----:B------:R-:W-:Y:S05]  /*d150*/  RET.REL.NODEC R4 `(_ZN7cutlass13device_kernelINS_4gemm6kernel13GemmUniversalIN4cute5tupleIJiiiiEEENS1_10collective13CollectiveMmaINS1_35MainloopSm100TmaUmmaWarpSpecializedILi3ELi2ELi2ENS5_IJNS4_1CILi2EEENSA_ILi1EEESC_EEEEENS5_IJNSA_ILi256EEENSA_ILi224EEENSA_ILi64EEEEEENS_6half_tENS5_IJlSC_lEEESJ_SK_NS4_8TiledMMAINS4_8MMA_AtomIJNS4_26SM100_MMA_F16BF16_2x1SM_SSISJ_SJ_fLi256ELi224ELNS4_4UMMA5MajorE0ELSP_0ELNSO_7ScaleInE0ELSQ_0EEEEEENS4_6LayoutINS5_IJSC_SC_SC_EEENS5_IJNSA_ILi0EEESV_SV_EEEEENS5_IJNS4_10UnderscoreESY_SY_EEEEENS4_18SM100_TMA_2SM_LOADENS4_14ComposedLayoutINS4_7SwizzleILi3ELi4ELi3EEENS4_18smem_ptr_flag_bitsILi16EEENST_INS5_IJNSA_ILi8EEESH_EEENS5_IJSH_SC_EEEEEEEvNS4_8identityES11_S1B_vS1C_EENS_8epilogue10collective18CollectiveEpilogueINS1E_23Sm100TmaWarpSpecializedILi2ELi1ELi224ELb1ELb0EEEJNS5_IJNSA_ILi128EEESG_SH_EEENS5_IJNST_IS1J_SC_EENST_ISG_SC_EEEEESJ_SK_SJ_SK_NS1E_6fusion15FusionCallbacksIS1I_NS1O_17LinearCombinationISJ_fSJ_fLNS_15FloatRoundStyleE2EEES1K_S1N_JEEENS4_5SM1004TMEM4LOAD26SM100_TMEM_LOAD_32dp32b32xENS4_13SM90_TMA_LOADENS12_INS13_ILi2ELi4ELi3EEES16_NST_INS5_IJS17_NSA_ILi32EEEEEENS5_IJS20_SC_EEEEEEENS4_39AutoVectorizingCopyWithAssumedAlignmentILi128EEENS4_14SM90_TMA_STOREES24_S26_S26_EEEvvEEEEvNT_6ParamsE) ;  /* 0xffffff2c04a87950 */ /* 0x000fea0003c3ffff */
        .weak           $__internal_2_$__cuda_sm10x_tcgen05_guardrail_trap_unallocated_columns_being_dealloced
        .type           $__internal_2_$__cuda_sm10x_tcgen05_guardrail_trap_unallocated_columns_being_dealloced,@function
        .size           $__internal_2_$__cuda_sm10x_tcgen05_guardrail_trap_unallocated_columns_being_dealloced,(.L_x_156 - $__internal_2_$__cuda_sm10x_tcgen05_guardrail_trap_unallocated_columns_being_dealloced)
$__internal_2_$__cuda_sm10x_tcgen05_guardrail_trap_unallocated_columns_being_dealloced:
[----:B------:R-:W-:Y:S05]  /*d160*/  BPT.TRAP 0x1 ;  /* 0x000000040000795c */ /* 0x000fea0000300000 */
[----:B------:R-:W-:-:S04]  /*d170*/  HFMA2 R3, -RZ, RZ, 0, 0 ;  /* 0x00000000ff037431 */ /* 0x000fc800000001ff */
[----:B------:R-:W-:Y:S05]  /*d180*/  RET.REL.NODEC R2 `(_ZN7cutlass13device_kernelINS_4gemm6kernel13GemmUniversalIN4cute5tupleIJiiiiEEENS1_10collective13CollectiveMmaINS1_35MainloopSm100TmaUmmaWarpSpecializedILi3ELi2ELi2ENS5_IJNS4_1CILi2EEENSA_ILi1EEESC_EEEEENS5_IJNSA_ILi256EEENSA_ILi224EEENSA_ILi64EEEEEENS_6half_tENS5_IJlSC_lEEESJ_SK_NS4_8TiledMMAINS4_8MMA_AtomIJNS4_26SM100_MMA_F16BF16_2x1SM_SSISJ_SJ_fLi256ELi224ELNS4_4UMMA5MajorE0ELSP_0ELNSO_7ScaleInE0ELSQ_0EEEEEENS4_6LayoutINS5_IJSC_SC_SC_EEENS5_IJNSA_ILi0EEESV_SV_EEEEENS5_IJNS4_10UnderscoreESY_SY_EEEEENS4_18SM100_TMA_2SM_LOADENS4_14ComposedLayoutINS4_7SwizzleILi3ELi4ELi3EEENS4_18smem_ptr_flag_bitsILi16EEENST_INS5_IJNSA_ILi8EEESH_EEENS5_IJSH_SC_EEEEEEEvNS4_8identityES11_S1B_vS1C_EENS_8epilogue10collective18CollectiveEpilogueINS1E_23Sm100TmaWarpSpecializedILi2ELi1ELi224ELb1ELb0EEEJNS5_IJNSA_ILi128EEESG_SH_EEENS5_IJNST_IS1J_SC_EENST_ISG_SC_EEEEESJ_SK_SJ_SK_NS1E_6fusion15FusionCallbacksIS1I_NS1O_17LinearCombinationISJ_fSJ_fLNS_15FloatRoundStyleE2EEES1K_S1N_JEEENS4_5SM1004TMEM4LOAD26SM100_TMEM_LOAD_32dp32b32xENS4_13SM90_TMA_LOADENS12_INS13_ILi2ELi4ELi3EEES16_NST_INS5_IJS17_NSA_ILi32EEEEEENS5_IJS20_SC_EEEEEEENS4_39AutoVectorizingCopyWithAssumedAlignmentILi128EEENS4_14SM90_TMA_STOREES24_S26_S26_EEEvvEEEEvNT_6ParamsE) ;  /* 0xffffff2c029c7950 */ /* 0x000fea0003c3ffff */
.L_x_155:
[----:B------:R-:W-:-:S00]  /*d190*/  BRA `(.L_x_155) ;  /* 0xfffffffc00fc7947 */ /* 0x000fc0000383ffff */
[----:B------:R-:W-:-:S00]  /*d1a0*/  NOP ;  /* 0x0000000000007918 */ /* 0x000fc00000000000 */
        /* <DEDUP_REMOVED lines=13> */
.L_x_156:


//--------------------- .nv.global.init           --------------------------
	.section	.nv.global.init,"aw",@progbits
.nv.global.init:
	.type		$str$27,@object
	.size		$str$27,($str$28 - $str$27)
$str$27:
        /*0000*/ 	.byte	0x28, 0x61, 0x64, 0x64, 0x72, 0x65, 0x73, 0x73, 0x20, 0x26, 0x20, 0x6d, 0x61, 0x73, 0x6b, 0x29
        /*0010*/ 	.byte	0x20, 0x3d, 0x3d, 0x20, 0x30, 0x00
	.type		$str$28,@object
	.size		$str$28,($str$26 - $str$28)
$str$28:
        /*0016*/ 	.byte	0x2f, 0x74, 0x6d, 0x70, 0x2f, 0x63, 0x75, 0x74, 0x6c, 0x61, 0x73, 0x73, 0x5f, 0x73, 0x77, 0x65
        /*0026*/ 	.byte	0x65, 0x70, 0x5f, 0x73, 0x72, 0x63, 0x2f, 0x69, 0x6e, 0x63, 0x6c, 0x75, 0x64, 0x65, 0x2f, 0x63
        /*0036*/ 	.byte	0x75, 0x74, 0x65, 0x2f, 0x70, 0x6f, 0x69, 0x6e, 0x74, 0x65, 0x72, 0x5f, 0x66, 0x6c, 0x61, 0x67
        /*0046*/ 	.byte	0x67, 0x65, 0x64, 0x2e, 0x68, 0x70, 0x70, 0x00
	.type		$str$26,@object
	.size		$str$26,($str$25 - $str$26)
$str$26:
        /*004e*/ 	.byte	0x2f, 0x74, 0x6d, 0x70, 0x2f, 0x63, 0x75, 0x74, 0x6c, 0x61, 0x73, 0x73, 0x5f, 0x73, 0x77, 0x65
        /*005e*/ 	.byte	0x65, 0x70, 0x5f, 0x73, 0x72, 0x63, 0x2f, 0x69, 0x6e, 0x63, 0x6c, 0x75, 0x64, 0x65, 0x2f, 0x63
        /*006e*/ 	.byte	0x75, 0x74, 0x65, 0x2f, 0x61, 0x74, 0x6f, 0x6d, 0x2f, 0x63, 0x6f, 0x70, 0x79, 0x5f, 0x74, 0x72
        /*007e*/ 	.byte	0x61, 0x69, 0x74, 0x73, 0x5f, 0x73, 0x6d, 0x31, 0x30, 0x30, 0x2e, 0x68, 0x70, 0x70, 0x00
	.type		$str$25,@object
	.size		$str$25,(__unnamed_1 - $str$25)
$str$25:
        /*008d*/ 	.byte	0x28, 0x28, 0x75, 0x69, 0x6e, 0x74, 0x33, 0x32, 0x5f, 0x74, 0x28, 0x74, 0x68, 0x72, 0x65, 0x61
        /*009d*/ 	.byte	0x64, 0x49, 0x64, 0x78, 0x2e, 0x78, 0x29, 0x20, 0x2f, 0x20, 0x33, 0x32, 0x29, 0x20, 0x25, 0x20
        /*00ad*/ 	.byte	0x34, 0x29, 0x20, 0x3d, 0x3d, 0x20, 0x28, 0x28, 0x28, 0x74, 0x6d, 0x65, 0x6d, 0x5f, 0x61, 0x64
        /*00bd*/ 	.byte	0x64, 0x72, 0x20, 0x3e, 0x3e, 0x20, 0x31, 0x36, 0x29, 0x20, 0x2f, 0x20, 0x33, 0x32, 0x29, 0x20
        /*00cd*/ 	.byte	0x25, 0x20, 0x34, 0x29, 0x00
	.type		__unnamed_1,@object
	.size		__unnamed_1,(__unnamed_2 - __unnamed_1)
__unnamed_1:
        /* <DEDUP_REMOVED lines=25> */
        /*0262*/ 	.byte	0x38, 0x36, 0x37, 0x32, 0x3e, 0x3e, 0x3e, 0x3e, 0x5d, 0x00
	.type		__unnamed_2,@object
	.size		__unnamed_2,(.L_2 - __unnamed_2)
__unnamed_2:
        /* <DEDUP_REMOVED lines=42> */
        /*050c*/ 	.byte	0x3e, 0x3e, 0x5d, 0x00
.L_2:


//--------------------- .nv.shared._ZN7cutlass13device_kernelINS_4gemm6kernel13GemmUniversalIN4cute5tupleIJiiiiEEENS1_10collective13CollectiveMmaINS1_35MainloopSm100TmaUmmaWarpSpecializedILi3ELi2ELi2ENS5_IJNS4_1CILi2EEENSA_ILi1EEESC_EEEEENS5_IJNSA_ILi256EEENSA_ILi224EEENSA_ILi64EEEEEENS_6half_tENS5_IJlSC_lEEESJ_SK_NS4_8TiledMMAINS4_8MMA_AtomIJNS4_26SM100_MMA_F16BF16_2x1SM_SSISJ_SJ_fLi256ELi224ELNS4_4UMMA5MajorE0ELSP_0ELNSO_7ScaleInE0ELSQ_0EEEEEENS4_6LayoutINS5_IJSC_SC_SC_EEENS5_IJNSA_ILi0EEESV_SV_EEEEENS5_IJNS4_10UnderscoreESY_SY_EEEEENS4_18SM100_TMA_2SM_LOADENS4_14ComposedLayoutINS4_7SwizzleILi3ELi4ELi3EEENS4_18smem_ptr_flag_bitsILi16EEENST_INS5_IJNSA_ILi8EEESH_EEENS5_IJSH_SC_EEEEEEEvNS4_8identityES11_S1B_vS1C_EENS_8epilogue10collective18CollectiveEpilogueINS1E_23Sm100TmaWarpSpecializedILi2ELi1ELi224ELb1ELb0EEEJNS5_IJNSA_ILi128EEESG_SH_EEENS5_IJNST_IS1J_SC_EENST_ISG_SC_EEEEESJ_SK_SJ_SK_NS1E_6fusion15FusionCallbacksIS1I_NS1O_17LinearCombinationISJ_fSJ_fLNS_15FloatRoundStyleE2EEES1K_S1N_JEEENS4_5SM1004TMEM4LOAD26SM100_TMEM_LOAD_32dp32b32xENS4_13SM90_TMA_LOADENS12_INS13_ILi2ELi4ELi3EEES16_NST_INS5_IJS17_NSA_ILi32EEEEEENS5_IJS20_SC_EEEEEEENS4_39AutoVectorizingCopyWithAssumedAlignmentILi128EEENS4_14SM90_TMA_STOREES24_S26_S26_EEEvvEEEEvNT_6ParamsE --------------------------
	.section	.nv.shared._ZN7cutlass13device_kernelINS_4gemm6kernel13GemmUniversalIN4cute5tupleIJiiiiEEENS1_10collective13CollectiveMmaINS1_35MainloopSm100TmaUmmaWarpSpecializedILi3ELi2ELi2ENS5_IJNS4_1CILi2EEENSA_ILi1EEESC_EEEEENS5_IJNSA_ILi256EEENSA_ILi224EEENSA_ILi64EEEEEENS_6half_tENS5_IJlSC_lEEESJ_SK_NS4_8TiledMMAINS4_8MMA_AtomIJNS4_26SM100_MMA_F16BF16_2x1SM_SSISJ_SJ_fLi256ELi224ELNS4_4UMMA5MajorE0ELSP_0ELNSO_7ScaleInE0ELSQ_0EEEEEENS4_6LayoutINS5_IJSC_SC_SC_EEENS5_IJNSA_ILi0EEESV_SV_EEEEENS5_IJNS4_10UnderscoreESY_SY_EEEEENS4_18SM100_TMA_2SM_LOADENS4_14ComposedLayoutINS4_7SwizzleILi3ELi4ELi3EEENS4_18smem_ptr_flag_bitsILi16EEENST_INS5_IJNSA_ILi8EEESH_EEENS5_IJSH_SC_EEEEEEEvNS4_8identityES11_S1B_vS1C_EENS_8epilogue10collective18CollectiveEpilogueINS1E_23Sm100TmaWarpSpecializedILi2ELi1ELi224ELb1ELb0EEEJNS5_IJNSA_ILi128EEESG_SH_EEENS5_IJNST_IS1J_SC_EENST_ISG_SC_EEEEESJ_SK_SJ_SK_NS1E_6fusion15FusionCallbacksIS1I_NS1O_17LinearCombinationISJ_fSJ_fLNS_15FloatRoundStyleE2EEES1K_S1N_JEEENS4_5SM1004TMEM4LOAD26SM100_TMEM_LOAD_32dp32b32xENS4_13SM90_TMA_LOADENS12_INS13_ILi2ELi4ELi3EEES16_NST_INS5_IJS17_NSA_ILi32EEEEEENS5_IJS20_SC_EEEEEEENS4_39AutoVectorizingCopyWithAssumedAlignmentILi128EEENS4_14SM90_TMA_STOREES24_S26_S26_EEEvvEEEEvNT_6ParamsE,"aw",@nobits
	.sectionflags	@""
	.align	16
	.zero		1024


//--------------------- .nv.shared.reserved.0     --------------------------
	.section	.nv.shared.reserved.0,"aw",@nobits
	.weak		__nv_reservedSMEM_offset_0_alias
	.size		__nv_reservedSMEM_offset_0_alias, 0, 64
	.other		__nv_reservedSMEM_offset_0_alias,@"STO_CUDA_RESERVED_SHARED STV_DEFAULT"
__nv_reservedSMEM_offset_0_alias:
	.zero		0
.nv.shared.reserved.0:
	.zero		64
	.weak		__nv_reservedSMEM_tcgen05_partition
	.type		__nv_reservedSMEM_tcgen05_partition,@object
	.size		__nv_reservedSMEM_tcgen05_partition,(.L_0 - __nv_reservedSMEM_tcgen05_partition)
__nv_reservedSMEM_tcgen05_partition:
	.zero		32
.L_0:


//--------------------- .nv.global                --------------------------
	.section	.nv.global,"aw",@nobits
.nv.global:
	.type		_ZN40_INTERNAL_9d92194c_4_k_cu_a5044fdb_191744cute1_E,@object
	.size		_ZN40_INTERNAL_9d92194c_4_k_cu_a5044fdb_191744cute1_E,(_ZN40_INTERNAL_9d92194c_4_k_cu_a5044fdb_191744cuda3std3__45__cpo6cbeginE - _ZN40_INTERNAL_9d92194c_4_k_cu_a5044fdb_191744cute1_E)
_ZN40_INTERNAL_9d92194c_4_k_cu_a5044fdb_191744cute1_E:
	.zero		1
	.type		_ZN40_INTERNAL_9d92194c_4_k_cu_a5044fdb_191744cuda3std3__45__cpo6cbeginE,@object
	.size		_ZN40_INTERNAL_9d92194c_4_k_cu_a5044fdb_191744cuda3std3__45__cpo6cbeginE,(_ZN40_INTERNAL_9d92194c_4_k_cu_a5044fdb_191744cuda3std3__48in_placeE - _ZN40_INTERNAL_9d92194c_4_k_cu_a5044fdb_191744cuda3std3__45__cpo6cbeginE)
_ZN40_INTERNAL_9d92194c_4_k_cu_a5044fdb_191744cuda3std3__45__cpo6cbeginE:
	.zero		1
	.type		_ZN40_INTERNAL_9d92194c_4_k_cu_a5044fdb_191744cuda3std3__48in_placeE,@object
	.size		_ZN40_INTERNAL_9d92194c_4_k_cu_a5044fdb_191744cuda3std3__48in_placeE,(_ZN40_INTERNAL_9d92194c_4_k_cu_a5044fdb_191744cuda3std6ranges3__45__cpo9iter_moveE - _ZN40_INTERNAL_9d92194c_4_k_cu_a5044fdb_191744cuda3std3__48in_placeE)
_ZN40_INTERNAL_9d92194c_4_k_cu_a5044fdb_191744cuda3std3__48in_placeE:
	.zero		1
	.type		_ZN40_INTERNAL_9d92194c_4_k_cu_a5044fdb_191744cuda3std6ranges3__45__cpo9iter_moveE,@object
	.size		_ZN40_INTERNAL_9d92194c_4_k_cu_a5044fdb_191744cuda3std6ranges3__45__cpo9iter_moveE,(_ZN40_INTERNAL_9d92194c_4_k_cu_a5044fdb_191744cuda3std3__45__cpo5beginE - _ZN40_INTERNAL_9d92194c_4_k_cu_a5044fdb_191744cuda3std6ranges3__45__cpo9iter_moveE)
_ZN40_INTERNAL_9d92194c_4_k_cu_a5044fdb_191744cuda3std6ranges3__45__cpo9iter_moveE:
	.zero		1
	.type		_ZN40_INTERNAL_9d92194c_4_k_cu_a5044fdb_191744cuda3std3__45__cpo5beginE,@object
	.size		_ZN40_INTERNAL_9d92194c_4_k_cu_a5044fdb_191744cuda3std3__45__cpo5beginE,(_ZN40_INTERNAL_9d92194c_4_k_cu_a5044fdb_191744cuda3std3__442_GLOBAL__N__9d92194c_4_k_cu_a5044fdb_191746ignoreE - _ZN40_INTERNAL_9d92194c_4_k_cu_a5044fdb_191744cuda3std3__45__cpo5beginE)
_ZN40_INTERNAL_9d92194c_4_k_cu_a5044fdb_191744cuda3std3__45__cpo5beginE:
	.zero		1
	.type		_ZN40_INTERNAL_9d92194c_4_k_cu_a5044fdb_191744cuda3std3__442_GLOBAL__N__9d92194c_4_k_cu_a5044fdb_191746ignoreE,@object
	.size		_ZN40_INTERNAL_9d92194c_4_k_cu_a5044fdb_191744cuda3std3__442_GLOBAL__N__9d92194c_4_k_cu_a5044fdb_191746ignoreE,(_ZN40_INTERNAL_9d92194c_4_k_cu_a5044fdb_191744cute7productE - _ZN40_INTERNAL_9d92194c_4_k_cu_a5044fdb_191744cuda3std3__442_GLOBAL__N__9d92194c_4_k_cu_a5044fdb_191746ignoreE)
_ZN40_INTERNAL_9d92194c_4_k_cu_a5044fdb_191744cuda3std3__442_GLOBAL__N__9d92194c_4_k_cu_a5044fdb_191746ignoreE:
	.zero		1
	.type		_ZN40_INTERNAL_9d92194c_4_k_cu_a5044fdb_191744cute7productE,@object
	.size		_ZN40_INTERNAL_9d92194c_4_k_cu_a5044fdb_191744cute7productE,(_ZN40_INTERNAL_9d92194c_4_k_cu_a5044fdb_191744cuda3std3__45__cpo3endE - _ZN40_INTERNAL_9d92194c_4_k_cu_a5044fdb_191744cute7productE)
_ZN40_INTERNAL_9d92194c_4_k_cu_a5044fdb_191744cute7productE:
	.zero		1
	.type		_ZN40_INTERNAL_9d92194c_4_k_cu_a5044fdb_191744cuda3std3__45__cpo3endE,@object
	.size		_ZN40_INTERNAL_9d92194c_4_k_cu_a5044fdb_191744cuda3std3__45__cpo3endE,(_ZN40_INTERNAL_9d92194c_4_k_cu_a5044fdb_191744cuda3std3__419piecewise_constructE - _ZN40_INTERNAL_9d92194c_4_k_cu_a5044fdb_191744cuda3std3__45__cpo3endE)
_ZN40_INTERNAL_9d92194c_4_k_cu_a5044fdb_191744cuda3std3__45__cpo3endE:
	.zero		1
	.type		_ZN40_INTERNAL_9d92194c_4_k_cu_a5044fdb_191744cuda3std3__419piecewise_constructE,@object
	.size		_ZN40_INTERNAL_9d92194c_4_k_cu_a5044fdb_191744cuda3std3__419piecewise_constructE,(_ZN40_INTERNAL_9d92194c_4_k_cu_a5044fdb_191744cuda3std3__45__cpo4cendE - _ZN40_INTERNAL_9d92194c_4_k_cu_a5044fdb_191744cuda3std3__419piecewise_constructE)
_ZN40_INTERNAL_9d92194c_4_k_cu_a5044fdb_191744cuda3std3__419piecewise_constructE:
	.zero		1
	.type		_ZN40_INTERNAL_9d92194c_4_k_cu_a5044fdb_191744cuda3std3__45__cpo4cendE,@object
	.size		_ZN40_INTERNAL_9d92194c_4_k_cu_a5044fdb_191744cuda3std3__45__cpo4cendE,(_ZN40_INTERNAL_9d92194c_4_k_cu_a5044fdb_191744cuda3std6ranges3__45__cpo4swapE - _ZN40_INTERNAL_9d92194c_4_k_cu_a5044fdb_191744cuda3std3__45__cpo4cendE)
_ZN40_INTERNAL_9d92194c_4_k_cu_a5044fdb_191744cuda3std3__45__cpo4cendE:
	.zero		1
	.type		_ZN40_INTERNAL_9d92194c_4_k_cu_a5044fdb_191744cuda3std6ranges3__45__cpo4swapE,@object
	.size		_ZN40_INTERNAL_9d92194c_4_k_cu_a5044fdb_191744cuda3std6ranges3__45__cpo4swapE,(.L_10 - _ZN40_INTERNAL_9d92194c_4_k_cu_a5044fdb_191744cuda3std6ranges3__45__cpo4swapE)
_ZN40_INTERNAL_9d92194c_4_k_cu_a5044fdb_191744cuda3std6ranges3__45__cpo4swapE:
	.zero		1
.L_10:


//--------------------- .nv.constant0._ZN7cutlass13device_kernelINS_4gemm6kernel13GemmUniversalIN4cute5tupleIJiiiiEEENS1_10collective13CollectiveMmaINS1_35MainloopSm100TmaUmmaWarpSpecializedILi3ELi2ELi2ENS5_IJNS4_1CILi2EEENSA_ILi1EEESC_EEEEENS5_IJNSA_ILi256EEENSA_ILi224EEENSA_ILi64EEEEEENS_6half_tENS5_IJlSC_lEEESJ_SK_NS4_8TiledMMAINS4_8MMA_AtomIJNS4_26SM100_MMA_F16BF16_2x1SM_SSISJ_SJ_fLi256ELi224ELNS4_4UMMA5MajorE0ELSP_0ELNSO_7ScaleInE0ELSQ_0EEEEEENS4_6LayoutINS5_IJSC_SC_SC_EEENS5_IJNSA_ILi0EEESV_SV_EEEEENS5_IJNS4_10UnderscoreESY_SY_EEEEENS4_18SM100_TMA_2SM_LOADENS4_14ComposedLayoutINS4_7SwizzleILi3ELi4ELi3EEENS4_18smem_ptr_flag_bitsILi16EEENST_INS5_IJNSA_ILi8EEESH_EEENS5_IJSH_SC_EEEEEEEvNS4_8identityES11_S1B_vS1C_EENS_8epilogue10collective18CollectiveEpilogueINS1E_23Sm100TmaWarpSpecializedILi2ELi1ELi224ELb1ELb0EEEJNS5_IJNSA_ILi128EEESG_SH_EEENS5_IJNST_IS1J_SC_EENST_ISG_SC_EEEEESJ_SK_SJ_SK_NS1E_6fusion15FusionCallbacksIS1I_NS1O_17LinearCombinationISJ_fSJ_fLNS_15FloatRoundStyleE2EEES1K_S1N_JEEENS4_5SM1004TMEM4LOAD26SM100_TMEM_LOAD_32dp32b32xENS4_13SM90_TMA_LOADENS12_INS13_ILi2ELi4ELi3EEES16_NST_INS5_IJS17_NSA_ILi32EEEEEENS5_IJS20_SC_EEEEEEENS4_39AutoVectorizingCopyWithAssumedAlignmentILi128EEENS4_14SM90_TMA_STOREES24_S26_S26_EEEvvEEEEvNT_6ParamsE --------------------------
	.section	.nv.constant0._ZN7cutlass13device_kernelINS_4gemm6kernel13GemmUniversalIN4cute5tupleIJiiiiEEENS1_10collective13CollectiveMmaINS1_35MainloopSm100TmaUmmaWarpSpecializedILi3ELi2ELi2ENS5_IJNS4_1CILi2EEENSA_ILi1EEESC_EEEEENS5_IJNSA_ILi256EEENSA_ILi224EEENSA_ILi64EEEEEENS_6half_tENS5_IJlSC_lEEESJ_SK_NS4_8TiledMMAINS4_8MMA_AtomIJNS4_26SM100_MMA_F16BF16_2x1SM_SSISJ_SJ_fLi256ELi224ELNS4_4UMMA5MajorE0ELSP_0ELNSO_7ScaleInE0ELSQ_0EEEEEENS4_6LayoutINS5_IJSC_SC_SC_EEENS5_IJNSA_ILi0EEESV_SV_EEEEENS5_IJNS4_10UnderscoreESY_SY_EEEEENS4_18SM100_TMA_2SM_LOADENS4_14ComposedLayoutINS4_7SwizzleILi3ELi4ELi3EEENS4_18smem_ptr_flag_bitsILi16EEENST_INS5_IJNSA_ILi8EEESH_EEENS5_IJSH_SC_EEEEEEEvNS4_8identityES11_S1B_vS1C_EENS_8epilogue10collective18CollectiveEpilogueINS1E_23Sm100TmaWarpSpecializedILi2ELi1ELi224ELb1ELb0EEEJNS5_IJNSA_ILi128EEESG_SH_EEENS5_IJNST_IS1J_SC_EENST_ISG_SC_EEEEESJ_SK_SJ_SK_NS1E_6fusion15FusionCallbacksIS1I_NS1O_17LinearCombinationISJ_fSJ_fLNS_15FloatRoundStyleE2EEES1K_S1N_JEEENS4_5SM1004TMEM4LOAD26SM100_TMEM_LOAD_32dp32b32xENS4_13SM90_TMA_LOADENS12_INS13_ILi2ELi4ELi3EEES16_NST_INS5_IJS17_NSA_ILi32EEEEEENS5_IJS20_SC_EEEEEEENS4_39AutoVectorizingCopyWithAssumedAlignmentILi128EEENS4_14SM90_TMA_STOREES24_S26_S26_EEEvvEEEEvNT_6ParamsE,"a",@progbits
	.sectionflags	@""
	.align	4
.nv.constant0._ZN7cutlass13device_kernelINS_4gemm6kernel13GemmUniversalIN4cute5tupleIJiiiiEEENS1_10collective13CollectiveMmaINS1_35MainloopSm100TmaUmmaWarpSpecializedILi3ELi2ELi2ENS5_IJNS4_1CILi2EEENSA_ILi1EEESC_EEEEENS5_IJNSA_ILi256EEENSA_ILi224EEENSA_ILi64EEEEEENS_6half_tENS5_IJlSC_lEEESJ_SK_NS4_8TiledMMAINS4_8MMA_AtomIJNS4_26SM100_MMA_F16BF16_2x1SM_SSISJ_SJ_fLi256ELi224ELNS4_4UMMA5MajorE0ELSP_0ELNSO_7ScaleInE0ELSQ_0EEEEEENS4_6LayoutINS5_IJSC_SC_SC_EEENS5_IJNSA_ILi0EEESV_SV_EEEEENS5_IJNS4_10UnderscoreESY_SY_EEEEENS4_18SM100_TMA_2SM_LOADENS4_14ComposedLayoutINS4_7SwizzleILi3ELi4ELi3EEENS4_18smem_ptr_flag_bitsILi16EEENST_INS5_IJNSA_ILi8EEESH_EEENS5_IJSH_SC_EEEEEEEvNS4_8identityES11_S1B_vS1C_EENS_8epilogue10collective18CollectiveEpilogueINS1E_23Sm100TmaWarpSpecializedILi2ELi1ELi224ELb1ELb0EEEJNS5_IJNSA_ILi128EEESG_SH_EEENS5_IJNST_IS1J_SC_EENST_ISG_SC_EEEEESJ_SK_SJ_SK_NS1E_6fusion15FusionCallbacksIS1I_NS1O_17LinearCombinationISJ_fSJ_fLNS_15FloatRoundStyleE2EEES1K_S1N_JEEENS4_5SM1004TMEM4LOAD26SM100_TMEM_LOAD_32dp32b32xENS4_13SM90_TMA_LOADENS12_INS13_ILi2ELi4ELi3EEES16_NST_INS5_IJS17_NSA_ILi32EEEEEENS5_IJS20_SC_EEEEEEENS4_39AutoVectorizingCopyWithAssumedAlignmentILi128EEENS4_14SM90_TMA_STOREES24_S26_S26_EEEvvEEEEvNT_6ParamsE:
	.zero		2944


//--------------------- SYMBOLS --------------------------

	.type		.nv.reservedSmem.offset0,@object
	.size		.nv.reservedSmem.offset0,0x4
	.type		.nv.reservedSmem.cap,@object
	.size		.nv.reservedSmem.cap,0x4
	.type		__assertfail,@function
